	.target	sm_100a

	.elftype	@"ET_EXEC"


//--------------------- .note.nv.tkinfo           --------------------------
	.section	.note.nv.tkinfo,"",@"SHT_NOTE"
	.sectionflags	@"SHF_NOTE_NV_TKINFO"
	.tkinfo
        /*0018*/ 	.word	0x00000002
        /*0030*/ 	.string	""
        /*0030*/ 	.string	"ptxas"
        /*0030*/ 	.string	"Cuda compilation tools, release 13.0, V13.0.88"
        /*0030*/ 	.string	"Build cuda_13.0.r13.0/compiler.36424714_0"
        /*0030*/ 	.string	"-arch sm_100a -m 64 "



//--------------------- .note.nv.cuinfo           --------------------------
	.section	.note.nv.cuinfo,"",@"SHT_NOTE"
	.sectionflags	@"SHF_NOTE_NV_CUINFO"
        /*0018*/ 	.short	0x0002
        /*001a*/ 	.short	0x0064
        /*001c*/ 	.short	0x0082
	.zero		2


//--------------------- .nv.info                  --------------------------
	.section	.nv.info,"",@"SHT_CUDA_INFO"
	.align	4


	//----- nvinfo : EIATTR_REGCOUNT
	.align		4
        /*0000*/ 	.byte	0x04, 0x2f
        /*0002*/ 	.short	(.L_19 - .L_18)
	.align		4
.L_18:
        /*0004*/ 	.word	index@(_ZN7cutlass13device_kernelINS_4gemm6kernel13GemmUniversalIN4cute5tupleIJiiiiEEENS1_10collective13CollectiveMmaINS1_46MainloopSm100TmaUmmaWarpSpecializedBlockScaledILi4ELi2ELi1ENS5_IJNS4_1CILi4EEENSA_ILi1EEESC_EEEEENS5_IJNSA_ILi256EEESF_NSA_ILi128EEEEEENS5_IJNS_12float_e4m3_tENS_13float_ue8m0_tEEEENS5_IJNS5_IJlSC_lEEENS4_6LayoutINS5_IJNS5_IJNS5_IJNSA_ILi32EEESB_EEEiEEESP_NS5_IJSC_iEEEEEENS5_IJNS5_IJNS5_IJNSA_ILi16EEESB_EEEiEEENS5_IJNS5_IJNSA_ILi0EEESC_EEENSA_ILi512EEEEEENS5_IJSV_iEEEEEEEEEEESK_S12_NS4_8TiledMMAINS4_8MMA_AtomIJNS4_27SM100_MMA_MXF8F6F4_2x1SM_SSISI_SI_fSJ_Li256ELi256ELNS4_4UMMA5MajorE0ELS17_0ELNS16_7ScaleInE0ELS18_0EEEEEENSM_INS5_IJSC_SC_SC_EEENS5_IJSV_SV_SV_EEEEENS5_IJNS4_10UnderscoreES1E_S1E_EEEEENS5_IJNS4_18SM100_TMA_2SM_LOADES1H_EEENS5_IJNS4_14ComposedLayoutINS4_7SwizzleILi3ELi4ELi3EEENS4_18smem_ptr_flag_bitsILi8EEENSM_INS5_IJNSA_ILi8EEESG_EEENS5_IJSG_SC_EEEEEEENSM_INS5_IJNS5_IJNS5_IJSO_SC_EEENS5_IJSN_SC_EEEEEESC_NS5_IJSB_SC_EEEEEENS5_IJNS5_IJNS5_IJST_SX_EEESW_EEESV_NS5_IJSC_SX_EEEEEEEEEEEvNS4_8identityENS5_IJNS4_28SM100_TMA_2SM_LOAD_MULTICASTES25_EEENS5_IJS1S_NSM_INS5_IJNS5_IJNS5_IJSO_NSA_ILi2EEEEEES1U_EEESC_S1W_EEENS5_IJS1Z_SV_NS5_IJSC_NSA_ILi1024EEEEEEEEEEEEEEvS24_EENS_8epilogue10collective18CollectiveEpilogueINS2H_23Sm100TmaWarpSpecializedILi4ELi2ELi64ELb1ELb0EEEJNS5_IJSG_SF_SG_EEENS5_IJNSM_ISG_SC_EENSM_INSA_ILi64EEESC_EEEEENS_10bfloat16_tESL_S2R_SL_NS2H_6fusion15FusionCallbacksIS2L_NS2S_17LinearCombinationIS2R_fS2R_fLNS_15FloatRoundStyleE2EEES2M_S2Q_JEEENS4_5SM1004TMEM4LOAD26SM100_TMEM_LOAD_32dp32b64xENS4_13SM90_TMA_LOADENS1J_IS1L_NS1M_ILi16EEENSM_INS5_IJS1O_S2O_EEENS5_IJS2O_SC_EEEEEEENS4_39AutoVectorizingCopyWithAssumedAlignmentILi128EEENS4_14SM90_TMA_STOREES37_S39_S39_EEEvvEEEEvNT_6ParamsE)
        /*0008*/ 	.word	0x000000a8


	//----- nvinfo : EIATTR_FRAME_SIZE
	.align		4
.L_19:
        /*000c*/ 	.byte	0x04, 0x11
        /*000e*/ 	.short	(.L_21 - .L_20)
	.align		4
.L_20:
        /*0010*/ 	.word	index@($__internal_2_$__cuda_sm10x_tcgen05_guardrail_trap_unallocated_columns_being_dealloced)
        /*0014*/ 	.word	0x00000000


	//----- nvinfo : EIATTR_FRAME_SIZE
	.align		4
.L_21:
        /*0018*/ 	.byte	0x04, 0x11
        /*001a*/ 	.short	(.L_23 - .L_22)
	.align		4
.L_22:
        /*001c*/ 	.word	index@($__internal_1_$__cuda_sm10x_tcgen05_guardrail_trap_phase_invalid_during_alloc)
        /*0020*/ 	.word	0x00000000


	//----- nvinfo : EIATTR_FRAME_SIZE
	.align		4
.L_23:
        /*0024*/ 	.byte	0x04, 0x11
        /*0026*/ 	.short	(.L_25 - .L_24)
	.align		4
.L_24:
        /*0028*/ 	.word	index@($__internal_0_$__cuda_sm10x_tcgen05_guardrail_trap_col_being_dealloced_not_returned_by_alloc)
        /*002c*/ 	.word	0x00000000


	//----- nvinfo : EIATTR_FRAME_SIZE
	.align		4
.L_25:
        /*0030*/ 	.byte	0x04, 0x11
        /*0032*/ 	.short	(.L_27 - .L_26)
	.align		4
.L_26:
        /*0034*/ 	.word	index@(_ZN7cutlass13device_kernelINS_4gemm6kernel13GemmUniversalIN4cute5tupleIJiiiiEEENS1_10collective13CollectiveMmaINS1_46MainloopSm100TmaUmmaWarpSpecializedBlockScaledILi4ELi2ELi1ENS5_IJNS4_1CILi4EEENSA_ILi1EEESC_EEEEENS5_IJNSA_ILi256EEESF_NSA_ILi128EEEEEENS5_IJNS_12float_e4m3_tENS_13float_ue8m0_tEEEENS5_IJNS5_IJlSC_lEEENS4_6LayoutINS5_IJNS5_IJNS5_IJNSA_ILi32EEESB_EEEiEEESP_NS5_IJSC_iEEEEEENS5_IJNS5_IJNS5_IJNSA_ILi16EEESB_EEEiEEENS5_IJNS5_IJNSA_ILi0EEESC_EEENSA_ILi512EEEEEENS5_IJSV_iEEEEEEEEEEESK_S12_NS4_8TiledMMAINS4_8MMA_AtomIJNS4_27SM100_MMA_MXF8F6F4_2x1SM_SSISI_SI_fSJ_Li256ELi256ELNS4_4UMMA5MajorE0ELS17_0ELNS16_7ScaleInE0ELS18_0EEEEEENSM_INS5_IJSC_SC_SC_EEENS5_IJSV_SV_SV_EEEEENS5_IJNS4_10UnderscoreES1E_S1E_EEEEENS5_IJNS4_18SM100_TMA_2SM_LOADES1H_EEENS5_IJNS4_14ComposedLayoutINS4_7SwizzleILi3ELi4ELi3EEENS4_18smem_ptr_flag_bitsILi8EEENSM_INS5_IJNSA_ILi8EEESG_EEENS5_IJSG_SC_EEEEEEENSM_INS5_IJNS5_IJNS5_IJSO_SC_EEENS5_IJSN_SC_EEEEEESC_NS5_IJSB_SC_EEEEEENS5_IJNS5_IJNS5_IJST_SX_EEESW_EEESV_NS5_IJSC_SX_EEEEEEEEEEEvNS4_8identityENS5_IJNS4_28SM100_TMA_2SM_LOAD_MULTICASTES25_EEENS5_IJS1S_NSM_INS5_IJNS5_IJNS5_IJSO_NSA_ILi2EEEEEES1U_EEESC_S1W_EEENS5_IJS1Z_SV_NS5_IJSC_NSA_ILi1024EEEEEEEEEEEEEEvS24_EENS_8epilogue10collective18CollectiveEpilogueINS2H_23Sm100TmaWarpSpecializedILi4ELi2ELi64ELb1ELb0EEEJNS5_IJSG_SF_SG_EEENS5_IJNSM_ISG_SC_EENSM_INSA_ILi64EEESC_EEEEENS_10bfloat16_tESL_S2R_SL_NS2H_6fusion15FusionCallbacksIS2L_NS2S_17LinearCombinationIS2R_fS2R_fLNS_15FloatRoundStyleE2EEES2M_S2Q_JEEENS4_5SM1004TMEM4LOAD26SM100_TMEM_LOAD_32dp32b64xENS4_13SM90_TMA_LOADENS1J_IS1L_NS1M_ILi16EEENSM_INS5_IJS1O_S2O_EEENS5_IJS2O_SC_EEEEEEENS4_39AutoVectorizingCopyWithAssumedAlignmentILi128EEENS4_14SM90_TMA_STOREES37_S39_S39_EEEvvEEEEvNT_6ParamsE)
        /*0038*/ 	.word	0x00000000


	//----- nvinfo : EIATTR_MIN_STACK_SIZE
	.align		4
.L_27:
        /*003c*/ 	.byte	0x04, 0x12
        /*003e*/ 	.short	(.L_29 - .L_28)
	.align		4
.L_28:
        /*0040*/ 	.word	index@(_ZN7cutlass13device_kernelINS_4gemm6kernel13GemmUniversalIN4cute5tupleIJiiiiEEENS1_10collective13CollectiveMmaINS1_46MainloopSm100TmaUmmaWarpSpecializedBlockScaledILi4ELi2ELi1ENS5_IJNS4_1CILi4EEENSA_ILi1EEESC_EEEEENS5_IJNSA_ILi256EEESF_NSA_ILi128EEEEEENS5_IJNS_12float_e4m3_tENS_13float_ue8m0_tEEEENS5_IJNS5_IJlSC_lEEENS4_6LayoutINS5_IJNS5_IJNS5_IJNSA_ILi32EEESB_EEEiEEESP_NS5_IJSC_iEEEEEENS5_IJNS5_IJNS5_IJNSA_ILi16EEESB_EEEiEEENS5_IJNS5_IJNSA_ILi0EEESC_EEENSA_ILi512EEEEEENS5_IJSV_iEEEEEEEEEEESK_S12_NS4_8TiledMMAINS4_8MMA_AtomIJNS4_27SM100_MMA_MXF8F6F4_2x1SM_SSISI_SI_fSJ_Li256ELi256ELNS4_4UMMA5MajorE0ELS17_0ELNS16_7ScaleInE0ELS18_0EEEEEENSM_INS5_IJSC_SC_SC_EEENS5_IJSV_SV_SV_EEEEENS5_IJNS4_10UnderscoreES1E_S1E_EEEEENS5_IJNS4_18SM100_TMA_2SM_LOADES1H_EEENS5_IJNS4_14ComposedLayoutINS4_7SwizzleILi3ELi4ELi3EEENS4_18smem_ptr_flag_bitsILi8EEENSM_INS5_IJNSA_ILi8EEESG_EEENS5_IJSG_SC_EEEEEEENSM_INS5_IJNS5_IJNS5_IJSO_SC_EEENS5_IJSN_SC_EEEEEESC_NS5_IJSB_SC_EEEEEENS5_IJNS5_IJNS5_IJST_SX_EEESW_EEESV_NS5_IJSC_SX_EEEEEEEEEEEvNS4_8identityENS5_IJNS4_28SM100_TMA_2SM_LOAD_MULTICASTES25_EEENS5_IJS1S_NSM_INS5_IJNS5_IJNS5_IJSO_NSA_ILi2EEEEEES1U_EEESC_S1W_EEENS5_IJS1Z_SV_NS5_IJSC_NSA_ILi1024EEEEEEEEEEEEEEvS24_EENS_8epilogue10collective18CollectiveEpilogueINS2H_23Sm100TmaWarpSpecializedILi4ELi2ELi64ELb1ELb0EEEJNS5_IJSG_SF_SG_EEENS5_IJNSM_ISG_SC_EENSM_INSA_ILi64EEESC_EEEEENS_10bfloat16_tESL_S2R_SL_NS2H_6fusion15FusionCallbacksIS2L_NS2S_17LinearCombinationIS2R_fS2R_fLNS_15FloatRoundStyleE2EEES2M_S2Q_JEEENS4_5SM1004TMEM4LOAD26SM100_TMEM_LOAD_32dp32b64xENS4_13SM90_TMA_LOADENS1J_IS1L_NS1M_ILi16EEENSM_INS5_IJS1O_S2O_EEENS5_IJS2O_SC_EEEEEEENS4_39AutoVectorizingCopyWithAssumedAlignmentILi128EEENS4_14SM90_TMA_STOREES37_S39_S39_EEEvvEEEEvNT_6ParamsE)
        /*0044*/ 	.word	0x00000000
.L_29:


//--------------------- .nv.compat                --------------------------
	.section	.nv.compat,"",@"SHT_CUDA_COMPAT_INFO"
	.align	4
        /*0000*/ 	.byte	0x02, 0x09, 0x01, 0x00, 0x02, 0x02, 0x02, 0x00, 0x02, 0x05, 0x05, 0x00, 0x03, 0x07, 0x01, 0x01
        /*0010*/ 	.byte	0x02, 0x03, 0x01, 0x00, 0x02, 0x06, 0x01, 0x00, 0x04, 0x0b, 0x08, 0x00, 0x09, 0x00, 0x00, 0x00
        /*0020*/ 	.byte	0x00, 0x00, 0x00, 0x00


//--------------------- .nv.info._ZN7cutlass13device_kernelINS_4gemm6kernel13GemmUniversalIN4cute5tupleIJiiiiEEENS1_10collective13CollectiveMmaINS1_46MainloopSm100TmaUmmaWarpSpecializedBlockScaledILi4ELi2ELi1ENS5_IJNS4_1CILi4EEENSA_ILi1EEESC_EEEEENS5_IJNSA_ILi256EEESF_NSA_ILi128EEEEEENS5_IJNS_12float_e4m3_tENS_13float_ue8m0_tEEEENS5_IJNS5_IJlSC_lEEENS4_6LayoutINS5_IJNS5_IJNS5_IJNSA_ILi32EEESB_EEEiEEESP_NS5_IJSC_iEEEEEENS5_IJNS5_IJNS5_IJNSA_ILi16EEESB_EEEiEEENS5_IJNS5_IJNSA_ILi0EEESC_EEENSA_ILi512EEEEEENS5_IJSV_iEEEEEEEEEEESK_S12_NS4_8TiledMMAINS4_8MMA_AtomIJNS4_27SM100_MMA_MXF8F6F4_2x1SM_SSISI_SI_fSJ_Li256ELi256ELNS4_4UMMA5MajorE0ELS17_0ELNS16_7ScaleInE0ELS18_0EEEEEENSM_INS5_IJSC_SC_SC_EEENS5_IJSV_SV_SV_EEEEENS5_IJNS4_10UnderscoreES1E_S1E_EEEEENS5_IJNS4_18SM100_TMA_2SM_LOADES1H_EEENS5_IJNS4_14ComposedLayoutINS4_7SwizzleILi3ELi4ELi3EEENS4_18smem_ptr_flag_bitsILi8EEENSM_INS5_IJNSA_ILi8EEESG_EEENS5_IJSG_SC_EEEEEEENSM_INS5_IJNS5_IJNS5_IJSO_SC_EEENS5_IJSN_SC_EEEEEESC_NS5_IJSB_SC_EEEEEENS5_IJNS5_IJNS5_IJST_SX_EEESW_EEESV_NS5_IJSC_SX_EEEEEEEEEEEvNS4_8identityENS5_IJNS4_28SM100_TMA_2SM_LOAD_MULTICASTES25_EEENS5_IJS1S_NSM_INS5_IJNS5_IJNS5_IJSO_NSA_ILi2EEEEEES1U_EEESC_S1W_EEENS5_IJS1Z_SV_NS5_IJSC_NSA_ILi1024EEEEEEEEEEEEEEvS24_EENS_8epilogue10collective18CollectiveEpilogueINS2H_23Sm100TmaWarpSpecializedILi4ELi2ELi64ELb1ELb0EEEJNS5_IJSG_SF_SG_EEENS5_IJNSM_ISG_SC_EENSM_INSA_ILi64EEESC_EEEEENS_10bfloat16_tESL_S2R_SL_NS2H_6fusion15FusionCallbacksIS2L_NS2S_17LinearCombinationIS2R_fS2R_fLNS_15FloatRoundStyleE2EEES2M_S2Q_JEEENS4_5SM1004TMEM4LOAD26SM100_TMEM_LOAD_32dp32b64xENS4_13SM90_TMA_LOADENS1J_IS1L_NS1M_ILi16EEENSM_INS5_IJS1O_S2O_EEENS5_IJS2O_SC_EEEEEEENS4_39AutoVectorizingCopyWithAssumedAlignmentILi128EEENS4_14SM90_TMA_STOREES37_S39_S39_EEEvvEEEEvNT_6ParamsE --------------------------
	.section	.nv.info._ZN7cutlass13device_kernelINS_4gemm6kernel13GemmUniversalIN4cute5tupleIJiiiiEEENS1_10collective13CollectiveMmaINS1_46MainloopSm100TmaUmmaWarpSpecializedBlockScaledILi4ELi2ELi1ENS5_IJNS4_1CILi4EEENSA_ILi1EEESC_EEEEENS5_IJNSA_ILi256EEESF_NSA_ILi128EEEEEENS5_IJNS_12float_e4m3_tENS_13float_ue8m0_tEEEENS5_IJNS5_IJlSC_lEEENS4_6LayoutINS5_IJNS5_IJNS5_IJNSA_ILi32EEESB_EEEiEEESP_NS5_IJSC_iEEEEEENS5_IJNS5_IJNS5_IJNSA_ILi16EEESB_EEEiEEENS5_IJNS5_IJNSA_ILi0EEESC_EEENSA_ILi512EEEEEENS5_IJSV_iEEEEEEEEEEESK_S12_NS4_8TiledMMAINS4_8MMA_AtomIJNS4_27SM100_MMA_MXF8F6F4_2x1SM_SSISI_SI_fSJ_Li256ELi256ELNS4_4UMMA5MajorE0ELS17_0ELNS16_7ScaleInE0ELS18_0EEEEEENSM_INS5_IJSC_SC_SC_EEENS5_IJSV_SV_SV_EEEEENS5_IJNS4_10UnderscoreES1E_S1E_EEEEENS5_IJNS4_18SM100_TMA_2SM_LOADES1H_EEENS5_IJNS4_14ComposedLayoutINS4_7SwizzleILi3ELi4ELi3EEENS4_18smem_ptr_flag_bitsILi8EEENSM_INS5_IJNSA_ILi8EEESG_EEENS5_IJSG_SC_EEEEEEENSM_INS5_IJNS5_IJNS5_IJSO_SC_EEENS5_IJSN_SC_EEEEEESC_NS5_IJSB_SC_EEEEEENS5_IJNS5_IJNS5_IJST_SX_EEESW_EEESV_NS5_IJSC_SX_EEEEEEEEEEEvNS4_8identityENS5_IJNS4_28SM100_TMA_2SM_LOAD_MULTICASTES25_EEENS5_IJS1S_NSM_INS5_IJNS5_IJNS5_IJSO_NSA_ILi2EEEEEES1U_EEESC_S1W_EEENS5_IJS1Z_SV_NS5_IJSC_NSA_ILi1024EEEEEEEEEEEEEEvS24_EENS_8epilogue10collective18CollectiveEpilogueINS2H_23Sm100TmaWarpSpecializedILi4ELi2ELi64ELb1ELb0EEEJNS5_IJSG_SF_SG_EEENS5_IJNSM_ISG_SC_EENSM_INSA_ILi64EEESC_EEEEENS_10bfloat16_tESL_S2R_SL_NS2H_6fusion15FusionCallbacksIS2L_NS2S_17LinearCombinationIS2R_fS2R_fLNS_15FloatRoundStyleE2EEES2M_S2Q_JEEENS4_5SM1004TMEM4LOAD26SM100_TMEM_LOAD_32dp32b64xENS4_13SM90_TMA_LOADENS1J_IS1L_NS1M_ILi16EEENSM_INS5_IJS1O_S2O_EEENS5_IJS2O_SC_EEEEEEENS4_39AutoVectorizingCopyWithAssumedAlignmentILi128EEENS4_14SM90_TMA_STOREES37_S39_S39_EEEvvEEEEvNT_6ParamsE,"",@"SHT_CUDA_INFO"
	.sectionflags	@""
	.align	4


	//----- nvinfo : EIATTR_CUDA_API_VERSION
	.align		4
        /*0000*/ 	.byte	0x04, 0x37
        /*0002*/ 	.short	(.L_31 - .L_30)
.L_30:
        /*0004*/ 	.word	0x00000082


	//----- nvinfo : EIATTR_KPARAM_INFO
	.align		4
.L_31:
        /*0008*/ 	.byte	0x04, 0x17
        /*000a*/ 	.short	(.L_33 - .L_32)
.L_32:
        /*000c*/ 	.word	0x00000000
        /*0010*/ 	.short	0x0000
        /*0012*/ 	.short	0x0000
        /*0014*/ 	.byte	0x00, 0xf0, 0x01, 0x30


	//----- nvinfo : EIATTR_AT_ENTRY_FRAGMENTS
	.align		4
.L_33:
        /*0018*/ 	.byte	0x04, 0x4f
        /*001a*/ 	.short	(.L_35 - .L_34)


	//   ....[0]....
.L_34:
        /*001c*/ 	.word	0x00000007


	//----- nvinfo : EIATTR_RESERVED_SMEM_USED
	.align		4
.L_35:
        /*0020*/ 	.byte	0x01, 0x41
	.zero		2


	//----- nvinfo : EIATTR_SPARSE_MMA_MASK
	.align		4
        /*0024*/ 	.byte	0x03, 0x50
        /*0026*/ 	.short	0x0000


	//----- nvinfo : EIATTR_TCGEN05_2CTA_USED
	.align		4
        /*0028*/ 	.byte	0x01, 0x52
	.zero		2


	//----- nvinfo : EIATTR_MAXREG_COUNT
	.align		4
        /*002c*/ 	.byte	0x03, 0x1b
        /*002e*/ 	.short	0x00ff


	//----- nvinfo : EIATTR_NUM_BARRIERS
	.align		4
        /*0030*/ 	.byte	0x02, 0x4c
        /*0032*/ 	.byte	0x07
	.zero		1


	//----- nvinfo : EIATTR_EXTERNS
	.align		4
        /*0034*/ 	.byte	0x04, 0x0f
        /*0036*/ 	.short	(.L_37 - .L_36)


	//   ....[0]....
	.align		4
.L_36:
        /*0038*/ 	.word	index@(__assertfail)


	//----- nvinfo : EIATTR_MERCURY_ISA_VERSION
	.align		4
.L_37:
        /*003c*/ 	.byte	0x03, 0x5f
        /*003e*/ 	.short	0x0101


	//----- nvinfo : EIATTR_INT_WARP_WIDE_INSTR_OFFSETS
	.align		4
        /*0040*/ 	.byte	0x04, 0x31
        /*0042*/ 	.short	(.L_39 - .L_38)


	//   ....[0]....
.L_38:
        /*0044*/ 	.word	0x00000dd0


	//   ....[1]....
        /*0048*/ 	.word	0x00000e80


	//   ....[2]....
        /*004c*/ 	.word	0x00004a20


	//   ....[3]....
        /*0050*/ 	.word	0x00004a40


	//   ....[4]....
        /*0054*/ 	.word	0x00004a70


	//   ....[5]....
        /*0058*/ 	.word	0x00005690


	//   ....[6]....
        /*005c*/ 	.word	0x00005710


	//   ....[7]....
        /*0060*/ 	.word	0x00005830


	//   ....[8]....
        /*0064*/ 	.word	0x000058e0


	//   ....[9]....
        /*0068*/ 	.word	0x000059b0


	//   ....[10]....
        /*006c*/ 	.word	0x00005a60


	//   ....[11]....
        /*0070*/ 	.word	0x00005ba0


	//   ....[12]....
        /*0074*/ 	.word	0x00005c40


	//----- nvinfo : EIATTR_COOP_GROUP_MASK_REGIDS
	.align		4
.L_39:
        /*0078*/ 	.byte	0x04, 0x29
        /*007a*/ 	.short	(.L_41 - .L_40)


	//   ....[0]....
.L_40:
        /*007c*/ 	.word	0xffffffff


	//   ....[1]....
        /*0080*/ 	.word	0xffffffff


	//   ....[2]....
        /*0084*/ 	.word	0xffffffff


	//   ....[3]....
        /*0088*/ 	.word	0xffffffff


	//   ....[4]....
        /*008c*/ 	.word	0xffffffff


	//   ....[5]....
        /*0090*/ 	.word	0xffffffff


	//   ....[6]....
        /*0094*/ 	.word	0xffffffff


	//   ....[7]....
        /*0098*/ 	.word	0xffffffff


	//   ....[8]....
        /*009c*/ 	.word	0xffffffff


	//   ....[9]....
        /*00a0*/ 	.word	0xffffffff


	//   ....[10]....
        /*00a4*/ 	.word	0xffffffff


	//   ....[11]....
        /*00a8*/ 	.word	0xffffffff


	//   ....[12]....
        /*00ac*/ 	.word	0xffffffff


	//   ....[13]....
        /*00b0*/ 	.word	0xffffffff


	//----- nvinfo : EIATTR_COOP_GROUP_INSTR_OFFSETS
	.align		4
.L_41:
        /*00b4*/ 	.byte	0x04, 0x28
        /*00b6*/ 	.short	(.L_43 - .L_42)


	//   ....[0]....
.L_42:
        /*00b8*/ 	.word	0x000000a0


	//   ....[1]....
        /*00bc*/ 	.word	0x00000570


	//   ....[2]....
        /*00c0*/ 	.word	0x00000740


	//   ....[3]....
        /*00c4*/ 	.word	0x000008e0


	//   ....[4]....
        /*00c8*/ 	.word	0x000009e0


	//   ....[5]....
        /*00cc*/ 	.word	0x00000b50


	//   ....[6]....
        /*00d0*/ 	.word	0x00000c90


	//   ....[7]....
        /*00d4*/ 	.word	0x00000ef0


	//   ....[8]....
        /*00d8*/ 	.word	0x000025a0


	//   ....[9]....
        /*00dc*/ 	.word	0x00003490


	//   ....[10]....
        /*00e0*/ 	.word	0x00003980


	//   ....[11]....
        /*00e4*/ 	.word	0x000039b0


	//   ....[12]....
        /*00e8*/ 	.word	0x00004900


	//   ....[13]....
        /*00ec*/ 	.word	0x00004b30


	//----- nvinfo : EIATTR_VRC_CTA_INIT_COUNT
	.align		4
.L_43:
        /*00f0*/ 	.byte	0x02, 0x4a
        /*00f2*/ 	.byte	0x80
	.zero		1


	//----- nvinfo : EIATTR_SYSCALL_OFFSETS
	.align		4
        /*00f4*/ 	.byte	0x04, 0x46
        /*00f6*/ 	.short	(.L_45 - .L_44)


	//   ....[0]....
.L_44:
        /*00f8*/ 	.word	0x00006930


	//   ....[1]....
        /*00fc*/ 	.word	0x00006a20


	//   ....[2]....
        /*0100*/ 	.word	0x00007440


	//   ....[3]....
        /*0104*/ 	.word	0x00008910


	//   ....[4]....
        /*0108*/ 	.word	0x00009d70


	//   ....[5]....
        /*010c*/ 	.word	0x0000b1b0


	//----- nvinfo : EIATTR_MBARRIER_INSTR_OFFSETS
	.align		4
.L_45:
        /*0110*/ 	.byte	0x04, 0x39
        /*0112*/ 	.short	(.L_47 - .L_46)


	//   ....[0]....
.L_46:
        /*0114*/ 	.word	0x000006b0
        /*0118*/ 	.word	0x000000ff
        /*011c*/ 	.word	0x00000000
        /*0120*/ 	.short	0x0100
        /*0122*/ 	.byte	0x04
	.zero		1


	//   ....[1]....
        /*0124*/ 	.word	0x000006c0
        /*0128*/ 	.word	0x000000ff
        /*012c*/ 	.word	0x00000020
        /*0130*/ 	.short	0x0100
        /*0132*/ 	.byte	0x04
	.zero		1


	//   ....[2]....
        /*0134*/ 	.word	0x000006d0
        /*0138*/ 	.word	0x000000ff
        /*013c*/ 	.word	0x00000008
        /*0140*/ 	.short	0x0100
        /*0142*/ 	.byte	0x04
	.zero		1


	//   ....[3]....
        /*0144*/ 	.word	0x000006e0
        /*0148*/ 	.word	0x000000ff
        /*014c*/ 	.word	0x00000028
        /*0150*/ 	.short	0x0100
        /*0152*/ 	.byte	0x04
	.zero		1


	//   ....[4]....
        /*0154*/ 	.word	0x000006f0
        /*0158*/ 	.word	0x000000ff
        /*015c*/ 	.word	0x00000010
        /*0160*/ 	.short	0x0100
        /*0162*/ 	.byte	0x04
	.zero		1


	//   ....[5]....
        /*0164*/ 	.word	0x00000700
        /*0168*/ 	.word	0x000000ff
        /*016c*/ 	.word	0x00000030
        /*0170*/ 	.short	0x0100
        /*0172*/ 	.byte	0x04
	.zero		1


	//   ....[6]....
        /*0174*/ 	.word	0x00000710
        /*0178*/ 	.word	0x000000ff
        /*017c*/ 	.word	0x00000018
        /*0180*/ 	.short	0x0100
        /*0182*/ 	.byte	0x04
	.zero		1


	//   ....[7]....
        /*0184*/ 	.word	0x00000720
        /*0188*/ 	.word	0x000000ff
        /*018c*/ 	.word	0x00000038
        /*0190*/ 	.short	0x0100
        /*0192*/ 	.byte	0x04
	.zero		1


	//   ....[8]....
        /*0194*/ 	.word	0x00000850
        /*0198*/ 	.word	0x000000ff
        /*019c*/ 	.word	0x00000040
        /*01a0*/ 	.short	0x0100
        /*01a2*/ 	.byte	0x04
	.zero		1


	//   ....[9]....
        /*01a4*/ 	.word	0x00000860
        /*01a8*/ 	.word	0x000000ff
        /*01ac*/ 	.word	0x00000060
        /*01b0*/ 	.short	0x0100
        /*01b2*/ 	.byte	0x04
	.zero		1


	//   ....[10]....
        /*01b4*/ 	.word	0x00000870
        /*01b8*/ 	.word	0x000000ff
        /*01bc*/ 	.word	0x00000048
        /*01c0*/ 	.short	0x0100
        /*01c2*/ 	.byte	0x04
	.zero		1


	//   ....[11]....
        /*01c4*/ 	.word	0x00000880
        /*01c8*/ 	.word	0x000000ff
        /*01cc*/ 	.word	0x00000068
        /*01d0*/ 	.short	0x0100
        /*01d2*/ 	.byte	0x04
	.zero		1


	//   ....[12]....
        /*01d4*/ 	.word	0x00000890
        /*01d8*/ 	.word	0x000000ff
        /*01dc*/ 	.word	0x00000050
        /*01e0*/ 	.short	0x0100
        /*01e2*/ 	.byte	0x04
	.zero		1


	//   ....[13]....
        /*01e4*/ 	.word	0x000008a0
        /*01e8*/ 	.word	0x000000ff
        /*01ec*/ 	.word	0x00000070
        /*01f0*/ 	.short	0x0100
        /*01f2*/ 	.byte	0x04
	.zero		1


	//   ....[14]....
        /*01f4*/ 	.word	0x000008b0
        /*01f8*/ 	.word	0x000000ff
        /*01fc*/ 	.word	0x00000058
        /*0200*/ 	.short	0x0100
        /*0202*/ 	.byte	0x04
	.zero		1


	//   ....[15]....
        /*0204*/ 	.word	0x000008c0
        /*0208*/ 	.word	0x000000ff
        /*020c*/ 	.word	0x00000078
        /*0210*/ 	.short	0x0100
        /*0212*/ 	.byte	0x04
	.zero		1


	//   ....[16]....
        /*0214*/ 	.word	0x000009b0
        /*0218*/ 	.word	0x000000ff
        /*021c*/ 	.word	0x00000080
        /*0220*/ 	.short	0x0100
        /*0222*/ 	.byte	0x06
	.zero		1


	//   ....[17]....
        /*0224*/ 	.word	0x000009c0
        /*0228*/ 	.word	0x000000ff
        /*022c*/ 	.word	0x00000088
        /*0230*/ 	.short	0x0100
        /*0232*/ 	.byte	0x06
	.zero		1


	//   ....[18]....
        /*0234*/ 	.word	0x00000b00
        /*0238*/ 	.word	0x000000ff
        /*023c*/ 	.word	0x00000090
        /*0240*/ 	.short	0x0100
        /*0242*/ 	.byte	0x06
	.zero		1


	//   ....[19]....
        /*0244*/ 	.word	0x00000b10
        /*0248*/ 	.word	0x000000ff
        /*024c*/ 	.word	0x000000a0
        /*0250*/ 	.short	0x0100
        /*0252*/ 	.byte	0x06
	.zero		1


	//   ....[20]....
        /*0254*/ 	.word	0x00000b20
        /*0258*/ 	.word	0x000000ff
        /*025c*/ 	.word	0x00000098
        /*0260*/ 	.short	0x0100
        /*0262*/ 	.byte	0x06
	.zero		1


	//   ....[21]....
        /*0264*/ 	.word	0x00000b30
        /*0268*/ 	.word	0x000000ff
        /*026c*/ 	.word	0x000000a8
        /*0270*/ 	.short	0x0100
        /*0272*/ 	.byte	0x06
	.zero		1


	//   ....[22]....
        /*0274*/ 	.word	0x00000c60
        /*0278*/ 	.word	0x000000ff
        /*027c*/ 	.word	0x000000b0
        /*0280*/ 	.short	0x0100
        /*0282*/ 	.byte	0x04
	.zero		1


	//   ....[23]....
        /*0284*/ 	.word	0x00000c70
        /*0288*/ 	.word	0x000000ff
        /*028c*/ 	.word	0x000000b8
        /*0290*/ 	.short	0x0100
        /*0292*/ 	.byte	0x04
	.zero		1


	//   ....[24]....
        /*0294*/ 	.word	0x00000d70
        /*0298*/ 	.word	0x000000ff
        /*029c*/ 	.word	0x000000c0
        /*02a0*/ 	.short	0x0100
        /*02a2*/ 	.byte	0x04
	.zero		1


	//   ....[25]....
        /*02a4*/ 	.word	0x00000d80
        /*02a8*/ 	.word	0x000000ff
        /*02ac*/ 	.word	0x000000d0
        /*02b0*/ 	.short	0x0100
        /*02b2*/ 	.byte	0x04
	.zero		1


	//   ....[26]....
        /*02b4*/ 	.word	0x00000d90
        /*02b8*/ 	.word	0x000000ff
        /*02bc*/ 	.word	0x000000c8
        /*02c0*/ 	.short	0x0100
        /*02c2*/ 	.byte	0x04
	.zero		1


	//   ....[27]....
        /*02c4*/ 	.word	0x00000da0
        /*02c8*/ 	.word	0x000000ff
        /*02cc*/ 	.word	0x000000d8
        /*02d0*/ 	.short	0x0100
        /*02d2*/ 	.byte	0x04
	.zero		1


	//   ....[28]....
        /*02d4*/ 	.word	0x00000ea0
        /*02d8*/ 	.word	0x000000ff
        /*02dc*/ 	.word	0x000000e0
        /*02e0*/ 	.short	0x0100
        /*02e2*/ 	.byte	0x06
	.zero		1


	//   ....[29]....
        /*02e4*/ 	.word	0x00001b00
        /*02e8*/ 	.word	0x00000000
        /*02ec*/ 	.word	0x000000d0
        /*02f0*/ 	.short	0x010a
        /*02f2*/ 	.byte	0xff
	.zero		1


	//   ....[30]....
        /*02f4*/ 	.word	0x00001b20
        /*02f8*/ 	.word	0x00000000
        /*02fc*/ 	.word	0x000000c0
        /*0300*/ 	.short	0x0101
        /*0302*/ 	.byte	0xff
	.zero		1


	//   ....[31]....
        /*0304*/ 	.word	0x00001be0
        /*0308*/ 	.word	0x000000ff
        /*030c*/ 	.word	0x00000020
        /*0310*/ 	.short	0x010a
        /*0312*/ 	.byte	0x04
	.zero		1


	//   ....[32]....
        /*0314*/ 	.word	0x00001cd0
        /*0318*/ 	.word	0x000000ff
        /*031c*/ 	.word	0x00000020
        /*0320*/ 	.short	0x010a
        /*0322*/ 	.byte	0x05
	.zero		1


	//   ....[33]....
        /*0324*/ 	.word	0x00001e40
        /*0328*/ 	.word	0x000000ff
        /*032c*/ 	.word	0x00000020
        /*0330*/ 	.short	0x010a
        /*0332*/ 	.byte	0x06
	.zero		1


	//   ....[34]....
        /*0334*/ 	.word	0x00002100
        /*0338*/ 	.word	0x000000ff
        /*033c*/ 	.word	0x00000088
        /*0340*/ 	.short	0x0101
        /*0342*/ 	.byte	0x07
	.zero		1


	//   ....[35]....
        /*0344*/ 	.word	0x00002120
        /*0348*/ 	.word	0x000000ff
        /*034c*/ 	.word	0x00000020
        /*0350*/ 	.short	0x010a
        /*0352*/ 	.byte	0x04
	.zero		1


	//   ....[36]....
        /*0354*/ 	.word	0x000021a0
        /*0358*/ 	.word	0x000000ff
        /*035c*/ 	.word	0x00000020
        /*0360*/ 	.short	0x010a
        /*0362*/ 	.byte	0x06
	.zero		1


	//   ....[37]....
        /*0364*/ 	.word	0x000022e0
        /*0368*/ 	.word	0x000000ff
        /*036c*/ 	.word	0x00000020
        /*0370*/ 	.short	0x010a
        /*0372*/ 	.byte	0x04
	.zero		1


	//   ....[38]....
        /*0374*/ 	.word	0x000025d0
        /*0378*/ 	.word	0x00000003
        /*037c*/ 	.word	0x00000090
        /*0380*/ 	.short	0x010a
        /*0382*/ 	.byte	0xff
	.zero		1


	//   ....[39]....
        /*0384*/ 	.word	0x00002720
        /*0388*/ 	.word	0x00000000
        /*038c*/ 	.word	0x00000000
        /*0390*/ 	.short	0x0101
        /*0392*/ 	.byte	0xff
	.zero		1


	//   ....[40]....
        /*0394*/ 	.word	0x00002ce0
        /*0398*/ 	.word	0x000000ff
        /*039c*/ 	.word	0x00000000
        /*03a0*/ 	.short	0x010a
        /*03a2*/ 	.byte	0x04
	.zero		1


	//   ....[41]....
        /*03a4*/ 	.word	0x00002d70
        /*03a8*/ 	.word	0x000000ff
        /*03ac*/ 	.word	0x00000000
        /*03b0*/ 	.short	0x010a
        /*03b2*/ 	.byte	0x05
	.zero		1


	//   ....[42]....
        /*03b4*/ 	.word	0x00002e00
        /*03b8*/ 	.word	0x000000ff
        /*03bc*/ 	.word	0x00000000
        /*03c0*/ 	.short	0x010a
        /*03c2*/ 	.byte	0x05
	.zero		1


	//   ....[43]....
        /*03c4*/ 	.word	0x00002ea0
        /*03c8*/ 	.word	0x00000000
        /*03cc*/ 	.word	0x00000000
        /*03d0*/ 	.short	0x010a
        /*03d2*/ 	.byte	0xff
	.zero		1


	//   ....[44]....
        /*03d4*/ 	.word	0x00002fe0
        /*03d8*/ 	.word	0x00000000
        /*03dc*/ 	.word	0x000000c0
        /*03e0*/ 	.short	0x010a
        /*03e2*/ 	.byte	0xff
	.zero		1


	//   ....[45]....
        /*03e4*/ 	.word	0x00003050
        /*03e8*/ 	.word	0x00000004
        /*03ec*/ 	.word	0x00000000
        /*03f0*/ 	.short	0x0101
        /*03f2*/ 	.byte	0xff
	.zero		1


	//   ....[46]....
        /*03f4*/ 	.word	0x00003070
        /*03f8*/ 	.word	0x000000ff
        /*03fc*/ 	.word	0x000000a0
        /*0400*/ 	.short	0x010a
        /*0402*/ 	.byte	0x04
	.zero		1


	//   ....[47]....
        /*0404*/ 	.word	0x00003190
        /*0408*/ 	.word	0x00000000
        /*040c*/ 	.word	0x00000090
        /*0410*/ 	.short	0x010a
        /*0412*/ 	.byte	0xff
	.zero		1


	//   ....[48]....
        /*0414*/ 	.word	0x00003290
        /*0418*/ 	.word	0x00000000
        /*041c*/ 	.word	0x00000000
        /*0420*/ 	.short	0x0101
        /*0422*/ 	.byte	0xff
	.zero		1


	//   ....[49]....
        /*0424*/ 	.word	0x00003320
        /*0428*/ 	.word	0x000000ff
        /*042c*/ 	.word	0x000000a0
        /*0430*/ 	.short	0x0106
        /*0432*/ 	.byte	0x04
	.zero		1


	//   ....[50]....
        /*0434*/ 	.word	0x00003340
        /*0438*/ 	.word	0x000000ff
        /*043c*/ 	.word	0x000000a0
        /*0440*/ 	.short	0x010a
        /*0442*/ 	.byte	0x04
	.zero		1


	//   ....[51]....
        /*0444*/ 	.word	0x000033d0
        /*0448*/ 	.word	0x000000ff
        /*044c*/ 	.word	0x000000a0
        /*0450*/ 	.short	0x0106
        /*0452*/ 	.byte	0x07
	.zero		1


	//   ....[52]....
        /*0454*/ 	.word	0x00003410
        /*0458*/ 	.word	0x00000000
        /*045c*/ 	.word	0x000000a0
        /*0460*/ 	.short	0x010a
        /*0462*/ 	.byte	0xff
	.zero		1


	//   ....[53]....
        /*0464*/ 	.word	0x00003680
        /*0468*/ 	.word	0x000000ff
        /*046c*/ 	.word	0x00000008
        /*0470*/ 	.short	0x010a
        /*0472*/ 	.byte	0x05
	.zero		1


	//   ....[54]....
        /*0474*/ 	.word	0x000036a0
        /*0478*/ 	.word	0x000000ff
        /*047c*/ 	.word	0x00000008
        /*0480*/ 	.short	0x010a
        /*0482*/ 	.byte	0x05
	.zero		1


	//   ....[55]....
        /*0484*/ 	.word	0x00003830
        /*0488*/ 	.word	0x000000ff
        /*048c*/ 	.word	0x00000008
        /*0490*/ 	.short	0x010a
        /*0492*/ 	.byte	0x05
	.zero		1


	//   ....[56]....
        /*0494*/ 	.word	0x00003850
        /*0498*/ 	.word	0x000000ff
        /*049c*/ 	.word	0x00000008
        /*04a0*/ 	.short	0x010a
        /*04a2*/ 	.byte	0x05
	.zero		1


	//   ....[57]....
        /*04a4*/ 	.word	0x00003910
        /*04a8*/ 	.word	0x000000ff
        /*04ac*/ 	.word	0x00000000
        /*04b0*/ 	.short	0x0101
        /*04b2*/ 	.byte	0x04
	.zero		1


	//   ....[58]....
        /*04b4*/ 	.word	0x00003ed0
        /*04b8*/ 	.word	0x00000000
        /*04bc*/ 	.word	0x00000090
        /*04c0*/ 	.short	0x010a
        /*04c2*/ 	.byte	0xff
	.zero		1


	//   ....[59]....
        /*04c4*/ 	.word	0x00003f90
        /*04c8*/ 	.word	0x00000000
        /*04cc*/ 	.word	0x00000000
        /*04d0*/ 	.short	0x0101
        /*04d2*/ 	.byte	0xff
	.zero		1


	//   ....[60]....
        /*04d4*/ 	.word	0x00004070
        /*04d8*/ 	.word	0x000000ff
        /*04dc*/ 	.word	0x00000000
        /*04e0*/ 	.short	0x010a
        /*04e2*/ 	.byte	0x05
	.zero		1


	//   ....[61]....
        /*04e4*/ 	.word	0x00004090
        /*04e8*/ 	.word	0x000000ff
        /*04ec*/ 	.word	0x00000000
        /*04f0*/ 	.short	0x010a
        /*04f2*/ 	.byte	0x05
	.zero		1


	//   ....[62]....
        /*04f4*/ 	.word	0x000041d0
        /*04f8*/ 	.word	0x000000ff
        /*04fc*/ 	.word	0x00000000
        /*0500*/ 	.short	0x010a
        /*0502*/ 	.byte	0x07
	.zero		1


	//   ....[63]....
        /*0504*/ 	.word	0x00004210
        /*0508*/ 	.word	0x000000ff
        /*050c*/ 	.word	0x000000b8
        /*0510*/ 	.short	0x010a
        /*0512*/ 	.byte	0x21
	.zero		1


	//   ....[64]....
        /*0514*/ 	.word	0x00004470
        /*0518*/ 	.word	0x000000ff
        /*051c*/ 	.word	0x00000000
        /*0520*/ 	.short	0x010a
        /*0522*/ 	.byte	0x07
	.zero		1


	//   ....[65]....
        /*0524*/ 	.word	0x000045b0
        /*0528*/ 	.word	0x000000ff
        /*052c*/ 	.word	0x00000000
        /*0530*/ 	.short	0x010a
        /*0532*/ 	.byte	0x04
	.zero		1


	//   ....[66]....
        /*0534*/ 	.word	0x000048e0
        /*0538*/ 	.word	0x000000ff
        /*053c*/ 	.word	0x000000e0
        /*0540*/ 	.short	0x010a
        /*0542*/ 	.byte	0x21
	.zero		1


	//   ....[67]....
        /*0544*/ 	.word	0x00004e40
        /*0548*/ 	.word	0x00000008
        /*054c*/ 	.word	0x00000090
        /*0550*/ 	.short	0x010a
        /*0552*/ 	.byte	0xff
	.zero		1


	//   ....[68]....
        /*0554*/ 	.word	0x00004fb0
        /*0558*/ 	.word	0x00000000
        /*055c*/ 	.word	0x00000000
        /*0560*/ 	.short	0x0101
        /*0562*/ 	.byte	0xff
	.zero		1


	//   ....[69]....
        /*0564*/ 	.word	0x00005490
        /*0568*/ 	.word	0x000000ff
        /*056c*/ 	.word	0x00000088
        /*0570*/ 	.short	0x010a
        /*0572*/ 	.byte	0x15
	.zero		1


	//   ....[70]....
        /*0574*/ 	.word	0x00005620
        /*0578*/ 	.word	0x000000ff
        /*057c*/ 	.word	0x00000060
        /*0580*/ 	.short	0x010a
        /*0582*/ 	.byte	0x15
	.zero		1


	//   ....[71]....
        /*0584*/ 	.word	0x000057f0
        /*0588*/ 	.word	0x000000ff
        /*058c*/ 	.word	0x00000040
        /*0590*/ 	.short	0x010b
        /*0592*/ 	.byte	0x15
	.zero		1


	//   ....[72]....
        /*0594*/ 	.word	0x00005800
        /*0598*/ 	.word	0x000000ff
        /*059c*/ 	.word	0x00000000
        /*05a0*/ 	.short	0x0101
        /*05a2*/ 	.byte	0x31
	.zero		1


	//   ....[73]....
        /*05a4*/ 	.word	0x00005810
        /*05a8*/ 	.word	0x000000ff
        /*05ac*/ 	.word	0x00000068
        /*05b0*/ 	.short	0x010a
        /*05b2*/ 	.byte	0x15
	.zero		1


	//   ....[74]....
        /*05b4*/ 	.word	0x00005970
        /*05b8*/ 	.word	0x000000ff
        /*05bc*/ 	.word	0x00000048
        /*05c0*/ 	.short	0x010b
        /*05c2*/ 	.byte	0x15
	.zero		1


	//   ....[75]....
        /*05c4*/ 	.word	0x00005980
        /*05c8*/ 	.word	0x000000ff
        /*05cc*/ 	.word	0x00000000
        /*05d0*/ 	.short	0x0101
        /*05d2*/ 	.byte	0x30
	.zero		1


	//   ....[76]....
        /*05d4*/ 	.word	0x00005990
        /*05d8*/ 	.word	0x000000ff
        /*05dc*/ 	.word	0x00000070
        /*05e0*/ 	.short	0x010a
        /*05e2*/ 	.byte	0x15
	.zero		1


	//   ....[77]....
        /*05e4*/ 	.word	0x00005af0
        /*05e8*/ 	.word	0x000000ff
        /*05ec*/ 	.word	0x00000050
        /*05f0*/ 	.short	0x010b
        /*05f2*/ 	.byte	0x15
	.zero		1


	//   ....[78]....
        /*05f4*/ 	.word	0x00005b00
        /*05f8*/ 	.word	0x000000ff
        /*05fc*/ 	.word	0x00000000
        /*0600*/ 	.short	0x0101
        /*0602*/ 	.byte	0x2f
	.zero		1


	//   ....[79]....
        /*0604*/ 	.word	0x00005b10
        /*0608*/ 	.word	0x000000ff
        /*060c*/ 	.word	0x00000078
        /*0610*/ 	.short	0x010a
        /*0612*/ 	.byte	0x15
	.zero		1


	//   ....[80]....
        /*0614*/ 	.word	0x00005d80
        /*0618*/ 	.word	0x000000ff
        /*061c*/ 	.word	0x00000058
        /*0620*/ 	.short	0x010b
        /*0622*/ 	.byte	0x15
	.zero		1


	//   ....[81]....
        /*0624*/ 	.word	0x00005d90
        /*0628*/ 	.word	0x000000ff
        /*062c*/ 	.word	0x00000000
        /*0630*/ 	.short	0x0101
        /*0632*/ 	.byte	0x2e
	.zero		1


	//   ....[82]....
        /*0634*/ 	.word	0x00005dc0
        /*0638*/ 	.word	0x000000ff
        /*063c*/ 	.word	0x00000060
        /*0640*/ 	.short	0x010a
        /*0642*/ 	.byte	0x15
	.zero		1


	//   ....[83]....
        /*0644*/ 	.word	0x00005de0
        /*0648*/ 	.word	0x000000ff
        /*064c*/ 	.word	0x00000068
        /*0650*/ 	.short	0x010a
        /*0652*/ 	.byte	0x15
	.zero		1


	//   ....[84]....
        /*0654*/ 	.word	0x00005e00
        /*0658*/ 	.word	0x000000ff
        /*065c*/ 	.word	0x00000070
        /*0660*/ 	.short	0x010a
        /*0662*/ 	.byte	0x15
	.zero		1


	//   ....[85]....
        /*0664*/ 	.word	0x00005e40
        /*0668*/ 	.word	0x00000000
        /*066c*/ 	.word	0x00000078
        /*0670*/ 	.short	0x010a
        /*0672*/ 	.byte	0xff
	.zero		1


	//   ....[86]....
        /*0674*/ 	.word	0x000061c0
        /*0678*/ 	.word	0x00000008
        /*067c*/ 	.word	0x00000090
        /*0680*/ 	.short	0x010a
        /*0682*/ 	.byte	0xff
	.zero		1


	//   ....[87]....
        /*0684*/ 	.word	0x00006340
        /*0688*/ 	.word	0x00000000
        /*068c*/ 	.word	0x00000000
        /*0690*/ 	.short	0x0101
        /*0692*/ 	.byte	0xff
	.zero		1


	//   ....[88]....
        /*0694*/ 	.word	0x00006f20
        /*0698*/ 	.word	0x000000ff
        /*069c*/ 	.word	0x00000040
        /*06a0*/ 	.short	0x010a
        /*06a2*/ 	.byte	0x2e
	.zero		1


	//   ....[89]....
        /*06a4*/ 	.word	0x00007020
        /*06a8*/ 	.word	0x000000ff
        /*06ac*/ 	.word	0x000000b0
        /*06b0*/ 	.short	0x010a
        /*06b2*/ 	.byte	0x2e
	.zero		1


	//   ....[90]....
        /*06b4*/ 	.word	0x000071e0
        /*06b8*/ 	.word	0x000000ff
        /*06bc*/ 	.word	0x00000040
        /*06c0*/ 	.short	0x010a
        /*06c2*/ 	.byte	0x2e
	.zero		1


	//   ....[91]....
        /*06c4*/ 	.word	0x00007320
        /*06c8*/ 	.word	0x000000ff
        /*06cc*/ 	.word	0x000000b0
        /*06d0*/ 	.short	0x010a
        /*06d2*/ 	.byte	0x2e
	.zero		1


	//   ....[92]....
        /*06d4*/ 	.word	0x00007510
        /*06d8*/ 	.word	0x000000ff
        /*06dc*/ 	.word	0x00000000
        /*06e0*/ 	.short	0x0101
        /*06e2*/ 	.byte	0x05
	.zero		1


	//   ....[93]....
        /*06e4*/ 	.word	0x00008580
        /*06e8*/ 	.word	0x00000000
        /*06ec*/ 	.word	0x00000000
        /*06f0*/ 	.short	0x0101
        /*06f2*/ 	.byte	0xff
	.zero		1


	//   ....[94]....
        /*06f4*/ 	.word	0x00008590
        /*06f8*/ 	.word	0x00000003
        /*06fc*/ 	.word	0x00000040
        /*0700*/ 	.short	0x010a
        /*0702*/ 	.byte	0xff
	.zero		1


	//   ....[95]....
        /*0704*/ 	.word	0x000086a0
        /*0708*/ 	.word	0x00000003
        /*070c*/ 	.word	0x00000040
        /*0710*/ 	.short	0x010a
        /*0712*/ 	.byte	0xff
	.zero		1


	//   ....[96]....
        /*0714*/ 	.word	0x000099f0
        /*0718*/ 	.word	0x00000000
        /*071c*/ 	.word	0x00000000
        /*0720*/ 	.short	0x0101
        /*0722*/ 	.byte	0xff
	.zero		1


	//   ....[97]....
        /*0724*/ 	.word	0x00009a30
        /*0728*/ 	.word	0x0000005f
        /*072c*/ 	.word	0x00000040
        /*0730*/ 	.short	0x010a
        /*0732*/ 	.byte	0xff
	.zero		1


	//   ....[98]....
        /*0734*/ 	.word	0x00009b00
        /*0738*/ 	.word	0x0000005f
        /*073c*/ 	.word	0x00000040
        /*0740*/ 	.short	0x010a
        /*0742*/ 	.byte	0xff
	.zero		1


	//   ....[99]....
        /*0744*/ 	.word	0x0000ae50
        /*0748*/ 	.word	0x00000000
        /*074c*/ 	.word	0x00000000
        /*0750*/ 	.short	0x0101
        /*0752*/ 	.byte	0xff
	.zero		1


	//   ....[100]....
        /*0754*/ 	.word	0x0000ae70
        /*0758*/ 	.word	0x00000010
        /*075c*/ 	.word	0x00000040
        /*0760*/ 	.short	0x010a
        /*0762*/ 	.byte	0xff
	.zero		1


	//   ....[101]....
        /*0764*/ 	.word	0x0000af40
        /*0768*/ 	.word	0x00000010
        /*076c*/ 	.word	0x00000040
        /*0770*/ 	.short	0x010a
        /*0772*/ 	.byte	0xff
	.zero		1


	//   ....[102]....
        /*0774*/ 	.word	0x0000c280
        /*0778*/ 	.word	0x00000000
        /*077c*/ 	.word	0x00000000
        /*0780*/ 	.short	0x0101
        /*0782*/ 	.byte	0xff
	.zero		1


	//   ....[103]....
        /*0784*/ 	.word	0x0000c3d0
        /*0788*/ 	.word	0x000000ff
        /*078c*/ 	.word	0x00000000
        /*0790*/ 	.short	0x0101
        /*0792*/ 	.byte	0x04
	.zero		1


	//   ....[104]....
        /*0794*/ 	.word	0x0000c3e0
        /*0798*/ 	.word	0x000000ff
        /*079c*/ 	.word	0x000000e0
        /*07a0*/ 	.short	0x0101
        /*07a2*/ 	.byte	0x2e
	.zero		1


	//   ....[105]....
        /*07a4*/ 	.word	0x0000c570
        /*07a8*/ 	.word	0x000000ff
        /*07ac*/ 	.word	0x00000000
        /*07b0*/ 	.short	0x0101
        /*07b2*/ 	.byte	0x04
	.zero		1


	//   ....[106]....
        /*07b4*/ 	.word	0x0000c590
        /*07b8*/ 	.word	0x00000000
        /*07bc*/ 	.word	0x000000d0
        /*07c0*/ 	.short	0x010a
        /*07c2*/ 	.byte	0xff
	.zero		1


	//   ....[107]....
        /*07c4*/ 	.word	0x0000c5f0
        /*07c8*/ 	.word	0x00000000
        /*07cc*/ 	.word	0x00000020
        /*07d0*/ 	.short	0x010a
        /*07d2*/ 	.byte	0xff
	.zero		1


	//   ....[108]....
        /*07d4*/ 	.word	0x0000c650
        /*07d8*/ 	.word	0x00000000
        /*07dc*/ 	.word	0x00000020
        /*07e0*/ 	.short	0x010a
        /*07e2*/ 	.byte	0xff
	.zero		1


	//   ....[109]....
        /*07e4*/ 	.word	0x0000c6a0
        /*07e8*/ 	.word	0x00000003
        /*07ec*/ 	.word	0x00000090
        /*07f0*/ 	.short	0x010a
        /*07f2*/ 	.byte	0xff
	.zero		1


	//   ....[110]....
        /*07f4*/ 	.word	0x0000c700
        /*07f8*/ 	.word	0x00000000
        /*07fc*/ 	.word	0x00000000
        /*0800*/ 	.short	0x010a
        /*0802*/ 	.byte	0xff
	.zero		1


	//   ....[111]....
        /*0804*/ 	.word	0x0000c760
        /*0808*/ 	.word	0x00000000
        /*080c*/ 	.word	0x00000000
        /*0810*/ 	.short	0x010a
        /*0812*/ 	.byte	0xff
	.zero		1


	//   ....[112]....
        /*0814*/ 	.word	0x0000c7c0
        /*0818*/ 	.word	0x00000000
        /*081c*/ 	.word	0x00000000
        /*0820*/ 	.short	0x010a
        /*0822*/ 	.byte	0xff
	.zero		1


	//   ....[113]....
        /*0824*/ 	.word	0x0000c810
        /*0828*/ 	.word	0x00000000
        /*082c*/ 	.word	0x000000c0
        /*0830*/ 	.short	0x010a
        /*0832*/ 	.byte	0xff
	.zero		1


	//   ....[114]....
        /*0834*/ 	.word	0x0000c870
        /*0838*/ 	.word	0x00000000
        /*083c*/ 	.word	0x000000a0
        /*0840*/ 	.short	0x010a
        /*0842*/ 	.byte	0xff
	.zero		1


	//   ....[115]....
        /*0844*/ 	.word	0x0000c8c0
        /*0848*/ 	.word	0x00000000
        /*084c*/ 	.word	0x00000090
        /*0850*/ 	.short	0x010a
        /*0852*/ 	.byte	0xff
	.zero		1


	//   ....[116]....
        /*0854*/ 	.word	0x0000c920
        /*0858*/ 	.word	0x00000000
        /*085c*/ 	.word	0x000000a0
        /*0860*/ 	.short	0x010a
        /*0862*/ 	.byte	0xff
	.zero		1


	//   ....[117]....
        /*0864*/ 	.word	0x0000c980
        /*0868*/ 	.word	0x00000005
        /*086c*/ 	.word	0x00000008
        /*0870*/ 	.short	0x010a
        /*0872*/ 	.byte	0xff
	.zero		1


	//   ....[118]....
        /*0874*/ 	.word	0x0000ca60
        /*0878*/ 	.word	0x00000003
        /*087c*/ 	.word	0x00000008
        /*0880*/ 	.short	0x010a
        /*0882*/ 	.byte	0xff
	.zero		1


	//   ....[119]....
        /*0884*/ 	.word	0x0000cab0
        /*0888*/ 	.word	0x00000000
        /*088c*/ 	.word	0x00000090
        /*0890*/ 	.short	0x010a
        /*0892*/ 	.byte	0xff
	.zero		1


	//   ....[120]....
        /*0894*/ 	.word	0x0000cb10
        /*0898*/ 	.word	0x00000000
        /*089c*/ 	.word	0x00000000
        /*08a0*/ 	.short	0x010a
        /*08a2*/ 	.byte	0xff
	.zero		1


	//   ....[121]....
        /*08a4*/ 	.word	0x0000cb70
        /*08a8*/ 	.word	0x00000000
        /*08ac*/ 	.word	0x000000b8
        /*08b0*/ 	.short	0x010a
        /*08b2*/ 	.byte	0xff
	.zero		1


	//   ....[122]....
        /*08b4*/ 	.word	0x0000cbd0
        /*08b8*/ 	.word	0x00000000
        /*08bc*/ 	.word	0x00000000
        /*08c0*/ 	.short	0x010a
        /*08c2*/ 	.byte	0xff
	.zero		1


	//   ....[123]....
        /*08c4*/ 	.word	0x0000cc30
        /*08c8*/ 	.word	0x00000000
        /*08cc*/ 	.word	0x000000e0
        /*08d0*/ 	.short	0x010a
        /*08d2*/ 	.byte	0xff
	.zero		1


	//   ....[124]....
        /*08d4*/ 	.word	0x0000cc80
        /*08d8*/ 	.word	0x00000008
        /*08dc*/ 	.word	0x00000090
        /*08e0*/ 	.short	0x010a
        /*08e2*/ 	.byte	0xff
	.zero		1


	//   ....[125]....
        /*08e4*/ 	.word	0x0000cce0
        /*08e8*/ 	.word	0x00000000
        /*08ec*/ 	.word	0x00000088
        /*08f0*/ 	.short	0x010a
        /*08f2*/ 	.byte	0xff
	.zero		1


	//   ....[126]....
        /*08f4*/ 	.word	0x0000cd40
        /*08f8*/ 	.word	0x00000005
        /*08fc*/ 	.word	0x00000060
        /*0900*/ 	.short	0x010a
        /*0902*/ 	.byte	0xff
	.zero		1


	//   ....[127]....
        /*0904*/ 	.word	0x0000cda0
        /*0908*/ 	.word	0x00000005
        /*090c*/ 	.word	0x00000068
        /*0910*/ 	.short	0x010a
        /*0912*/ 	.byte	0xff
	.zero		1


	//   ....[128]....
        /*0914*/ 	.word	0x0000ce00
        /*0918*/ 	.word	0x00000005
        /*091c*/ 	.word	0x00000070
        /*0920*/ 	.short	0x010a
        /*0922*/ 	.byte	0xff
	.zero		1


	//   ....[129]....
        /*0924*/ 	.word	0x0000ce60
        /*0928*/ 	.word	0x00000005
        /*092c*/ 	.word	0x00000078
        /*0930*/ 	.short	0x010a
        /*0932*/ 	.byte	0xff
	.zero		1


	//   ....[130]....
        /*0934*/ 	.word	0x0000cec0
        /*0938*/ 	.word	0x00000000
        /*093c*/ 	.word	0x00000060
        /*0940*/ 	.short	0x010a
        /*0942*/ 	.byte	0xff
	.zero		1


	//   ....[131]....
        /*0944*/ 	.word	0x0000cf20
        /*0948*/ 	.word	0x00000000
        /*094c*/ 	.word	0x00000068
        /*0950*/ 	.short	0x010a
        /*0952*/ 	.byte	0xff
	.zero		1


	//   ....[132]....
        /*0954*/ 	.word	0x0000cf80
        /*0958*/ 	.word	0x00000000
        /*095c*/ 	.word	0x00000070
        /*0960*/ 	.short	0x010a
        /*0962*/ 	.byte	0xff
	.zero		1


	//   ....[133]....
        /*0964*/ 	.word	0x0000cfd0
        /*0968*/ 	.word	0x00000008
        /*096c*/ 	.word	0x00000090
        /*0970*/ 	.short	0x010a
        /*0972*/ 	.byte	0xff
	.zero		1


	//   ....[134]....
        /*0974*/ 	.word	0x0000d030
        /*0978*/ 	.word	0x00000003
        /*097c*/ 	.word	0x00000040
        /*0980*/ 	.short	0x010a
        /*0982*/ 	.byte	0xff
	.zero		1


	//   ....[135]....
        /*0984*/ 	.word	0x0000d090
        /*0988*/ 	.word	0x00000003
        /*098c*/ 	.word	0x000000b0
        /*0990*/ 	.short	0x010a
        /*0992*/ 	.byte	0xff
	.zero		1


	//   ....[136]....
        /*0994*/ 	.word	0x0000d0e0
        /*0998*/ 	.word	0x00000003
        /*099c*/ 	.word	0x00000040
        /*09a0*/ 	.short	0x010a
        /*09a2*/ 	.byte	0xff
	.zero		1


	//   ....[137]....
        /*09a4*/ 	.word	0x0000d130
        /*09a8*/ 	.word	0x0000005f
        /*09ac*/ 	.word	0x00000040
        /*09b0*/ 	.short	0x010a
        /*09b2*/ 	.byte	0xff
	.zero		1


	//   ....[138]....
        /*09b4*/ 	.word	0x0000d180
        /*09b8*/ 	.word	0x00000010
        /*09bc*/ 	.word	0x00000040
        /*09c0*/ 	.short	0x010a
        /*09c2*/ 	.byte	0xff
	.zero		1


	//----- nvinfo : EIATTR_NUM_MBARRIERS
	.align		4
.L_47:
        /*09c4*/ 	.byte	0x03, 0x38
        /*09c6*/ 	.short	0x001d


	//----- nvinfo : EIATTR_EXIT_INSTR_OFFSETS
	.align		4
        /*09c8*/ 	.byte	0x04, 0x1c
        /*09ca*/ 	.short	(.L_49 - .L_48)


	//   ....[0]....
.L_48:
        /*09cc*/ 	.word	0x00002ed0


	//   ....[1]....
        /*09d0*/ 	.word	0x000033e0


	//   ....[2]....
        /*09d4*/ 	.word	0x00003440


	//   ....[3]....
        /*09d8*/ 	.word	0x00004b40


	//   ....[4]....
        /*09dc*/ 	.word	0x00005e70


	//   ....[5]....
        /*09e0*/ 	.word	0x00005eb0


	//   ....[6]....
        /*09e4*/ 	.word	0x0000c450


	//   ....[7]....
        /*09e8*/ 	.word	0x0000c4d0


	//   ....[8]....
        /*09ec*/ 	.word	0x0000c500


	//   ....[9]....
        /*09f0*/ 	.word	0x0000c580


	//----- nvinfo : EIATTR_MAX_THREADS
	.align		4
.L_49:
        /*09f4*/ 	.byte	0x04, 0x05
        /*09f6*/ 	.short	(.L_51 - .L_50)
.L_50:
        /*09f8*/ 	.word	0x00000100
        /*09fc*/ 	.word	0x00000001
        /*0a00*/ 	.word	0x00000001


	//----- nvinfo : EIATTR_CRS_STACK_SIZE
	.align		4
.L_51:
        /*0a04*/ 	.byte	0x04, 0x1e
        /*0a06*/ 	.short	(.L_53 - .L_52)
.L_52:
        /*0a08*/ 	.word	0x00000000


	//----- nvinfo : EIATTR_CBANK_PARAM_SIZE
	.align		4
.L_53:
        /*0a0c*/ 	.byte	0x03, 0x19
        /*0a0e*/ 	.short	0x0c00


	//----- nvinfo : EIATTR_PARAM_CBANK
	.align		4
        /*0a10*/ 	.byte	0x04, 0x0a
        /*0a12*/ 	.short	(.L_55 - .L_54)
	.align		4
.L_54:
        /*0a14*/ 	.word	index@(.nv.constant0._ZN7cutlass13device_kernelINS_4gemm6kernel13GemmUniversalIN4cute5tupleIJiiiiEEENS1_10collective13CollectiveMmaINS1_46MainloopSm100TmaUmmaWarpSpecializedBlockScaledILi4ELi2ELi1ENS5_IJNS4_1CILi4EEENSA_ILi1EEESC_EEEEENS5_IJNSA_ILi256EEESF_NSA_ILi128EEEEEENS5_IJNS_12float_e4m3_tENS_13float_ue8m0_tEEEENS5_IJNS5_IJlSC_lEEENS4_6LayoutINS5_IJNS5_IJNS5_IJNSA_ILi32EEESB_EEEiEEESP_NS5_IJSC_iEEEEEENS5_IJNS5_IJNS5_IJNSA_ILi16EEESB_EEEiEEENS5_IJNS5_IJNSA_ILi0EEESC_EEENSA_ILi512EEEEEENS5_IJSV_iEEEEEEEEEEESK_S12_NS4_8TiledMMAINS4_8MMA_AtomIJNS4_27SM100_MMA_MXF8F6F4_2x1SM_SSISI_SI_fSJ_Li256ELi256ELNS4_4UMMA5MajorE0ELS17_0ELNS16_7ScaleInE0ELS18_0EEEEEENSM_INS5_IJSC_SC_SC_EEENS5_IJSV_SV_SV_EEEEENS5_IJNS4_10UnderscoreES1E_S1E_EEEEENS5_IJNS4_18SM100_TMA_2SM_LOADES1H_EEENS5_IJNS4_14ComposedLayoutINS4_7SwizzleILi3ELi4ELi3EEENS4_18smem_ptr_flag_bitsILi8EEENSM_INS5_IJNSA_ILi8EEESG_EEENS5_IJSG_SC_EEEEEEENSM_INS5_IJNS5_IJNS5_IJSO_SC_EEENS5_IJSN_SC_EEEEEESC_NS5_IJSB_SC_EEEEEENS5_IJNS5_IJNS5_IJST_SX_EEESW_EEESV_NS5_IJSC_SX_EEEEEEEEEEEvNS4_8identityENS5_IJNS4_28SM100_TMA_2SM_LOAD_MULTICASTES25_EEENS5_IJS1S_NSM_INS5_IJNS5_IJNS5_IJSO_NSA_ILi2EEEEEES1U_EEESC_S1W_EEENS5_IJS1Z_SV_NS5_IJSC_NSA_ILi1024EEEEEEEEEEEEEEvS24_EENS_8epilogue10collective18CollectiveEpilogueINS2H_23Sm100TmaWarpSpecializedILi4ELi2ELi64ELb1ELb0EEEJNS5_IJSG_SF_SG_EEENS5_IJNSM_ISG_SC_EENSM_INSA_ILi64EEESC_EEEEENS_10bfloat16_tESL_S2R_SL_NS2H_6fusion15FusionCallbacksIS2L_NS2S_17LinearCombinationIS2R_fS2R_fLNS_15FloatRoundStyleE2EEES2M_S2Q_JEEENS4_5SM1004TMEM4LOAD26SM100_TMEM_LOAD_32dp32b64xENS4_13SM90_TMA_LOADENS1J_IS1L_NS1M_ILi16EEENSM_INS5_IJS1O_S2O_EEENS5_IJS2O_SC_EEEEEEENS4_39AutoVectorizingCopyWithAssumedAlignmentILi128EEENS4_14SM90_TMA_STOREES37_S39_S39_EEEvvEEEEvNT_6ParamsE)
        /*0a18*/ 	.short	0x0380
        /*0a1a*/ 	.short	0x0c00


	//----- nvinfo : EIATTR_SW_WAR
	.align		4
.L_55:
        /*0a1c*/ 	.byte	0x04, 0x36
        /*0a1e*/ 	.short	(.L_57 - .L_56)
.L_56:
        /*0a20*/ 	.word	0x00000008
.L_57:


//--------------------- .nv.callgraph             --------------------------
	.section	.nv.callgraph,"",@"SHT_CUDA_CALLGRAPH"
	.align	4
	.sectionentsize	8
	.align		4
        /*0000*/ 	.word	0x00000000
	.align		4
        /*0004*/ 	.word	0xffffffff
	.align		4
        /*0008*/ 	.word	index@(_ZN7cutlass13device_kernelINS_4gemm6kernel13GemmUniversalIN4cute5tupleIJiiiiEEENS1_10collective13CollectiveMmaINS1_46MainloopSm100TmaUmmaWarpSpecializedBlockScaledILi4ELi2ELi1ENS5_IJNS4_1CILi4EEENSA_ILi1EEESC_EEEEENS5_IJNSA_ILi256EEESF_NSA_ILi128EEEEEENS5_IJNS_12float_e4m3_tENS_13float_ue8m0_tEEEENS5_IJNS5_IJlSC_lEEENS4_6LayoutINS5_IJNS5_IJNS5_IJNSA_ILi32EEESB_EEEiEEESP_NS5_IJSC_iEEEEEENS5_IJNS5_IJNS5_IJNSA_ILi16EEESB_EEEiEEENS5_IJNS5_IJNSA_ILi0EEESC_EEENSA_ILi512EEEEEENS5_IJSV_iEEEEEEEEEEESK_S12_NS4_8TiledMMAINS4_8MMA_AtomIJNS4_27SM100_MMA_MXF8F6F4_2x1SM_SSISI_SI_fSJ_Li256ELi256ELNS4_4UMMA5MajorE0ELS17_0ELNS16_7ScaleInE0ELS18_0EEEEEENSM_INS5_IJSC_SC_SC_EEENS5_IJSV_SV_SV_EEEEENS5_IJNS4_10UnderscoreES1E_S1E_EEEEENS5_IJNS4_18SM100_TMA_2SM_LOADES1H_EEENS5_IJNS4_14ComposedLayoutINS4_7SwizzleILi3ELi4ELi3EEENS4_18smem_ptr_flag_bitsILi8EEENSM_INS5_IJNSA_ILi8EEESG_EEENS5_IJSG_SC_EEEEEEENSM_INS5_IJNS5_IJNS5_IJSO_SC_EEENS5_IJSN_SC_EEEEEESC_NS5_IJSB_SC_EEEEEENS5_IJNS5_IJNS5_IJST_SX_EEESW_EEESV_NS5_IJSC_SX_EEEEEEEEEEEvNS4_8identityENS5_IJNS4_28SM100_TMA_2SM_LOAD_MULTICASTES25_EEENS5_IJS1S_NSM_INS5_IJNS5_IJNS5_IJSO_NSA_ILi2EEEEEES1U_EEESC_S1W_EEENS5_IJS1Z_SV_NS5_IJSC_NSA_ILi1024EEEEEEEEEEEEEEvS24_EENS_8epilogue10collective18CollectiveEpilogueINS2H_23Sm100TmaWarpSpecializedILi4ELi2ELi64ELb1ELb0EEEJNS5_IJSG_SF_SG_EEENS5_IJNSM_ISG_SC_EENSM_INSA_ILi64EEESC_EEEEENS_10bfloat16_tESL_S2R_SL_NS2H_6fusion15FusionCallbacksIS2L_NS2S_17LinearCombinationIS2R_fS2R_fLNS_15FloatRoundStyleE2EEES2M_S2Q_JEEENS4_5SM1004TMEM4LOAD26SM100_TMEM_LOAD_32dp32b64xENS4_13SM90_TMA_LOADENS1J_IS1L_NS1M_ILi16EEENSM_INS5_IJS1O_S2O_EEENS5_IJS2O_SC_EEEEEEENS4_39AutoVectorizingCopyWithAssumedAlignmentILi128EEENS4_14SM90_TMA_STOREES37_S39_S39_EEEvvEEEEvNT_6ParamsE)
	.align		4
        /*000c*/ 	.word	index@(__assertfail)
	.align		4
        /*0010*/ 	.word	0x00000000
	.align		4
        /*0014*/ 	.word	0xfffffffe
	.align		4
        /*0018*/ 	.word	0x00000000
	.align		4
        /*001c*/ 	.word	0xfffffffd
	.align		4
        /*0020*/ 	.word	0x00000000
	.align		4
        /*0024*/ 	.word	0xfffffffc


//--------------------- .nv.constant4             --------------------------
	.section	.nv.constant4,"a",@progbits
	.align	8
	.align		8
.nv.constant4:
        /*0000*/ 	.dword	__assertfail
	.align		8
        /*0008*/ 	.dword	__unnamed_1
	.align		8
        /*0010*/ 	.dword	__unnamed_2
	.align		8
        /*0018*/ 	.dword	_ZN40_INTERNAL_5839bb8d_4_k_cu_a303764e_391084cuda3std3__45__cpo5beginE
	.align		8
        /*0020*/ 	.dword	_ZN40_INTERNAL_5839bb8d_4_k_cu_a303764e_391084cuda3std3__45__cpo3endE
	.align		8
        /*0028*/ 	.dword	_ZN40_INTERNAL_5839bb8d_4_k_cu_a303764e_391084cuda3std3__45__cpo6cbeginE
	.align		8
        /*0030*/ 	.dword	_ZN40_INTERNAL_5839bb8d_4_k_cu_a303764e_391084cuda3std3__45__cpo4cendE
	.align		8
        /*0038*/ 	.dword	_ZN40_INTERNAL_5839bb8d_4_k_cu_a303764e_391084cuda3std3__442_GLOBAL__N__5839bb8d_4_k_cu_a303764e_391086ignoreE
	.align		8
        /*0040*/ 	.dword	_ZN40_INTERNAL_5839bb8d_4_k_cu_a303764e_391084cuda3std3__419piecewise_constructE
	.align		8
        /*0048*/ 	.dword	_ZN40_INTERNAL_5839bb8d_4_k_cu_a303764e_391084cuda3std3__48in_placeE
	.align		8
        /*0050*/ 	.dword	_ZN40_INTERNAL_5839bb8d_4_k_cu_a303764e_391084cuda3std6ranges3__45__cpo4swapE
	.align		8
        /*0058*/ 	.dword	_ZN40_INTERNAL_5839bb8d_4_k_cu_a303764e_391084cuda3std6ranges3__45__cpo9iter_moveE
	.align		8
        /*0060*/ 	.dword	_ZN40_INTERNAL_5839bb8d_4_k_cu_a303764e_391084cute7productE
	.align		8
        /*0068*/ 	.dword	_ZN40_INTERNAL_5839bb8d_4_k_cu_a303764e_391084cute1_E
	.align		8
        /*0070*/ 	.dword	$str$25
	.align		8
        /*0078*/ 	.dword	$str$26
	.align		8
        /*0080*/ 	.dword	$str$27
	.align		8
        /*0088*/ 	.dword	$str$28


//--------------------- .text._ZN7cutlass13device_kernelINS_4gemm6kernel13GemmUniversalIN4cute5tupleIJiiiiEEENS1_10collective13CollectiveMmaINS1_46MainloopSm100TmaUmmaWarpSpecializedBlockScaledILi4ELi2ELi1ENS5_IJNS4_1CILi4EEENSA_ILi1EEESC_EEEEENS5_IJNSA_ILi256EEESF_NSA_ILi128EEEEEENS5_IJNS_12float_e4m3_tENS_13float_ue8m0_tEEEENS5_IJNS5_IJlSC_lEEENS4_6LayoutINS5_IJNS5_IJNS5_IJNSA_ILi32EEESB_EEEiEEESP_NS5_IJSC_iEEEEEENS5_IJNS5_IJNS5_IJNSA_ILi16EEESB_EEEiEEENS5_IJNS5_IJNSA_ILi0EEESC_EEENSA_ILi512EEEEEENS5_IJSV_iEEEEEEEEEEESK_S12_NS4_8TiledMMAINS4_8MMA_AtomIJNS4_27SM100_MMA_MXF8F6F4_2x1SM_SSISI_SI_fSJ_Li256ELi256ELNS4_4UMMA5MajorE0ELS17_0ELNS16_7ScaleInE0ELS18_0EEEEEENSM_INS5_IJSC_SC_SC_EEENS5_IJSV_SV_SV_EEEEENS5_IJNS4_10UnderscoreES1E_S1E_EEEEENS5_IJNS4_18SM100_TMA_2SM_LOADES1H_EEENS5_IJNS4_14ComposedLayoutINS4_7SwizzleILi3ELi4ELi3EEENS4_18smem_ptr_flag_bitsILi8EEENSM_INS5_IJNSA_ILi8EEESG_EEENS5_IJSG_SC_EEEEEEENSM_INS5_IJNS5_IJNS5_IJSO_SC_EEENS5_IJSN_SC_EEEEEESC_NS5_IJSB_SC_EEEEEENS5_IJNS5_IJNS5_IJST_SX_EEESW_EEESV_NS5_IJSC_SX_EEEEEEEEEEEvNS4_8identityENS5_IJNS4_28SM100_TMA_2SM_LOAD_MULTICASTES25_EEENS5_IJS1S_NSM_INS5_IJNS5_IJNS5_IJSO_NSA_ILi2EEEEEES1U_EEESC_S1W_EEENS5_IJS1Z_SV_NS5_IJSC_NSA_ILi1024EEEEEEEEEEEEEEvS24_EENS_8epilogue10collective18CollectiveEpilogueINS2H_23Sm100TmaWarpSpecializedILi4ELi2ELi64ELb1ELb0EEEJNS5_IJSG_SF_SG_EEENS5_IJNSM_ISG_SC_EENSM_INSA_ILi64EEESC_EEEEENS_10bfloat16_tESL_S2R_SL_NS2H_6fusion15FusionCallbacksIS2L_NS2S_17LinearCombinationIS2R_fS2R_fLNS_15FloatRoundStyleE2EEES2M_S2Q_JEEENS4_5SM1004TMEM4LOAD26SM100_TMEM_LOAD_32dp32b64xENS4_13SM90_TMA_LOADENS1J_IS1L_NS1M_ILi16EEENSM_INS5_IJS1O_S2O_EEENS5_IJS2O_SC_EEEEEEENS4_39AutoVectorizingCopyWithAssumedAlignmentILi128EEENS4_14SM90_TMA_STOREES37_S39_S39_EEEvvEEEEvNT_6ParamsE --------------------------
	.section	.text._ZN7cutlass13device_kernelINS_4gemm6kernel13GemmUniversalIN4cute5tupleIJiiiiEEENS1_10collective13CollectiveMmaINS1_46MainloopSm100TmaUmmaWarpSpecializedBlockScaledILi4ELi2ELi1ENS5_IJNS4_1CILi4EEENSA_ILi1EEESC_EEEEENS5_IJNSA_ILi256EEESF_NSA_ILi128EEEEEENS5_IJNS_12float_e4m3_tENS_13float_ue8m0_tEEEENS5_IJNS5_IJlSC_lEEENS4_6LayoutINS5_IJNS5_IJNS5_IJNSA_ILi32EEESB_EEEiEEESP_NS5_IJSC_iEEEEEENS5_IJNS5_IJNS5_IJNSA_ILi16EEESB_EEEiEEENS5_IJNS5_IJNSA_ILi0EEESC_EEENSA_ILi512EEEEEENS5_IJSV_iEEEEEEEEEEESK_S12_NS4_8TiledMMAINS4_8MMA_AtomIJNS4_27SM100_MMA_MXF8F6F4_2x1SM_SSISI_SI_fSJ_Li256ELi256ELNS4_4UMMA5MajorE0ELS17_0ELNS16_7ScaleInE0ELS18_0EEEEEENSM_INS5_IJSC_SC_SC_EEENS5_IJSV_SV_SV_EEEEENS5_IJNS4_10UnderscoreES1E_S1E_EEEEENS5_IJNS4_18SM100_TMA_2SM_LOADES1H_EEENS5_IJNS4_14ComposedLayoutINS4_7SwizzleILi3ELi4ELi3EEENS4_18smem_ptr_flag_bitsILi8EEENSM_INS5_IJNSA_ILi8EEESG_EEENS5_IJSG_SC_EEEEEEENSM_INS5_IJNS5_IJNS5_IJSO_SC_EEENS5_IJSN_SC_EEEEEESC_NS5_IJSB_SC_EEEEEENS5_IJNS5_IJNS5_IJST_SX_EEESW_EEESV_NS5_IJSC_SX_EEEEEEEEEEEvNS4_8identityENS5_IJNS4_28SM100_TMA_2SM_LOAD_MULTICASTES25_EEENS5_IJS1S_NSM_INS5_IJNS5_IJNS5_IJSO_NSA_ILi2EEEEEES1U_EEESC_S1W_EEENS5_IJS1Z_SV_NS5_IJSC_NSA_ILi1024EEEEEEEEEEEEEEvS24_EENS_8epilogue10collective18CollectiveEpilogueINS2H_23Sm100TmaWarpSpecializedILi4ELi2ELi64ELb1ELb0EEEJNS5_IJSG_SF_SG_EEENS5_IJNSM_ISG_SC_EENSM_INSA_ILi64EEESC_EEEEENS_10bfloat16_tESL_S2R_SL_NS2H_6fusion15FusionCallbacksIS2L_NS2S_17LinearCombinationIS2R_fS2R_fLNS_15FloatRoundStyleE2EEES2M_S2Q_JEEENS4_5SM1004TMEM4LOAD26SM100_TMEM_LOAD_32dp32b64xENS4_13SM90_TMA_LOADENS1J_IS1L_NS1M_ILi16EEENSM_INS5_IJS1O_S2O_EEENS5_IJS2O_SC_EEEEEEENS4_39AutoVectorizingCopyWithAssumedAlignmentILi128EEENS4_14SM90_TMA_STOREES37_S39_S39_EEEvvEEEEvNT_6ParamsE,"ax",@progbits
	.align	128
.text._ZN7cutlass13device_kernelINS_4gemm6kernel13GemmUniversalIN4cute5tupleIJiiiiEEENS1_10collective13CollectiveMmaINS1_46MainloopSm100TmaUmmaWarpSpecializedBlockScaledILi4ELi2ELi1ENS5_IJNS4_1CILi4EEENSA_ILi1EEESC_EEEEENS5_IJNSA_ILi256EEESF_NSA_ILi128EEEEEENS5_IJNS_12float_e4m3_tENS_13float_ue8m0_tEEEENS5_IJNS5_IJlSC_lEEENS4_6LayoutINS5_IJNS5_IJNS5_IJNSA_ILi32EEESB_EEEiEEESP_NS5_IJSC_iEEEEEENS5_IJNS5_IJNS5_IJNSA_ILi16EEESB_EEEiEEENS5_IJNS5_IJNSA_ILi0EEESC_EEENSA_ILi512EEEEEENS5_IJSV_iEEEEEEEEEEESK_S12_NS4_8TiledMMAINS4_8MMA_AtomIJNS4_27SM100_MMA_MXF8F6F4_2x1SM_SSISI_SI_fSJ_Li256ELi256ELNS4_4UMMA5MajorE0ELS17_0ELNS16_7ScaleInE0ELS18_0EEEEEENSM_INS5_IJSC_SC_SC_EEENS5_IJSV_SV_SV_EEEEENS5_IJNS4_10UnderscoreES1E_S1E_EEEEENS5_IJNS4_18SM100_TMA_2SM_LOADES1H_EEENS5_IJNS4_14ComposedLayoutINS4_7SwizzleILi3ELi4ELi3EEENS4_18smem_ptr_flag_bitsILi8EEENSM_INS5_IJNSA_ILi8EEESG_EEENS5_IJSG_SC_EEEEEEENSM_INS5_IJNS5_IJNS5_IJSO_SC_EEENS5_IJSN_SC_EEEEEESC_NS5_IJSB_SC_EEEEEENS5_IJNS5_IJNS5_IJST_SX_EEESW_EEESV_NS5_IJSC_SX_EEEEEEEEEEEvNS4_8identityENS5_IJNS4_28SM100_TMA_2SM_LOAD_MULTICASTES25_EEENS5_IJS1S_NSM_INS5_IJNS5_IJNS5_IJSO_NSA_ILi2EEEEEES1U_EEESC_S1W_EEENS5_IJS1Z_SV_NS5_IJSC_NSA_ILi1024EEEEEEEEEEEEEEvS24_EENS_8epilogue10collective18CollectiveEpilogueINS2H_23Sm100TmaWarpSpecializedILi4ELi2ELi64ELb1ELb0EEEJNS5_IJSG_SF_SG_EEENS5_IJNSM_ISG_SC_EENSM_INSA_ILi64EEESC_EEEEENS_10bfloat16_tESL_S2R_SL_NS2H_6fusion15FusionCallbacksIS2L_NS2S_17LinearCombinationIS2R_fS2R_fLNS_15FloatRoundStyleE2EEES2M_S2Q_JEEENS4_5SM1004TMEM4LOAD26SM100_TMEM_LOAD_32dp32b64xENS4_13SM90_TMA_LOADENS1J_IS1L_NS1M_ILi16EEENSM_INS5_IJS1O_S2O_EEENS5_IJS2O_SC_EEEEEEENS4_39AutoVectorizingCopyWithAssumedAlignmentILi128EEENS4_14SM90_TMA_STOREES37_S39_S39_EEEvvEEEEvNT_6ParamsE:
        .type           _ZN7cutlass13device_kernelINS_4gemm6kernel13GemmUniversalIN4cute5tupleIJiiiiEEENS1_10collective13CollectiveMmaINS1_46MainloopSm100TmaUmmaWarpSpecializedBlockScaledILi4ELi2ELi1ENS5_IJNS4_1CILi4EEENSA_ILi1EEESC_EEEEENS5_IJNSA_ILi256EEESF_NSA_ILi128EEEEEENS5_IJNS_12float_e4m3_tENS_13float_ue8m0_tEEEENS5_IJNS5_IJlSC_lEEENS4_6LayoutINS5_IJNS5_IJNS5_IJNSA_ILi32EEESB_EEEiEEESP_NS5_IJSC_iEEEEEENS5_IJNS5_IJNS5_IJNSA_ILi16EEESB_EEEiEEENS5_IJNS5_IJNSA_ILi0EEESC_EEENSA_ILi512EEEEEENS5_IJSV_iEEEEEEEEEEESK_S12_NS4_8TiledMMAINS4_8MMA_AtomIJNS4_27SM100_MMA_MXF8F6F4_2x1SM_SSISI_SI_fSJ_Li256ELi256ELNS4_4UMMA5MajorE0ELS17_0ELNS16_7ScaleInE0ELS18_0EEEEEENSM_INS5_IJSC_SC_SC_EEENS5_IJSV_SV_SV_EEEEENS5_IJNS4_10UnderscoreES1E_S1E_EEEEENS5_IJNS4_18SM100_TMA_2SM_LOADES1H_EEENS5_IJNS4_14ComposedLayoutINS4_7SwizzleILi3ELi4ELi3EEENS4_18smem_ptr_flag_bitsILi8EEENSM_INS5_IJNSA_ILi8EEESG_EEENS5_IJSG_SC_EEEEEEENSM_INS5_IJNS5_IJNS5_IJSO_SC_EEENS5_IJSN_SC_EEEEEESC_NS5_IJSB_SC_EEEEEENS5_IJNS5_IJNS5_IJST_SX_EEESW_EEESV_NS5_IJSC_SX_EEEEEEEEEEEvNS4_8identityENS5_IJNS4_28SM100_TMA_2SM_LOAD_MULTICASTES25_EEENS5_IJS1S_NSM_INS5_IJNS5_IJNS5_IJSO_NSA_ILi2EEEEEES1U_EEESC_S1W_EEENS5_IJS1Z_SV_NS5_IJSC_NSA_ILi1024EEEEEEEEEEEEEEvS24_EENS_8epilogue10collective18CollectiveEpilogueINS2H_23Sm100TmaWarpSpecializedILi4ELi2ELi64ELb1ELb0EEEJNS5_IJSG_SF_SG_EEENS5_IJNSM_ISG_SC_EENSM_INSA_ILi64EEESC_EEEEENS_10bfloat16_tESL_S2R_SL_NS2H_6fusion15FusionCallbacksIS2L_NS2S_17LinearCombinationIS2R_fS2R_fLNS_15FloatRoundStyleE2EEES2M_S2Q_JEEENS4_5SM1004TMEM4LOAD26SM100_TMEM_LOAD_32dp32b64xENS4_13SM90_TMA_LOADENS1J_IS1L_NS1M_ILi16EEENSM_INS5_IJS1O_S2O_EEENS5_IJS2O_SC_EEEEEEENS4_39AutoVectorizingCopyWithAssumedAlignmentILi128EEENS4_14SM90_TMA_STOREES37_S39_S39_EEEvvEEEEvNT_6ParamsE,@function
        .size           _ZN7cutlass13device_kernelINS_4gemm6kernel13GemmUniversalIN4cute5tupleIJiiiiEEENS1_10collective13CollectiveMmaINS1_46MainloopSm100TmaUmmaWarpSpecializedBlockScaledILi4ELi2ELi1ENS5_IJNS4_1CILi4EEENSA_ILi1EEESC_EEEEENS5_IJNSA_ILi256EEESF_NSA_ILi128EEEEEENS5_IJNS_12float_e4m3_tENS_13float_ue8m0_tEEEENS5_IJNS5_IJlSC_lEEENS4_6LayoutINS5_IJNS5_IJNS5_IJNSA_ILi32EEESB_EEEiEEESP_NS5_IJSC_iEEEEEENS5_IJNS5_IJNS5_IJNSA_ILi16EEESB_EEEiEEENS5_IJNS5_IJNSA_ILi0EEESC_EEENSA_ILi512EEEEEENS5_IJSV_iEEEEEEEEEEESK_S12_NS4_8TiledMMAINS4_8MMA_AtomIJNS4_27SM100_MMA_MXF8F6F4_2x1SM_SSISI_SI_fSJ_Li256ELi256ELNS4_4UMMA5MajorE0ELS17_0ELNS16_7ScaleInE0ELS18_0EEEEEENSM_INS5_IJSC_SC_SC_EEENS5_IJSV_SV_SV_EEEEENS5_IJNS4_10UnderscoreES1E_S1E_EEEEENS5_IJNS4_18SM100_TMA_2SM_LOADES1H_EEENS5_IJNS4_14ComposedLayoutINS4_7SwizzleILi3ELi4ELi3EEENS4_18smem_ptr_flag_bitsILi8EEENSM_INS5_IJNSA_ILi8EEESG_EEENS5_IJSG_SC_EEEEEEENSM_INS5_IJNS5_IJNS5_IJSO_SC_EEENS5_IJSN_SC_EEEEEESC_NS5_IJSB_SC_EEEEEENS5_IJNS5_IJNS5_IJST_SX_EEESW_EEESV_NS5_IJSC_SX_EEEEEEEEEEEvNS4_8identityENS5_IJNS4_28SM100_TMA_2SM_LOAD_MULTICASTES25_EEENS5_IJS1S_NSM_INS5_IJNS5_IJNS5_IJSO_NSA_ILi2EEEEEES1U_EEESC_S1W_EEENS5_IJS1Z_SV_NS5_IJSC_NSA_ILi1024EEEEEEEEEEEEEEvS24_EENS_8epilogue10collective18CollectiveEpilogueINS2H_23Sm100TmaWarpSpecializedILi4ELi2ELi64ELb1ELb0EEEJNS5_IJSG_SF_SG_EEENS5_IJNSM_ISG_SC_EENSM_INSA_ILi64EEESC_EEEEENS_10bfloat16_tESL_S2R_SL_NS2H_6fusion15FusionCallbacksIS2L_NS2S_17LinearCombinationIS2R_fS2R_fLNS_15FloatRoundStyleE2EEES2M_S2Q_JEEENS4_5SM1004TMEM4LOAD26SM100_TMEM_LOAD_32dp32b64xENS4_13SM90_TMA_LOADENS1J_IS1L_NS1M_ILi16EEENSM_INS5_IJS1O_S2O_EEENS5_IJS2O_SC_EEEEEEENS4_39AutoVectorizingCopyWithAssumedAlignmentILi128EEENS4_14SM90_TMA_STOREES37_S39_S39_EEEvvEEEEvNT_6ParamsE,(.L_x_194 - _ZN7cutlass13device_kernelINS_4gemm6kernel13GemmUniversalIN4cute5tupleIJiiiiEEENS1_10collective13CollectiveMmaINS1_46MainloopSm100TmaUmmaWarpSpecializedBlockScaledILi4ELi2ELi1ENS5_IJNS4_1CILi4EEENSA_ILi1EEESC_EEEEENS5_IJNSA_ILi256EEESF_NSA_ILi128EEEEEENS5_IJNS_12float_e4m3_tENS_13float_ue8m0_tEEEENS5_IJNS5_IJlSC_lEEENS4_6LayoutINS5_IJNS5_IJNS5_IJNSA_ILi32EEESB_EEEiEEESP_NS5_IJSC_iEEEEEENS5_IJNS5_IJNS5_IJNSA_ILi16EEESB_EEEiEEENS5_IJNS5_IJNSA_ILi0EEESC_EEENSA_ILi512EEEEEENS5_IJSV_iEEEEEEEEEEESK_S12_NS4_8TiledMMAINS4_8MMA_AtomIJNS4_27SM100_MMA_MXF8F6F4_2x1SM_SSISI_SI_fSJ_Li256ELi256ELNS4_4UMMA5MajorE0ELS17_0ELNS16_7ScaleInE0ELS18_0EEEEEENSM_INS5_IJSC_SC_SC_EEENS5_IJSV_SV_SV_EEEEENS5_IJNS4_10UnderscoreES1E_S1E_EEEEENS5_IJNS4_18SM100_TMA_2SM_LOADES1H_EEENS5_IJNS4_14ComposedLayoutINS4_7SwizzleILi3ELi4ELi3EEENS4_18smem_ptr_flag_bitsILi8EEENSM_INS5_IJNSA_ILi8EEESG_EEENS5_IJSG_SC_EEEEEEENSM_INS5_IJNS5_IJNS5_IJSO_SC_EEENS5_IJSN_SC_EEEEEESC_NS5_IJSB_SC_EEEEEENS5_IJNS5_IJNS5_IJST_SX_EEESW_EEESV_NS5_IJSC_SX_EEEEEEEEEEEvNS4_8identityENS5_IJNS4_28SM100_TMA_2SM_LOAD_MULTICASTES25_EEENS5_IJS1S_NSM_INS5_IJNS5_IJNS5_IJSO_NSA_ILi2EEEEEES1U_EEESC_S1W_EEENS5_IJS1Z_SV_NS5_IJSC_NSA_ILi1024EEEEEEEEEEEEEEvS24_EENS_8epilogue10collective18CollectiveEpilogueINS2H_23Sm100TmaWarpSpecializedILi4ELi2ELi64ELb1ELb0EEEJNS5_IJSG_SF_SG_EEENS5_IJNSM_ISG_SC_EENSM_INSA_ILi64EEESC_EEEEENS_10bfloat16_tESL_S2R_SL_NS2H_6fusion15FusionCallbacksIS2L_NS2S_17LinearCombinationIS2R_fS2R_fLNS_15FloatRoundStyleE2EEES2M_S2Q_JEEENS4_5SM1004TMEM4LOAD26SM100_TMEM_LOAD_32dp32b64xENS4_13SM90_TMA_LOADENS1J_IS1L_NS1M_ILi16EEENSM_INS5_IJS1O_S2O_EEENS5_IJS2O_SC_EEEEEEENS4_39AutoVectorizingCopyWithAssumedAlignmentILi128EEENS4_14SM90_TMA_STOREES37_S39_S39_EEEvvEEEEvNT_6ParamsE)
        .other          _ZN7cutlass13device_kernelINS_4gemm6kernel13GemmUniversalIN4cute5tupleIJiiiiEEENS1_10collective13CollectiveMmaINS1_46MainloopSm100TmaUmmaWarpSpecializedBlockScaledILi4ELi2ELi1ENS5_IJNS4_1CILi4EEENSA_ILi1EEESC_EEEEENS5_IJNSA_ILi256EEESF_NSA_ILi128EEEEEENS5_IJNS_12float_e4m3_tENS_13float_ue8m0_tEEEENS5_IJNS5_IJlSC_lEEENS4_6LayoutINS5_IJNS5_IJNS5_IJNSA_ILi32EEESB_EEEiEEESP_NS5_IJSC_iEEEEEENS5_IJNS5_IJNS5_IJNSA_ILi16EEESB_EEEiEEENS5_IJNS5_IJNSA_ILi0EEESC_EEENSA_ILi512EEEEEENS5_IJSV_iEEEEEEEEEEESK_S12_NS4_8TiledMMAINS4_8MMA_AtomIJNS4_27SM100_MMA_MXF8F6F4_2x1SM_SSISI_SI_fSJ_Li256ELi256ELNS4_4UMMA5MajorE0ELS17_0ELNS16_7ScaleInE0ELS18_0EEEEEENSM_INS5_IJSC_SC_SC_EEENS5_IJSV_SV_SV_EEEEENS5_IJNS4_10UnderscoreES1E_S1E_EEEEENS5_IJNS4_18SM100_TMA_2SM_LOADES1H_EEENS5_IJNS4_14ComposedLayoutINS4_7SwizzleILi3ELi4ELi3EEENS4_18smem_ptr_flag_bitsILi8EEENSM_INS5_IJNSA_ILi8EEESG_EEENS5_IJSG_SC_EEEEEEENSM_INS5_IJNS5_IJNS5_IJSO_SC_EEENS5_IJSN_SC_EEEEEESC_NS5_IJSB_SC_EEEEEENS5_IJNS5_IJNS5_IJST_SX_EEESW_EEESV_NS5_IJSC_SX_EEEEEEEEEEEvNS4_8identityENS5_IJNS4_28SM100_TMA_2SM_LOAD_MULTICASTES25_EEENS5_IJS1S_NSM_INS5_IJNS5_IJNS5_IJSO_NSA_ILi2EEEEEES1U_EEESC_S1W_EEENS5_IJS1Z_SV_NS5_IJSC_NSA_ILi1024EEEEEEEEEEEEEEvS24_EENS_8epilogue10collective18CollectiveEpilogueINS2H_23Sm100TmaWarpSpecializedILi4ELi2ELi64ELb1ELb0EEEJNS5_IJSG_SF_SG_EEENS5_IJNSM_ISG_SC_EENSM_INSA_ILi64EEESC_EEEEENS_10bfloat16_tESL_S2R_SL_NS2H_6fusion15FusionCallbacksIS2L_NS2S_17LinearCombinationIS2R_fS2R_fLNS_15FloatRoundStyleE2EEES2M_S2Q_JEEENS4_5SM1004TMEM4LOAD26SM100_TMEM_LOAD_32dp32b64xENS4_13SM90_TMA_LOADENS1J_IS1L_NS1M_ILi16EEENSM_INS5_IJS1O_S2O_EEENS5_IJS2O_SC_EEEEEEENS4_39AutoVectorizingCopyWithAssumedAlignmentILi128EEENS4_14SM90_TMA_STOREES37_S39_S39_EEEvvEEEEvNT_6ParamsE,@"STO_CUDA_ENTRY STV_DEFAULT"
_ZN7cutlass13device_kernelINS_4gemm6kernel13GemmUniversalIN4cute5tupleIJiiiiEEENS1_10collective13CollectiveMmaINS1_46MainloopSm100TmaUmmaWarpSpecializedBlockScaledILi4ELi2ELi1ENS5_IJNS4_1CILi4EEENSA_ILi1EEESC_EEEEENS5_IJNSA_ILi256EEESF_NSA_ILi128EEEEEENS5_IJNS_12float_e4m3_tENS_13float_ue8m0_tEEEENS5_IJNS5_IJlSC_lEEENS4_6LayoutINS5_IJNS5_IJNS5_IJNSA_ILi32EEESB_EEEiEEESP_NS5_IJSC_iEEEEEENS5_IJNS5_IJNS5_IJNSA_ILi16EEESB_EEEiEEENS5_IJNS5_IJNSA_ILi0EEESC_EEENSA_ILi512EEEEEENS5_IJSV_iEEEEEEEEEEESK_S12_NS4_8TiledMMAINS4_8MMA_AtomIJNS4_27SM100_MMA_MXF8F6F4_2x1SM_SSISI_SI_fSJ_Li256ELi256ELNS4_4UMMA5MajorE0ELS17_0ELNS16_7ScaleInE0ELS18_0EEEEEENSM_INS5_IJSC_SC_SC_EEENS5_IJSV_SV_SV_EEEEENS5_IJNS4_10UnderscoreES1E_S1E_EEEEENS5_IJNS4_18SM100_TMA_2SM_LOADES1H_EEENS5_IJNS4_14ComposedLayoutINS4_7SwizzleILi3ELi4ELi3EEENS4_18smem_ptr_flag_bitsILi8EEENSM_INS5_IJNSA_ILi8EEESG_EEENS5_IJSG_SC_EEEEEEENSM_INS5_IJNS5_IJNS5_IJSO_SC_EEENS5_IJSN_SC_EEEEEESC_NS5_IJSB_SC_EEEEEENS5_IJNS5_IJNS5_IJST_SX_EEESW_EEESV_NS5_IJSC_SX_EEEEEEEEEEEvNS4_8identityENS5_IJNS4_28SM100_TMA_2SM_LOAD_MULTICASTES25_EEENS5_IJS1S_NSM_INS5_IJNS5_IJNS5_IJSO_NSA_ILi2EEEEEES1U_EEESC_S1W_EEENS5_IJS1Z_SV_NS5_IJSC_NSA_ILi1024EEEEEEEEEEEEEEvS24_EENS_8epilogue10collective18CollectiveEpilogueINS2H_23Sm100TmaWarpSpecializedILi4ELi2ELi64ELb1ELb0EEEJNS5_IJSG_SF_SG_EEENS5_IJNSM_ISG_SC_EENSM_INSA_ILi64EEESC_EEEEENS_10bfloat16_tESL_S2R_SL_NS2H_6fusion15FusionCallbacksIS2L_NS2S_17LinearCombinationIS2R_fS2R_fLNS_15FloatRoundStyleE2EEES2M_S2Q_JEEENS4_5SM1004TMEM4LOAD26SM100_TMEM_LOAD_32dp32b64xENS4_13SM90_TMA_LOADENS1J_IS1L_NS1M_ILi16EEENSM_INS5_IJS1O_S2O_EEENS5_IJS2O_SC_EEEEEEENS4_39AutoVectorizingCopyWithAssumedAlignmentILi128EEENS4_14SM90_TMA_STOREES37_S39_S39_EEEvvEEEEvNT_6ParamsE:
[----:B------:R-:W1:Y:S01]  /*0000*/  LDC R1, c[0x0][0x37c] ;  /* 0x0000df00ff017b82 */ /* 0x000e620000000800 */
[----:B------:R-:W2:Y:S01]  /*0010*/  S2R R152, SR_TID.X ;  /* 0x0000000000987919 */ /* 0x000ea20000002100 */
[----:B------:R-:W3:Y:S06]  /*0020*/  LDCU.64 UR12, c[0x0][0xc90] ;  /* 0x00019200ff0c77ac */ /* 0x000eec0008000a00 */
[----:B------:R-:W4:Y:S01]  /*0030*/  S2UR UR4, SR_CgaCtaId ;  /* 0x00000000000479c3 */ /* 0x000f220000008800 */
[----:B------:R-:W-:Y:S02]  /*0040*/  PRMT R139, RZ, 0x7610, R139 ;  /* 0x00007610ff8b7816 */ /* 0x000fe4000000008b */
[----:B------:R-:W-:Y:S01]  /*0050*/  ELECT P1, URZ, PT ;  /* 0x0000000000ff782f */ /* 0x000fe20003820000 */
[----:B---3--:R-:W-:-:S04]  /*0060*/  UISETP.NE.U32.AND UP0, UPT, UR12, URZ, UPT ;  /* 0x000000ff0c00728c */ /* 0x008fc8000bf05070 */
[----:B------:R-:W-:Y:S02]  /*0070*/  UISETP.NE.AND.EX UP0, UPT, UR13, URZ, UPT, UP0 ;  /* 0x000000ff0d00728c */ /* 0x000fe4000bf05300 */
[----:B----4-:R-:W-:Y:S01]  /*0080*/  ULOP3.LUT UR25, UR4, 0x1, URZ, 0xc0, !UPT ;  /* 0x0000000104197892 */ /* 0x010fe2000f8ec0ff */
[----:B--2---:R-:W-:-:S05]  /*0090*/  SHF.R.U32.HI R140, RZ, 0x5, R152 ;  /* 0x00000005ff8c7819 */ /* 0x004fca0000011698 */
[----:B------:R-:W2:Y:S02]  /*00a0*/  SHFL.IDX PT, R0, R140, RZ, 0x1f ;  /* 0x00001fff8c007589 */ /* 0x000ea400000e0000 */
[----:B--2---:R-:W-:Y:S01]  /*00b0*/  R2UR UR21, R0 ;  /* 0x00000000001572ca */ /* 0x004fe200000e0000 */
[----:B-1----:R-:W-:-:S14]  /*00c0*/  BRA.U UP0, `(.L_x_0) ;  /* 0x0000000100307547 */ /* 0x002fdc000b800000 */
[----:B------:R-:W1:Y:S02]  /*00d0*/  LDCU.64 UR4, c[0x0][0xc88] ;  /* 0x00019100ff0477ac */ /* 0x000e640008000a00 */
[----:B-1----:R-:W-:-:S04]  /*00e0*/  UISETP.NE.U32.AND UP0, UPT, UR4, URZ, UPT ;  /* 0x000000ff0400728c */ /* 0x002fc8000bf05070 */
[----:B------:R-:W-:-:S09]  /*00f0*/  UISETP.NE.AND.EX UP0, UPT, UR5, URZ, UPT, UP0 ;  /* 0x000000ff0500728c */ /* 0x000fd2000bf05300 */
[----:B------:R-:W-:Y:S05]  /*0100*/  BRA.U !UP0, `(.L_x_1) ;  /* 0x0000000108147547 */ /* 0x000fea000b800000 */
[----:B------:R-:W1:Y:S01]  /*0110*/  LDC.64 R2, c[0x0][0xc88] ;  /* 0x00032200ff027b82 */ /* 0x000e620000000a00 */
[----:B------:R-:W1:Y:S02]  /*0120*/  LDCU.64 UR4, c[0x0][0x358] ;  /* 0x00006b00ff0477ac */ /* 0x000e640008000a00 */
[----:B-1----:R1:W5:Y:S01]  /*0130*/  LDG.E R71, desc[UR4][R2.64] ;  /* 0x0000000402477981 */ /* 0x002362000c1e1900 */
[----:B------:R-:W-:Y:S01]  /*0140*/  HFMA2 R139, -RZ, RZ, 0, 5.9604644775390625e-08 ;  /* 0x00000001ff8b7431 */ /* 0x000fe200000001ff */
[----:B------:R-:W-:Y:S05]  /*0150*/  BRA `(.L_x_0) ;  /* 0x00000000000c7947 */ /* 0x000fea0003800000 */
.L_x_1:
[----:B------:R-:W1:Y:S01]  /*0160*/  LDCU UR4, c[0x0][0xc80] ;  /* 0x00019000ff0477ac */ /* 0x000e620008000800 */
[----:B------:R-:W-:Y:S01]  /*0170*/  HFMA2 R139, -RZ, RZ, 0, 5.9604644775390625e-08 ;  /* 0x00000001ff8b7431 */ /* 0x000fe200000001ff */
[----:B-1----:R-:W-:-:S07]  /*0180*/  MOV R71, UR4 ;  /* 0x0000000400477c02 */ /* 0x002fce0008000f00 */
.L_x_0:
[----:B------:R-:W2:Y:S02]  /*0190*/  LDCU.64 UR4, c[0x0][0xcb0] ;  /* 0x00019600ff0477ac */ /* 0x000ea40008000a00 */
[----:B--2---:R-:W-:-:S04]  /*01a0*/  UISETP.NE.U32.AND UP0, UPT, UR4, URZ, UPT ;  /* 0x000000ff0400728c */ /* 0x004fc8000bf05070 */
[----:B------:R-:W-:-:S09]  /*01b0*/  UISETP.NE.AND.EX UP0, UPT, UR5, URZ, UPT, UP0 ;  /* 0x000000ff0500728c */ /* 0x000fd2000bf05300 */
[----:B------:R-:W-:Y:S05]  /*01c0*/  BRA.U UP0, `(.L_x_2) ;  /* 0x0000000100287547 */ /* 0x000fea000b800000 */
[----:B------:R-:W2:Y:S02]  /*01d0*/  LDCU.64 UR4, c[0x0][0xca8] ;  /* 0x00019500ff0477ac */ /* 0x000ea40008000a00 */
[----:B--2---:R-:W-:-:S04]  /*01e0*/  UISETP.NE.U32.AND UP0, UPT, UR4, URZ, UPT ;  /* 0x000000ff0400728c */ /* 0x004fc8000bf05070 */
[----:B------:R-:W-:-:S09]  /*01f0*/  UISETP.NE.AND.EX UP0, UPT, UR5, URZ, UPT, UP0 ;  /* 0x000000ff0500728c */ /* 0x000fd2000bf05300 */
[----:B------:R-:W-:Y:S05]  /*0200*/  BRA.U !UP0, `(.L_x_3) ;  /* 0x0000000108107547 */ /* 0x000fea000b800000 */
[----:B------:R-:W2:Y:S01]  /*0210*/  LDC.64 R68, c[0x0][0xca8] ;  /* 0x00032a00ff447b82 */ /* 0x000ea20000000a00 */
[----:B------:R-:W2:Y:S02]  /*0220*/  LDCU.64 UR4, c[0x0][0x358] ;  /* 0x00006b00ff0477ac */ /* 0x000ea40008000a00 */
[----:B--2---:R2:W5:Y:S01]  /*0230*/  LDG.E R68, desc[UR4][R68.64] ;  /* 0x0000000444447981 */ /* 0x004562000c1e1900 */
[----:B------:R-:W-:Y:S05]  /*0240*/  BRA `(.L_x_2) ;  /* 0x0000000000087947 */ /* 0x000fea0003800000 */
.L_x_3:
[----:B------:R-:W2:Y:S02]  /*0250*/  LDCU UR4, c[0x0][0xca0] ;  /* 0x00019400ff0477ac */ /* 0x000ea40008000800 */
[----:B--2---:R-:W-:Y:S02]  /*0260*/  MOV R68, UR4 ;  /* 0x0000000400447c02 */ /* 0x004fe40008000f00 */
.L_x_2:
[----:B------:R-:W-:Y:S01]  /*0270*/  IMAD.U32 R0, RZ, RZ, UR21 ;  /* 0x00000015ff007e24 */ /* 0x000fe2000f8e00ff */
[----:B------:R-:W-:Y:S04]  /*0280*/  BSSY.RECONVERGENT B0, `(.L_x_4) ;  /* 0x0000012000007945 */ /* 0x000fe80003800200 */
[C---:B------:R-:W-:Y:S02]  /*0290*/  ISETP.NE.OR P2, PT, R0.reuse, 0x1, !P1 ;  /* 0x000000010000780c */ /* 0x040fe40004f45670 */
[----:B------:R-:W-:-:S11]  /*02a0*/  ISETP.NE.OR P0, PT, R0, 0x3, !P1 ;  /* 0x000000030000780c */ /* 0x000fd60004f05670 */
[----:B------:R-:W-:Y:S05]  /*02b0*/  @P2 BRA `(.L_x_5) ;  /* 0x0000000000382947 */ /* 0x000fea0003800000 */
[----:B------:R-:W3:Y:S02]  /*02c0*/  LDCU.64 UR4, c[0x0][0x348] ;  /* 0x00006900ff0477ac */ /* 0x000ee40008000a00 */
[----:B---3--:R-:W-:Y:S02]  /*02d0*/  UIADD3 UR10, UP3, UPT, UR4, 0x80, URZ ;  /* 0x00000080040a7890 */ /* 0x008fe4000ff7e0ff */
[----:B------:R-:W-:Y:S02]  /*02e0*/  UIADD3 UR8, UP2, UPT, UR4, 0x180, URZ ;  /* 0x0000018004087890 */ /* 0x000fe4000ff5e0ff */
[----:B------:R-:W-:Y:S02]  /*02f0*/  UIADD3 UR6, UP1, UPT, UR4, 0x280, URZ ;  /* 0x0000028004067890 */ /* 0x000fe4000ff3e0ff */
[----:B------:R-:W-:Y:S02]  /*0300*/  UIADD3 UR4, UP0, UPT, UR4, 0x380, URZ ;  /* 0x0000038004047890 */ /* 0x000fe4000ff1e0ff */
[----:B------:R-:W-:-:S02]  /*0310*/  UIADD3.X UR11, UPT, UPT, URZ, UR5, URZ, UP3, !UPT ;  /* 0x00000005ff0b7290 */ /* 0x000fc40009ffe4ff */
[----:B------:R-:W-:Y:S02]  /*0320*/  UIADD3.X UR9, UPT, UPT, URZ, UR5, URZ, UP2, !UPT ;  /* 0x00000005ff097290 */ /* 0x000fe400097fe4ff */
[----:B------:R-:W-:Y:S02]  /*0330*/  UIADD3.X UR7, UPT, UPT, URZ, UR5, URZ, UP1, !UPT ;  /* 0x00000005ff077290 */ /* 0x000fe40008ffe4ff */
[----:B------:R-:W-:-:S03]  /*0340*/  UIADD3.X UR5, UPT, UPT, URZ, UR5, URZ, UP0, !UPT ;  /* 0x00000005ff057290 */ /* 0x000fc600087fe4ff */
[----:B------:R3:W-:Y:S02]  /*0350*/  UTMACCTL.PF [UR10] ;  /* 0x000000000a0079b9 */ /* 0x0007e40008040000 */
[----:B------:R3:W-:Y:S02]  /*0360*/  UTMACCTL.PF [UR8] ;  /* 0x00000000080079b9 */ /* 0x0007e40008040000 */
[----:B------:R3:W-:Y:S02]  /*0370*/  UTMACCTL.PF [UR6] ;  /* 0x00000000060079b9 */ /* 0x0007e40008040000 */
[----:B------:R3:W-:Y:S02]  /*0380*/  UTMACCTL.PF [UR4] ;  /* 0x00000000040079b9 */ /* 0x0007e40008040000 */
[----:B---3--:R-:W-:Y:S01]  /*0390*/  NOP ;  /* 0x0000000000007918 */ /* 0x008fe20000000000 */
.L_x_5:
[----:B------:R-:W-:Y:S05]  /*03a0*/  BSYNC.RECONVERGENT B0 ;  /* 0x0000000000007941 */ /* 0x000fea0003800200 */
.L_x_4:
[----:B------:R-:W-:Y:S04]  /*03b0*/  BSSY.RECONVERGENT B0, `(.L_x_6) ;  /* 0x000000a000007945 */ /* 0x000fe80003800200 */
[----:B------:R-:W-:Y:S05]  /*03c0*/  @P0 BRA `(.L_x_7) ;  /* 0x0000000000200947 */ /* 0x000fea0003800000 */
[----:B------:R-:W3:Y:S02]  /*03d0*/  LDCU.64 UR4, c[0x0][0x348] ;  /* 0x00006900ff0477ac */ /* 0x000ee40008000a00 */
[----:B---3--:R-:W-:Y:S02]  /*03e0*/  UIADD3 UR6, UP1, UPT, UR4, 0x980, URZ ;  /* 0x0000098004067890 */ /* 0x008fe4000ff3e0ff */
[----:B------:R-:W-:Y:S02]  /*03f0*/  UIADD3 UR4, UP0, UPT, UR4, 0xa80, URZ ;  /* 0x00000a8004047890 */ /* 0x000fe4000ff1e0ff */
[----:B------:R-:W-:Y:S02]  /*0400*/  UIADD3.X UR7, UPT, UPT, URZ, UR5, URZ, UP1, !UPT ;  /* 0x00000005ff077290 */ /* 0x000fe40008ffe4ff */
[----:B------:R-:W-:-:S07]  /*0410*/  UIADD3.X UR5, UPT, UPT, URZ, UR5, URZ, UP0, !UPT ;  /* 0x00000005ff057290 */ /* 0x000fce00087fe4ff */
[----:B------:R3:W-:Y:S02]  /*0420*/  UTMACCTL.PF [UR6] ;  /* 0x00000000060079b9 */ /* 0x0007e40008040000 */
[----:B------:R3:W-:Y:S02]  /*0430*/  UTMACCTL.PF [UR4] ;  /* 0x00000000040079b9 */ /* 0x0007e40008040000 */
[----:B---3--:R-:W-:Y:S01]  /*0440*/  NOP ;  /* 0x0000000000007918 */ /* 0x008fe20000000000 */
.L_x_7:
[----:B------:R-:W-:Y:S05]  /*0450*/  BSYNC.RECONVERGENT B0 ;  /* 0x0000000000007941 */ /* 0x000fea0003800200 */
.L_x_6:
[----:B------:R-:W3:Y:S01]  /*0460*/  LDCU.64 UR4, c[0x0][0xc88] ;  /* 0x00019100ff0477ac */ /* 0x000ee20008000a00 */
[----:B------:R-:W-:Y:S02]  /*0470*/  UISETP.EQ.U32.AND UP2, UPT, UR12, URZ, UPT ;  /* 0x000000ff0c00728c */ /* 0x000fe4000bf42070 */
[----:B------:R-:W-:Y:S02]  /*0480*/  UPLOP3.LUT UP4, UPT, UPT, UPT, UPT, 0x80, 0x8 ;  /* 0x000000000008789c */ /* 0x000fe40003f8f070 */
[----:B---3--:R-:W-:-:S04]  /*0490*/  UISETP.NE.U32.AND UP0, UPT, UR4, URZ, UPT ;  /* 0x000000ff0400728c */ /* 0x008fc8000bf05070 */
[----:B------:R-:W-:-:S04]  /*04a0*/  UISETP.NE.AND.EX UP1, UPT, UR5, URZ, UPT, UP0 ;  /* 0x000000ff0500728c */ /* 0x000fc8000bf25300 */
[----:B------:R-:W-:-:S04]  /*04b0*/  UISETP.EQ.OR.EX UP3, UPT, UR13, URZ, !UP1, UP2 ;  /* 0x000000ff0d00728c */ /* 0x000fc8000cf62720 */
[----:B------:R-:W-:-:S06]  /*04c0*/  UP2UR UR4, UPR, URZ, 0x8 ;  /* 0x00000008ff047883 */ /* 0x000fcc0008000000 */
[----:B------:R-:W-:Y:S01]  /*04d0*/  MOV R143, UR4 ;  /* 0x00000004008f7c02 */ /* 0x000fe20008000f00 */
[----:B------:R-:W-:Y:S06]  /*04e0*/  BRA.U !UP3, `(.L_x_8) ;  /* 0x000000010b207547 */ /* 0x000fec000b800000 */
[----:B------:R-:W-:Y:S01]  /*04f0*/  UISETP.NE.U32.AND UP2, UPT, UR12, URZ, UPT ;  /* 0x000000ff0c00728c */ /* 0x000fe2000bf45070 */
[----:B-----5:R-:W-:Y:S01]  /*0500*/  FSETP.NEU.AND P0, PT, R71, RZ, PT ;  /* 0x000000ff4700720b */ /* 0x020fe20003f0d000 */
[----:B------:R-:W-:Y:S02]  /*0510*/  USEL UR4, URZ, 0xffffffff, UP1 ;  /* 0xffffffffff047887 */ /* 0x000fe40008800000 */
[----:B------:R-:W-:-:S10]  /*0520*/  UISETP.NE.AND.EX UP2, UPT, UR13, URZ, UPT, UP2 ;  /* 0x000000ff0d00728c */ /* 0x000fd4000bf45320 */
[----:B------:R-:W-:Y:S01]  /*0530*/  VOTEU.ANY UP0, P0 ;  /* 0x0000000000ff7886 */ /* 0x000fe20000000100 */
[----:B------:R-:W-:-:S04]  /*0540*/  @!UP2 USEL UR4, URZ, 0xffffffff, UP0 ;  /* 0xffffffffff04a887 */ /* 0x000fc80008000000 */
[----:B------:R-:W-:-:S04]  /*0550*/  ULOP3.LUT UR4, UR4, 0x1, URZ, 0xc0, !UPT ;  /* 0x0000000104047892 */ /* 0x000fc8000f8ec0ff */
[----:B------:R-:W-:-:S11]  /*0560*/  UISETP.NE.U32.AND UP4, UPT, UR4, 0x1, UPT ;  /* 0x000000010400788c */ /* 0x000fd6000bf85070 */
.L_x_8:
[----:B------:R-:W3:Y:S01]  /*0570*/  SHFL.IDX PT, R0, R140, RZ, 0x1f ;  /* 0x00001fff8c007589 */ /* 0x000ee200000e0000 */
[----:B------:R-:W-:-:S04]  /*0580*/  UISETP.NE.AND UP0, UPT, UR21, 0x2, UPT ;  /* 0x000000021500788c */ /* 0x000fc8000bf05270 */
[----:B------:R-:W-:Y:S02]  /*0590*/  UISETP.EQ.AND UP2, UPT, UR25, URZ, !UP0 ;  /* 0x000000ff1900728c */ /* 0x000fe4000c742270 */
[----:B------:R-:W-:-:S04]  /*05a0*/  USEL UR52, URZ, 0x1, UP0 ;  /* 0x00000001ff347887 */ /* 0x000fc80008000000 */
[----:B------:R-:W-:Y:S02]  /*05b0*/  PLOP3.LUT P4, PT, P1, PT, UP2, 0x80, 0x8 ;  /* 0x000000000008781c */ /* 0x000fe40000f8f028 */
[----:B---3--:R-:W-:-:S13]  /*05c0*/  ISETP.NE.AND P0, PT, R0, RZ, PT ;  /* 0x000000ff0000720c */ /* 0x008fda0003f05270 */
[----:B------:R-:W-:Y:S05]  /*05d0*/  @P0 BRA `(.L_x_9) ;  /* 0x0000000000580947 */ /* 0x000fea0003800000 */
[----:B------:R-:W3:Y:S01]  /*05e0*/  S2UR UR5, SR_CgaCtaId ;  /* 0x00000000000579c3 */ /* 0x000ee20000008800 */
[----:B------:R-:W-:Y:S01]  /*05f0*/  UMOV UR4, 0x400 ;  /* 0x0000040000047882 */ /* 0x000fe20000000000 */
[----:B------:R-:W-:Y:S01]  /*0600*/  UMOV UR8, 0x1 ;  /* 0x0000000100087882 */ /* 0x000fe20000000000 */
[----:B------:R-:W-:Y:S01]  /*0610*/  UMOV UR6, 0x2 ;  /* 0x0000000200067882 */ /* 0x000fe20000000000 */
[----:B------:R-:W-:-:S04]  /*0620*/  UIADD3 UR8, UPT, UPT, -UR8, 0x100000, URZ ;  /* 0x0010000008087890 */ /* 0x000fc8000fffe1ff */
[----:B------:R-:W-:Y:S02]  /*0630*/  USHF.L.U32 UR9, UR8, 0xb, URZ ;  /* 0x0000000b08097899 */ /* 0x000fe400080006ff */
[----:B------:R-:W-:Y:S02]  /*0640*/  USHF.L.U32 UR8, UR8, 0x1, URZ ;  /* 0x0000000108087899 */ /* 0x000fe400080006ff */
[----:B------:R-:W-:-:S04]  /*0650*/  UIADD3 UR6, UPT, UPT, -UR6, 0x100000, URZ ;  /* 0x0010000006067890 */ /* 0x000fc8000fffe1ff */
[----:B------:R-:W-:Y:S02]  /*0660*/  USHF.L.U32 UR7, UR6, 0xb, URZ ;  /* 0x0000000b06077899 */ /* 0x000fe400080006ff */
[----:B------:R-:W-:Y:S01]  /*0670*/  USHF.L.U32 UR6, UR6, 0x1, URZ ;  /* 0x0000000106067899 */ /* 0x000fe200080006ff */
[----:B------:R-:W-:Y:S01]  /*0680*/  ELECT P0, URZ, PT ;  /* 0x0000000000ff782f */ /* 0x000fe20003800000 */
[----:B---3--:R-:W-:Y:S01]  /*0690*/  ULEA UR4, UR5, UR4, 0x18 ;  /* 0x0000000405047291 */ /* 0x008fe2000f8ec0ff */
[----:B------:R-:W3:Y:S11]  /*06a0*/  FENCE.VIEW.ASYNC.S ;  /* 0x00000000000073c6 */ /* 0x000ef60000000000 */
[----:B---3--:R3:W4:Y:S01]  /*06b0*/  SYNCS.EXCH.64 URZ, [UR4], UR8 ;  /* 0x0000000804ff75b2 */ /* 0x0087220008000100 */
[----:B------:R3:W1:Y:S01]  /*06c0*/  SYNCS.EXCH.64 URZ, [UR4+0x20], UR6 ;  /* 0x0000200604ff75b2 */ /* 0x0006620008000100 */
[----:B------:R3:W1:Y:S01]  /*06d0*/  SYNCS.EXCH.64 URZ, [UR4+0x8], UR8 ;  /* 0x0000080804ff75b2 */ /* 0x0006620008000100 */
[----:B------:R3:W1:Y:S01]  /*06e0*/  SYNCS.EXCH.64 URZ, [UR4+0x28], UR6 ;  /* 0x0000280604ff75b2 */ /* 0x0006620008000100 */
[----:B------:R3:W1:Y:S01]  /*06f0*/  SYNCS.EXCH.64 URZ, [UR4+0x10], UR8 ;  /* 0x0000100804ff75b2 */ /* 0x0006620008000100 */
[----:B------:R3:W1:Y:S01]  /*0700*/  SYNCS.EXCH.64 URZ, [UR4+0x30], UR6 ;  /* 0x0000300604ff75b2 */ /* 0x0006620008000100 */
[----:B------:R3:W1:Y:S01]  /*0710*/  SYNCS.EXCH.64 URZ, [UR4+0x18], UR8 ;  /* 0x0000180804ff75b2 */ /* 0x0006620008000100 */
[----:B------:R3:W1:Y:S01]  /*0720*/  SYNCS.EXCH.64 URZ, [UR4+0x38], UR6 ;  /* 0x0000380604ff75b2 */ /* 0x0006620008000100 */
[----:B------:R-:W-:Y:S01]  /*0730*/  NOP ;  /* 0x0000000000007918 */ /* 0x000fe20000000000 */
.L_x_9:
[----:B------:R-:W2:Y:S01]  /*0740*/  SHFL.IDX PT, R0, R140, RZ, 0x1f ;  /* 0x00001fff8c007589 */ /* 0x000ea200000e0000 */
[----:B------:R-:W-:Y:S01]  /*0750*/  NOP ;  /* 0x0000000000007918 */ /* 0x000fe20000000000 */
[----:B--2---:R-:W-:-:S13]  /*0760*/  ISETP.NE.AND P0, PT, R0, 0x1, PT ;  /* 0x000000010000780c */ /* 0x004fda0003f05270 */
[----:B------:R-:W-:Y:S05]  /*0770*/  @P0 BRA `(.L_x_10) ;  /* 0x0000000000580947 */ /* 0x000fea0003800000 */
[----:B------:R-:W2:Y:S01]  /*0780*/  S2UR UR5, SR_CgaCtaId ;  /* 0x00000000000579c3 */ /* 0x000ea20000008800 */
[----:B---3--:R-:W-:Y:S01]  /*0790*/  UMOV UR4, 0x400 ;  /* 0x0000040000047882 */ /* 0x008fe20000000000 */
        /* <DEDUP_REMOVED lines=9> */
[----:B--2---:R-:W-:Y:S01]  /*0830*/  ULEA UR4, UR5, UR4, 0x18 ;  /* 0x0000000405047291 */ /* 0x004fe2000f8ec0ff */
[----:B------:R-:W2:Y:S11]  /*0840*/  FENCE.VIEW.ASYNC.S ;  /* 0x00000000000073c6 */ /* 0x000eb60000000000 */
[----:B--2---:R2:W3:Y:S01]  /*0850*/  SYNCS.EXCH.64 URZ, [UR4+0x40], UR8 ;  /* 0x0000400804ff75b2 */ /* 0x0044e20008000100 */
        /* <DEDUP_REMOVED lines=8> */
.L_x_10:
[----:B------:R-:W4:Y:S01]  /*08e0*/  SHFL.IDX PT, R0, R140, RZ, 0x1f ;  /* 0x00001fff8c007589 */ /* 0x000f2200000e0000 */
[----:B------:R-:W-:Y:S01]  /*08f0*/  NOP ;  /* 0x0000000000007918 */ /* 0x000fe20000000000 */
[----:B----4-:R-:W-:-:S13]  /*0900*/  ISETP.NE.AND P0, PT, R0, 0x3, PT ;  /* 0x000000030000780c */ /* 0x010fda0003f05270 */
[----:B------:R-:W-:Y:S05]  /*0910*/  @P0 BRA `(.L_x_11) ;  /* 0x0000000000300947 */ /* 0x000fea0003800000 */
[----:B--23--:R-:W2:Y:S01]  /*0920*/  S2UR UR6, SR_CgaCtaId ;  /* 0x00000000000679c3 */ /* 0x00cea20000008800 */
[----:B------:R-:W-:Y:S01]  /*0930*/  UMOV UR4, 0x400 ;  /* 0x0000040000047882 */ /* 0x000fe20000000000 */
[----:B------:R-:W-:Y:S01]  /*0940*/  UMOV UR5, 0x20 ;  /* 0x0000002000057882 */ /* 0x000fe20000000000 */
[----:B------:R-:W-:Y:S01]  /*0950*/  ELECT P0, URZ, PT ;  /* 0x0000000000ff782f */ /* 0x000fe20003800000 */
[----:B--2---:R-:W-:Y:S02]  /*0960*/  ULEA UR6, UR6, UR4, 0x18 ;  /* 0x0000000406067291 */ /* 0x004fe4000f8ec0ff */
[----:B------:R-:W-:-:S04]  /*0970*/  UIADD3 UR4, UPT, UPT, -UR5, 0x100000, URZ ;  /* 0x0010000005047890 */ /* 0x000fc8000fffe1ff */
[----:B------:R-:W-:Y:S02]  /*0980*/  USHF.L.U32 UR5, UR4, 0xb, URZ ;  /* 0x0000000b04057899 */ /* 0x000fe400080006ff */
[----:B------:R-:W-:Y:S01]  /*0990*/  USHF.L.U32 UR4, UR4, 0x1, URZ ;  /* 0x0000000104047899 */ /* 0x000fe200080006ff */
[----:B------:R-:W2:Y:S11]  /*09a0*/  FENCE.VIEW.ASYNC.S ;  /* 0x00000000000073c6 */ /* 0x000eb60000000000 */
[----:B--2---:R4:W2:Y:S01]  /*09b0*/  SYNCS.EXCH.64 URZ, [UR6+0x80], UR4 ;  /* 0x0000800406ff75b2 */ /* 0x0048a20008000100 */
[----:B------:R4:W3:Y:S02]  /*09c0*/  SYNCS.EXCH.64 URZ, [UR6+0x88], UR4 ;  /* 0x0000880406ff75b2 */ /* 0x0008e40008000100 */
[----:B----4-:R-:W-:Y:S01]  /*09d0*/  NOP ;  /* 0x0000000000007918 */ /* 0x010fe20000000000 */
.L_x_11:
[----:B------:R-:W4:Y:S01]  /*09e0*/  SHFL.IDX PT, R0, R140, RZ, 0x1f ;  /* 0x00001fff8c007589 */ /* 0x000f2200000e0000 */
[----:B------:R-:W-:Y:S01]  /*09f0*/  NOP ;  /* 0x0000000000007918 */ /* 0x000fe20000000000 */
[----:B----4-:R-:W-:-:S13]  /*0a00*/  ISETP.NE.AND P0, PT, R0, 0x4, PT ;  /* 0x000000040000780c */ /* 0x010fda0003f05270 */
[----:B------:R-:W-:Y:S05]  /*0a10*/  @P0 BRA `(.L_x_12) ;  /* 0x00000000004c0947 */ /* 0x000fea0003800000 */
[----:B------:R-:W4:Y:S01]  /*0a20*/  S2UR UR5, SR_CgaCtaId ;  /* 0x00000000000579c3 */ /* 0x000f220000008800 */
[----:B--23--:R-:W-:Y:S01]  /*0a30*/  UMOV UR4, 0x3a0 ;  /* 0x000003a000047882 */ /* 0x00cfe20000000000 */
[----:B------:R-:W-:Y:S01]  /*0a40*/  UMOV UR6, 0x400 ;  /* 0x0000040000067882 */ /* 0x000fe20000000000 */
[----:B------:R-:W-:Y:S01]  /*0a50*/  USEL UR4, UR4, 0x320, UP4 ;  /* 0x0000032004047887 */ /* 0x000fe2000a000000 */
[----:B------:R-:W-:Y:S01]  /*0a60*/  UMOV UR8, 0x1 ;  /* 0x0000000100087882 */ /* 0x000fe20000000000 */
[----:B------:R-:W-:Y:S01]  /*0a70*/  ELECT P0, URZ, PT ;  /* 0x0000000000ff782f */ /* 0x000fe20003800000 */
[----:B------:R-:W-:-:S04]  /*0a80*/  UIADD3 UR8, UPT, UPT, -UR8, 0x100000, URZ ;  /* 0x0010000008087890 */ /* 0x000fc8000fffe1ff */
[----:B------:R-:W-:Y:S02]  /*0a90*/  USHF.L.U32 UR9, UR8, 0xb, URZ ;  /* 0x0000000b08097899 */ /* 0x000fe400080006ff */
[----:B------:R-:W-:Y:S02]  /*0aa0*/  USHF.L.U32 UR8, UR8, 0x1, URZ ;  /* 0x0000000108087899 */ /* 0x000fe400080006ff */
[----:B----4-:R-:W-:Y:S02]  /*0ab0*/  ULEA UR6, UR5, UR6, 0x18 ;  /* 0x0000000605067291 */ /* 0x010fe4000f8ec0ff */
[----:B------:R-:W-:-:S04]  /*0ac0*/  UIADD3 UR4, UPT, UPT, -UR4, 0x100000, URZ ;  /* 0x0010000004047890 */ /* 0x000fc8000fffe1ff */
[----:B------:R-:W-:Y:S02]  /*0ad0*/  USHF.L.U32 UR5, UR4, 0xb, URZ ;  /* 0x0000000b04057899 */ /* 0x000fe400080006ff */
[----:B------:R-:W-:Y:S01]  /*0ae0*/  USHF.L.U32 UR4, UR4, 0x1, URZ ;  /* 0x0000000104047899 */ /* 0x000fe200080006ff */
[----:B------:R-:W2:Y:S03]  /*0af0*/  FENCE.VIEW.ASYNC.S ;  /* 0x00000000000073c6 */ /* 0x000ea60000000000 */
[----:B--2---:R4:W2:Y:S08]  /*0b00*/  SYNCS.EXCH.64 URZ, [UR6+0x90], UR8 ;  /* 0x0000900806ff75b2 */ /* 0x0048b00008000100 */
[----:B------:R4:W3:Y:S01]  /*0b10*/  SYNCS.EXCH.64 URZ, [UR6+0xa0], UR4 ;  /* 0x0000a00406ff75b2 */ /* 0x0008e20008000100 */
[----:B------:R4:W1:Y:S01]  /*0b20*/  SYNCS.EXCH.64 URZ, [UR6+0x98], UR8 ;  /* 0x0000980806ff75b2 */ /* 0x0008620008000100 */
[----:B------:R4:W1:Y:S02]  /*0b30*/  SYNCS.EXCH.64 URZ, [UR6+0xa8], UR4 ;  /* 0x0000a80406ff75b2 */ /* 0x0008640008000100 */
[----:B----4-:R-:W-:Y:S01]  /*0b40*/  NOP ;  /* 0x0000000000007918 */ /* 0x010fe20000000000 */
.L_x_12:
[----:B------:R-:W4:Y:S01]  /*0b50*/  SHFL.IDX PT, R0, R140, RZ, 0x1f ;  /* 0x00001fff8c007589 */ /* 0x000f2200000e0000 */
[----:B------:R-:W-:Y:S01]  /*0b60*/  NOP ;  /* 0x0000000000007918 */ /* 0x000fe20000000000 */
[----:B----4-:R-:W-:-:S13]  /*0b70*/  ISETP.NE.AND P0, PT, R0, 0x5, PT ;  /* 0x000000050000780c */ /* 0x010fda0003f05270 */
[----:B------:R-:W-:Y:S05]  /*0b80*/  @P0 BRA `(.L_x_13) ;  /* 0x0000000000400947 */ /* 0x000fea0003800000 */
[----:B------:R-:W4:Y:S01]  /*0b90*/  S2UR UR5, SR_CgaCtaId ;  /* 0x00000000000579c3 */ /* 0x000f220000008800 */
[----:B--23--:R-:W-:Y:S01]  /*0ba0*/  UMOV UR4, 0x400 ;  /* 0x0000040000047882 */ /* 0x00cfe20000000000 */
        /* <DEDUP_REMOVED lines=9> */
[----:B----4-:R-:W-:Y:S01]  /*0c40*/  ULEA UR4, UR5, UR4, 0x18 ;  /* 0x0000000405047291 */ /* 0x010fe2000f8ec0ff */
[----:B------:R-:W2:Y:S11]  /*0c50*/  FENCE.VIEW.ASYNC.S ;  /* 0x00000000000073c6 */ /* 0x000eb60000000000 */
[----:B--2---:R4:W2:Y:S01]  /*0c60*/  SYNCS.EXCH.64 URZ, [UR4+0xb0], UR6 ;  /* 0x0000b00604ff75b2 */ /* 0x0048a20008000100 */
[----:B------:R4:W3:Y:S02]  /*0c70*/  SYNCS.EXCH.64 URZ, [UR4+0xb8], UR8 ;  /* 0x0000b80804ff75b2 */ /* 0x0008e40008000100 */
[----:B----4-:R-:W-:Y:S01]  /*0c80*/  NOP ;  /* 0x0000000000007918 */ /* 0x010fe20000000000 */
.L_x_13:
[----:B------:R-:W4:Y:S01]  /*0c90*/  SHFL.IDX PT, R0, R140, RZ, 0x1f ;  /* 0x00001fff8c007589 */ /* 0x000f2200000e0000 */
[----:B------:R-:W-:Y:S01]  /*0ca0*/  ISETP.NE.OR P1, PT, RZ, UR21, !P1 ;  /* 0x00000015ff007c0c */ /* 0x000fe2000cf25670 */
[----:B------:R-:W-:Y:S01]  /*0cb0*/  NOP ;  /* 0x0000000000007918 */ /* 0x000fe20000000000 */
[----:B----4-:R-:W-:-:S13]  /*0cc0*/  ISETP.NE.AND P0, PT, R0, 0x3, PT ;  /* 0x000000030000780c */ /* 0x010fda0003f05270 */
[----:B------:R-:W-:Y:S05]  /*0cd0*/  @P0 BRA `(.L_x_14) ;  /* 0x0000000000380947 */ /* 0x000fea0003800000 */
[----:B------:R-:W4:Y:S01]  /*0ce0*/  S2UR UR5, SR_CgaCtaId ;  /* 0x00000000000579c3 */ /* 0x000f220000008800 */
[----:B--23--:R-:W-:Y:S01]  /*0cf0*/  UMOV UR4, 0x400 ;  /* 0x0000040000047882 */ /* 0x00cfe20000000000 */
[----:B------:R-:W-:Y:S01]  /*0d00*/  UMOV UR6, 0x20 ;  /* 0x0000002000067882 */ /* 0x000fe20000000000 */
[----:B------:R-:W-:Y:S01]  /*0d10*/  ELECT P0, URZ, PT ;  /* 0x0000000000ff782f */ /* 0x000fe20003800000 */
[----:B------:R-:W-:-:S04]  /*0d20*/  UIADD3 UR6, UPT, UPT, -UR6, 0x100000, URZ ;  /* 0x0010000006067890 */ /* 0x000fc8000fffe1ff */
[----:B------:R-:W-:Y:S02]  /*0d30*/  USHF.L.U32 UR7, UR6, 0xb, URZ ;  /* 0x0000000b06077899 */ /* 0x000fe400080006ff */
[----:B------:R-:W-:Y:S02]  /*0d40*/  USHF.L.U32 UR6, UR6, 0x1, URZ ;  /* 0x0000000106067899 */ /* 0x000fe400080006ff */
[----:B----4-:R-:W-:Y:S01]  /*0d50*/  ULEA UR4, UR5, UR4, 0x18 ;  /* 0x0000000405047291 */ /* 0x010fe2000f8ec0ff */
[----:B------:R-:W2:Y:S11]  /*0d60*/  FENCE.VIEW.ASYNC.S ;  /* 0x00000000000073c6 */ /* 0x000eb60000000000 */
[----:B--2---:R4:W2:Y:S01]  /*0d70*/  SYNCS.EXCH.64 URZ, [UR4+0xc0], UR6 ;  /* 0x0000c00604ff75b2 */ /* 0x0048a20008000100 */
[----:B------:R4:W3:Y:S01]  /*0d80*/  SYNCS.EXCH.64 URZ, [UR4+0xd0], UR6 ;  /* 0x0000d00604ff75b2 */ /* 0x0008e20008000100 */
[----:B------:R4:W1:Y:S01]  /*0d90*/  SYNCS.EXCH.64 URZ, [UR4+0xc8], UR6 ;  /* 0x0000c80604ff75b2 */ /* 0x0008620008000100 */
[----:B------:R4:W1:Y:S02]  /*0da0*/  SYNCS.EXCH.64 URZ, [UR4+0xd8], UR6 ;  /* 0x0000d80604ff75b2 */ /* 0x0008640008000100 */
[----:B----4-:R-:W-:Y:S01]  /*0db0*/  NOP ;  /* 0x0000000000007918 */ /* 0x010fe20000000000 */
.L_x_14:
[----:B--23--:R-:W2:Y:S01]  /*0dc0*/  S2UR UR7, SR_CgaCtaId ;  /* 0x00000000000779c3 */ /* 0x00cea20000008800 */
[----:B------:R-:W-:Y:S01]  /*0dd0*/  VOTEU.ALL UP0, P1 ;  /* 0x0000000000ff7886 */ /* 0x000fe20000800000 */
[----:B------:R-:W-:Y:S01]  /*0de0*/  UMOV UR4, 0x100 ;  /* 0x0000010000047882 */ /* 0x000fe20000000000 */
[----:B------:R-:W-:Y:S01]  /*0df0*/  NOP ;  /* 0x0000000000007918 */ /* 0x000fe20000000000 */
[----:B-1----:R-:W-:Y:S01]  /*0e00*/  LOP3.LUT R3, R152, 0x1f, RZ, 0xc0, !PT ;  /* 0x0000001f98037812 */ /* 0x002fe200078ec0ff */
[----:B------:R-:W-:Y:S01]  /*0e10*/  UISETP.NE.AND UP5, UPT, UR21, URZ, UPT ;  /* 0x000000ff1500728c */ /* 0x000fe2000bfa5270 */
[----:B------:R-:W-:Y:S01]  /*0e20*/  @!UP0 UMOV UR6, 0x400 ;  /* 0x0000040000068882 */ /* 0x000fe20000000000 */
[----:B------:R-:W-:-:S04]  /*0e30*/  @!UP0 UIADD3 UR4, UPT, UPT, -UR4, 0x100000, URZ ;  /* 0x0010000004048890 */ /* 0x000fc8000fffe1ff */
[----:B------:R-:W-:Y:S02]  /*0e40*/  @!UP0 USHF.L.U32 UR5, UR4, 0xb, URZ ;  /* 0x0000000b04058899 */ /* 0x000fe400080006ff */
[----:B------:R-:W-:Y:S02]  /*0e50*/  @!UP0 USHF.L.U32 UR4, UR4, 0x1, URZ ;  /* 0x0000000104048899 */ /* 0x000fe400080006ff */
[----:B--2---:R-:W-:Y:S01]  /*0e60*/  @!UP0 ULEA UR6, UR7, UR6, 0x18 ;  /* 0x0000000607068291 */ /* 0x004fe2000f8ec0ff */
[----:B------:R-:W1:Y:S01]  /*0e70*/  LDCU UR7, c[0x0][0x36c] ;  /* 0x00006d80ff0777ac */ /* 0x000e620008000800 */
[----:B------:R-:W-:Y:S01]  /*0e80*/  VOTEU.ALL UP0, P1 ;  /* 0x0000000000ff7886 */ /* 0x000fe20000800000 */
[----:B------:R-:W2:Y:S09]  /*0e90*/  FENCE.VIEW.ASYNC.S ;  /* 0x00000000000073c6 */ /* 0x000eb20000000000 */
[----:B--2---:R2:W3:Y:S01]  /*0ea0*/  @!UP0 SYNCS.EXCH.64 URZ, [UR6+0xe0], UR4 ;  /* 0x0000e00406ff85b2 */ /* 0x0044e20008000100 */
[----:B-1----:R-:W-:-:S09]  /*0eb0*/  UISETP.EQ.U32.AND UP6, UPT, UR7, 0x1, UPT ;  /* 0x000000010700788c */ /* 0x002fd2000bfc2070 */
[----:B--2---:R-:W-:Y:S05]  /*0ec0*/  BRA.U !UP6, `(.L_x_15) ;  /* 0x000000010e087547 */ /* 0x004fea000b800000 */
[----:B---3--:R-:W-:Y:S01]  /*0ed0*/  UCGABAR_ARV ;  /* 0x00000000000079c7 */ /* 0x008fe20008000000 */
[----:B------:R-:W-:Y:S05]  /*0ee0*/  BRA `(.L_x_16) ;  /* 0x0000000000047947 */ /* 0x000fea0003800000 */
.L_x_15:
[----:B---3--:R-:W-:Y:S01]  /*0ef0*/  NOP ;  /* 0x0000000000007918 */ /* 0x008fe20000000000 */
.L_x_16:
[----:B------:R-:W1:Y:S01]  /*0f00*/  S2UR UR64, SR_CTAID.X ;  /* 0x00000000004079c3 */ /* 0x000e620000002500 */
[----:B------:R-:W-:-:S05]  /*0f10*/  CS2R.32 R142, SR_CgaSize ;  /* 0x00000000008e7805 */ /* 0x000fca0000008a00 */
[----:B------:R-:W-:-:S05]  /*0f20*/  IMAD R142, R142, -0xa0, RZ ;  /* 0xffffff608e8e7824 */ /* 0x000fca00078e02ff */
[----:B------:R-:W-:-:S14]  /*0f30*/  R2UR UR5, R142 ;  /* 0x000000008e0572ca */ /* 0x000fdc00000e0000 */
[----:B------:R-:W2:Y:S01]  /*0f40*/  LDCU UR5, c[0x0][UR5+0x2b0] ;  /* 0x00005600050577ac */ /* 0x000ea20008000800 */
[----:B------:R-:W-:-:S05]  /*0f50*/  CS2R.32 R142, SR_CgaSize ;  /* 0x00000000008e7805 */ /* 0x000fca0000008a00 */
[----:B------:R-:W-:-:S05]  /*0f60*/  IMAD R142, R142, -0xa0, RZ ;  /* 0xffffff608e8e7824 */ /* 0x000fca00078e02ff */
[----:B------:R-:W-:-:S14]  /*0f70*/  R2UR UR4, R142 ;  /* 0x000000008e0472ca */ /* 0x000fdc00000e0000 */
[----:B------:R-:W3:Y:S01]  /*0f80*/  LDCU UR4, c[0x0][UR4+0x2b4] ;  /* 0x00005680040477ac */ /* 0x000ee20008000800 */
[----:B------:R-:W4:Y:S01]  /*0f90*/  S2UR UR20, SR_CTAID.Y ;  /* 0x00000000001479c3 */ /* 0x000f220000002600 */
[----:B------:R-:W-:-:S05]  /*0fa0*/  CS2R.32 R142, SR_CgaSize ;  /* 0x00000000008e7805 */ /* 0x000fca0000008a00 */
[----:B------:R-:W-:-:S05]  /*0fb0*/  IMAD R142, R142, -0xa0, RZ ;  /* 0xffffff608e8e7824 */ /* 0x000fca00078e02ff */
[----:B------:R-:W-:-:S14]  /*0fc0*/  R2UR UR7, R142 ;  /* 0x000000008e0772ca */ /* 0x000fdc00000e0000 */
[----:B------:R-:W3:Y:S01]  /*0fd0*/  LDCU UR7, c[0x0][UR7+0x2a0] ;  /* 0x00005400070777ac */ /* 0x000ee20008000800 */
[----:B------:R-:W-:-:S05]  /*0fe0*/  CS2R.32 R142, SR_CgaSize ;  /* 0x00000000008e7805 */ /* 0x000fca0000008a00 */
[----:B------:R-:W-:-:S05]  /*0ff0*/  IMAD R142, R142, -0xa0, RZ ;  /* 0xffffff608e8e7824 */ /* 0x000fca00078e02ff */
[----:B------:R-:W-:-:S14]  /*1000*/  R2UR UR8, R142 ;  /* 0x000000008e0872ca */ /* 0x000fdc00000e0000 */
[----:B------:R-:W3:Y:S01]  /*1010*/  LDCU UR8, c[0x0][UR8+0x2a4] ;  /* 0x00005480080877ac */ /* 0x000ee20008000800 */
[----:B------:R-:W3:Y:S01]  /*1020*/  S2UR UR9, SR_CgaCtaId ;  /* 0x00000000000979c3 */ /* 0x000ee20000008800 */
[----:B------:R-:W-:Y:S01]  /*1030*/  UISETP.GT.U32.AND UP0, UPT, UR25, 0xffff, UPT ;  /* 0x0000ffff1900788c */ /* 0x000fe2000bf04070 */
[----:B------:R-:W3:Y:S01]  /*1040*/  LDCU UR22, c[0x0][0xf24] ;  /* 0x0001e480ff1677ac */ /* 0x000ee20008000800 */
[----:B------:R-:W3:Y:S01]  /*1050*/  LDCU UR45, c[0x0][0xf24] ;  /* 0x0001e480ff2d77ac */ /* 0x000ee20008000800 */
[----:B-1----:R-:W-:Y:S01]  /*1060*/  I2FP.F32.U32 R2, UR64 ;  /* 0x0000004000027c45 */ /* 0x002fe20008201000 */
[----:B------:R-:W1:Y:S04]  /*1070*/  LDCU UR27, c[0x0][0xf30] ;  /* 0x0001e600ff1b77ac */ /* 0x000e680008000800 */
[----:B--2---:R-:W-:Y:S01]  /*1080*/  FMUL R2, R2, UR5 ;  /* 0x0000000502027c20 */ /* 0x004fe20008400000 */
[----:B------:R-:W-:Y:S01]  /*1090*/  USEL UR38, UR25, 0xffff, !UP0 ;  /* 0x0000ffff19267887 */ /* 0x000fe2000c000000 */
[----:B----4-:R-:W-:Y:S01]  /*10a0*/  I2FP.F32.U32 R0, UR20 ;  /* 0x0000001400007c45 */ /* 0x010fe20008201000 */
[----:B------:R-:W-:-:S03]  /*10b0*/  UMOV UR28, UR64 ;  /* 0x00000040001c7c82 */ /* 0x000fc60008000000 */
[----:B------:R-:W2:Y:S01]  /*10c0*/  F2I.U32.TRUNC.NTZ R2, R2 ;  /* 0x0000000200027305 */ /* 0x000ea2000020f000 */
[----:B---3--:R-:W-:Y:S01]  /*10d0*/  FMUL R0, R0, UR4 ;  /* 0x0000000400007c20 */ /* 0x008fe20008400000 */
[----:B------:R-:W-:Y:S02]  /*10e0*/  USHF.L.U32 UR39, UR9, 0xc, URZ ;  /* 0x0000000c09277899 */ /* 0x000fe400080006ff */
[----:B------:R-:W-:-:S04]  /*10f0*/  USHF.L.U32 UR60, UR9, 0x5, URZ ;  /* 0x00000005093c7899 */ /* 0x000fc800080006ff */
[----:B------:R-:W3:Y:S01]  /*1100*/  F2I.U32.TRUNC.NTZ R0, R0 ;  /* 0x0000000000007305 */ /* 0x000ee2000020f000 */
[----:B------:R-:W-:Y:S02]  /*1110*/  USHF.L.U32 UR48, UR9, 0x8, URZ ;  /* 0x0000000809307899 */ /* 0x000fe400080006ff */
[----:B------:R-:W-:Y:S01]  /*1120*/  USHF.L.U32 UR24, UR9, 0x7, URZ ;  /* 0x0000000709187899 */ /* 0x000fe200080006ff */
[----:B--2---:R-:W-:Y:S02]  /*1130*/  R2UR UR4, R2 ;  /* 0x00000000020472ca */ /* 0x004fe400000e0000 */
[----:B------:R-:W-:Y:S02]  /*1140*/  PRMT R2, RZ, 0x7610, R2 ;  /* 0x00007610ff027816 */ /* 0x000fe40000000002 */
[----:B---3--:R-:W-:Y:S02]  /*1150*/  R2UR UR6, R0 ;  /* 0x00000000000672ca */ /* 0x008fe400000e0000 */
[----:B------:R-:W-:-:S07]  /*1160*/  PRMT R0, RZ, 0x7610, R0 ;  /* 0x00007610ff007816 */ /* 0x000fce0000000000 */
[----:B------:R-:W-:-:S04]  /*1170*/  UIADD3 UR5, UPT, UPT, -UR4, URZ, URZ ;  /* 0x000000ff04057290 */ /* 0x000fc8000fffe1ff */
[----:B------:R-:W-:Y:S02]  /*1180*/  UIMAD UR5, UR7, UR5, UR64 ;  /* 0x00000005070572a4 */ /* 0x000fe4000f8e0240 */
[----:B------:R-:W-:-:S04]  /*1190*/  UIADD3 UR4, UPT, UPT, -UR6, URZ, URZ ;  /* 0x000000ff06047290 */ /* 0x000fc8000fffe1ff */
[----:B------:R-:W-:Y:S01]  /*11a0*/  IMAD.U32 R142, RZ, RZ, UR5 ;  /* 0x00000005ff8e7e24 */ /* 0x000fe2000f8e00ff */
[----:B------:R-:W-:-:S06]  /*11b0*/  UIMAD UR4, UR8, UR4, UR20 ;  /* 0x00000004080472a4 */ /* 0x000fcc000f8e0214 */
[----:B------:R-:W-:Y:S01]  /*11c0*/  IMAD.U32 R141, RZ, RZ, UR4 ;  /* 0x00000004ff8d7e24 */ /* 0x000fe2000f8e00ff */
[----:B-1----:R-:W-:Y:S06]  /*11d0*/  BRA.U UP5, `(.L_x_17) ;  /* 0x0000000105447547 */ /* 0x002fec000b800000 */
[----:B------:R-:W-:Y:S02]  /*11e0*/  R2UR UR4, R141 ;  /* 0x000000008d0472ca */ /* 0x000fe400000e0000 */
[----:B------:R-:W-:-:S11]  /*11f0*/  R2UR UR7, R142 ;  /* 0x000000008e0772ca */ /* 0x000fd600000e0000 */
[----:B------:R-:W-:Y:S02]  /*1200*/  UISETP.NE.AND UP0, UPT, UR4, URZ, UPT ;  /* 0x000000ff0400728c */ /* 0x000fe4000bf05270 */
[----:B------:R-:W-:Y:S02]  /*1210*/  ULOP3.LUT UR4, UR7, 0x2, URZ, 0x3c, !UPT ;  /* 0x0000000207047892 */ /* 0x000fe4000f8e3cff */
[----:B------:R-:W-:Y:S02]  /*1220*/  UISETP.GT.U32.AND UP2, UPT, UR7, 0x1, UP0 ;  /* 0x000000010700788c */ /* 0x000fe40008744070 */
[----:B------:R-:W-:Y:S02]  /*1230*/  UISETP.GT.U32.AND UP0, UPT, UR4, 0x1, UP0 ;  /* 0x000000010400788c */ /* 0x000fe40008704070 */
[----:B------:R-:W-:Y:S02]  /*1240*/  USEL UR5, URZ, 0x2, UP2 ;  /* 0x00000002ff057887 */ /* 0x000fe40009000000 */
[----:B------:R-:W-:-:S02]  /*1250*/  USEL UR6, URZ, 0x1, UP2 ;  /* 0x00000001ff067887 */ /* 0x000fc40009000000 */
[----:B------:R-:W-:Y:S02]  /*1260*/  USEL UR4, URZ, 0x4, UP0 ;  /* 0x00000004ff047887 */ /* 0x000fe40008000000 */
[----:B------:R-:W-:Y:S02]  /*1270*/  ULOP3.LUT UR7, UR7, 0xfffffffe, URZ, 0xc0, !UPT ;  /* 0xfffffffe07077892 */ /* 0x000fe4000f8ec0ff */
[----:B------:R-:W-:Y:S02]  /*1280*/  USEL UR8, URZ, 0x8, UP0 ;  /* 0x00000008ff087887 */ /* 0x000fe40008000000 */
[----:B------:R-:W-:-:S03]  /*1290*/  UIADD3 UR4, UPT, UPT, UR4, UR5, UR6 ;  /* 0x0000000504047290 */ /* 0x000fc6000fffe006 */
[----:B------:R-:W-:Y:S01]  /*12a0*/  UMOV UR5, 0x3 ;  /* 0x0000000300057882 */ /* 0x000fe20000000000 */
[----:B------:R-:W-:Y:S02]  /*12b0*/  UIADD3 UR4, UPT, UPT, UR4, UR8, URZ ;  /* 0x0000000804047290 */ /* 0x000fe4000fffe0ff */
[----:B------:R-:W-:-:S04]  /*12c0*/  USHF.L.U32 UR5, UR5, UR7, URZ ;  /* 0x0000000705057299 */ /* 0x000fc800080006ff */
[----:B------:R-:W-:Y:S02]  /*12d0*/  IMAD.U32 R2, RZ, RZ, UR4 ;  /* 0x00000004ff027e24 */ /* 0x000fe4000f8e00ff */
[----:B------:R-:W-:-:S07]  /*12e0*/  IMAD.U32 R0, RZ, RZ, UR5 ;  /* 0x00000005ff007e24 */ /* 0x000fce000f8e00ff */
.L_x_17:
[----:B------:R-:W1:Y:S01]  /*12f0*/  S2UR UR44, SR_CTAID.Z ;  /* 0x00000000002c79c3 */ /* 0x000e620000002700 */
[----:B------:R-:W-:Y:S01]  /*1300*/  UISETP.GE.AND UP0, UPT, UR22, 0x1, UPT ;  /* 0x000000011600788c */ /* 0x000fe2000bf06270 */
[----:B------:R-:W-:-:S08]  /*1310*/  UMOV UR29, 0x5 ;  /* 0x00000005001d7882 */ /* 0x000fd00000000000 */
[----:B------:R-:W-:Y:S05]  /*1320*/  BRA.U !UP0, `(.L_x_18) ;  /* 0x0000000108d47547 */ /* 0x000fea000b800000 */
[----:B------:R-:W2:Y:S01]  /*1330*/  LDCU.128 UR16, c[0x0][0xf10] ;  /* 0x0001e200ff1077ac */ /* 0x000ea20008000c00 */
[----:B------:R-:W3:Y:S01]  /*1340*/  LDCU UR6, c[0x0][0x370] ;  /* 0x00006e00ff0677ac */ /* 0x000ee20008000800 */
[----:B------:R-:W4:Y:S01]  /*1350*/  LDCU UR7, c[0x0][0x374] ;  /* 0x00006e80ff0777ac */ /* 0x000f220008000800 */
[----:B------:R-:W1:Y:S01]  /*1360*/  LDCU UR23, c[0x0][0xf0c] ;  /* 0x0001e180ff1777ac */ /* 0x000e620008000800 */
[----:B------:R-:W1:Y:S01]  /*1370*/  LDCU UR26, c[0x0][0xf20] ;  /* 0x0001e400ff1a77ac */ /* 0x000e620008000800 */
[----:B------:R-:W1:Y:S01]  /*1380*/  LDCU.64 UR8, c[0x0][0xf28] ;  /* 0x0001e500ff0877ac */ /* 0x000e620008000a00 */
[----:B--2---:R-:W-:Y:S02]  /*1390*/  UISETP.NE.AND UP3, UPT, UR18, 0x1, UPT ;  /* 0x000000011200788c */ /* 0x004fe4000bf65270 */
[----:B----4-:R-:W-:Y:S02]  /*13a0*/  UIMAD.WIDE.U32 UR10, UR7, UR19, URZ ;  /* 0x00000013070a72a5 */ /* 0x010fe4000f8e00ff */
[----:B---3--:R-:W-:-:S02]  /*13b0*/  UIMAD.WIDE.U32 UR12, UR6, UR16, URZ ;  /* 0x00000010060c72a5 */ /* 0x008fc4000f8e00ff */
[----:B-1----:R-:W-:Y:S02]  /*13c0*/  UISETP.NE.AND UP0, UPT, UR23, 0x1, UPT ;  /* 0x000000011700788c */ /* 0x002fe4000bf05270 */
[----:B------:R-:W-:Y:S01]  /*13d0*/  UIMAD.WIDE.U32 UR4, UR28, UR16, URZ ;  /* 0x000000101c0472a5 */ /* 0x000fe2000f8e00ff */
[----:B------:R-:W-:Y:S02]  /*13e0*/  UMOV UR10, UR11 ;  /* 0x0000000b000a7c82 */ /* 0x000fe40008000000 */
[----:B------:R-:W-:Y:S01]  /*13f0*/  UMOV UR12, UR13 ;  /* 0x0000000d000c7c82 */ /* 0x000fe20008000000 */
[----:B------:R-:W-:Y:S02]  /*1400*/  @UP3 USHF.R.U32.HI UR7, URZ, UR26, UR10 ;  /* 0x0000001aff073299 */ /* 0x000fe4000801160a */
[----:B------:R-:W-:Y:S01]  /*1410*/  UISETP.NE.AND UP2, UPT, UR22, 0x1, UPT ;  /* 0x000000011600788c */ /* 0x000fe2000bf45270 */
[----:B------:R-:W-:Y:S02]  /*1420*/  UMOV UR4, UR5 ;  /* 0x0000000500047c82 */ /* 0x000fe40008000000 */
[----:B------:R-:W-:-:S02]  /*1430*/  @UP0 USHF.R.U32.HI UR6, URZ, UR17, UR12 ;  /* 0x00000011ff060299 */ /* 0x000fc4000801160c */
[----:B------:R-:W-:Y:S02]  /*1440*/  USHF.R.U32.HI UR4, URZ, UR17, UR4 ;  /* 0x00000011ff047299 */ /* 0x000fe40008011604 */
[----:B------:R-:W-:Y:S02]  /*1450*/  UIMAD.WIDE.U32 UR12, UR20, UR19, URZ ;  /* 0x00000013140c72a5 */ /* 0x000fe4000f8e00ff */
[----:B------:R-:W-:Y:S02]  /*1460*/  UIMAD.WIDE.U32 UR10, UR7, UR8, URZ ;  /* 0x00000008070a72a5 */ /* 0x000fe4000f8e00ff */
[----:B------:R-:W-:Y:S02]  /*1470*/  UIMAD.WIDE.U32 UR14, UR6, UR8, URZ ;  /* 0x00000008060e72a5 */ /* 0x000fe4000f8e00ff */
[----:B------:R-:W-:-:S03]  /*1480*/  USEL UR5, UR28, UR4, !UP0 ;  /* 0x000000041c057287 */ /* 0x000fc6000c000000 */
[----:B------:R-:W-:Y:S01]  /*1490*/  UMOV UR4, UR13 ;  /* 0x0000000d00047c82 */ /* 0x000fe20008000000 */
[----:B------:R-:W-:Y:S01]  /*14a0*/  UMOV UR10, UR11 ;  /* 0x0000000b000a7c82 */ /* 0x000fe20008000000 */
[----:B------:R-:W-:Y:S02]  /*14b0*/  USHF.R.U32.HI UR4, URZ, UR26, UR4 ;  /* 0x0000001aff047299 */ /* 0x000fe40008011604 */
[----:B------:R-:W-:Y:S01]  /*14c0*/  @UP2 USHF.R.U32.HI UR7, URZ, UR9, UR10 ;  /* 0x00000009ff072299 */ /* 0x000fe2000801160a */
[----:B------:R-:W-:Y:S01]  /*14d0*/  UMOV UR14, UR15 ;  /* 0x0000000f000e7c82 */ /* 0x000fe20008000000 */
[----:B------:R-:W-:Y:S02]  /*14e0*/  USEL UR4, UR20, UR4, !UP3 ;  /* 0x0000000414047287 */ /* 0x000fe4000d800000 */
[----:B------:R-:W-:Y:S02]  /*14f0*/  @UP2 USHF.R.U32.HI UR6, URZ, UR9, UR14 ;  /* 0x00000009ff062299 */ /* 0x000fe4000801160e */
[----:B------:R-:W-:-:S02]  /*1500*/  UIMAD UR7, UR7, UR22, URZ ;  /* 0x00000016070772a4 */ /* 0x000fc4000f8e02ff */
[----:B------:R-:W-:Y:S02]  /*1510*/  UIMAD UR12, UR6, UR22, URZ ;  /* 0x00000016060c72a4 */ /* 0x000fe4000f8e02ff */
[----:B------:R-:W-:Y:S02]  /*1520*/  UISETP.GE.AND UP0, UPT, UR4, UR7, UPT ;  /* 0x000000070400728c */ /* 0x000fe4000bf06270 */
[----:B------:R-:W-:Y:S02]  /*1530*/  UIMAD.WIDE.U32 UR10, UR4, UR8, URZ ;  /* 0x00000008040a72a5 */ /* 0x000fe4000f8e00ff */
[----:B------:R-:W-:Y:S02]  /*1540*/  UISETP.GE.OR UP0, UPT, UR5, UR12, UP0 ;  /* 0x0000000c0500728c */ /* 0x000fe40008706670 */
[----:B------:R-:W-:Y:S02]  /*1550*/  UIMAD.WIDE.U32 UR12, UR5, UR8, URZ ;  /* 0x00000008050c72a5 */ /* 0x000fe4000f8e00ff */
[----:B------:R-:W-:Y:S01]  /*1560*/  UIADD3 UR10, UPT, UPT, -UR4, URZ, URZ ;  /* 0x000000ff040a7290 */ /* 0x000fe2000fffe1ff */
[----:B------:R-:W-:Y:S01]  /*1570*/  UMOV UR8, UR11 ;  /* 0x0000000b00087c82 */ /* 0x000fe20008000000 */
[----:B------:R-:W-:-:S02]  /*1580*/  UIADD3 UR11, UPT, UPT, -UR5, URZ, URZ ;  /* 0x000000ff050b7290 */ /* 0x000fc4000fffe1ff */
[----:B------:R-:W-:-:S03]  /*1590*/  USHF.R.U32.HI UR8, URZ, UR9, UR8 ;  /* 0x00000009ff087299 */ /* 0x000fc60008011608 */
[----:B------:R-:W-:Y:S01]  /*15a0*/  @!UP0 UMOV UR7, UR13 ;  /* 0x0000000d00078c82 */ /* 0x000fe20008000000 */
[----:B------:R-:W-:Y:S02]  /*15b0*/  UIMAD UR20, UR18, UR10, UR20 ;  /* 0x0000000a121472a4 */ /* 0x000fe4000f8e0214 */
[----:B------:R-:W-:Y:S02]  /*15c0*/  USEL UR8, UR4, UR8, !UP2 ;  /* 0x0000000804087287 */ /* 0x000fe4000d000000 */
[----:B------:R-:W-:Y:S02]  /*15d0*/  @!UP0 USHF.R.U32.HI UR7, URZ, UR9, UR7 ;  /* 0x00000009ff078299 */ /* 0x000fe40008011607 */
[----:B------:R-:W-:Y:S02]  /*15e0*/  UIADD3 UR9, UPT, UPT, -UR8, URZ, URZ ;  /* 0x000000ff08097290 */ /* 0x000fe4000fffe1ff */
[----:B------:R-:W-:Y:S02]  /*15f0*/  @!UP0 USEL UR7, UR5, UR7, !UP2 ;  /* 0x0000000705078287 */ /* 0x000fe4000d000000 */
[----:B------:R-:W-:-:S02]  /*1600*/  UIMAD UR9, UR22, UR9, UR4 ;  /* 0x00000009160972a4 */ /* 0x000fc4000f8e0204 */
[----:B------:R-:W-:Y:S02]  /*1610*/  @!UP0 UIADD3 UR8, UPT, UPT, UR8, -UR7, URZ ;  /* 0x8000000708088290 */ /* 0x000fe4000fffe0ff */
[----:B------:R-:W-:Y:S02]  /*1620*/  @!UP0 UIMAD UR6, UR9, UR6, UR7 ;  /* 0x00000006090682a4 */ /* 0x000fe4000f8e0207 */
[----:B------:R-:W-:Y:S02]  /*1630*/  @!UP0 UIMAD UR4, UR8, UR22, UR5 ;  /* 0x00000016080482a4 */ /* 0x000fe4000f8e0205 */
[----:B------:R-:W-:Y:S02]  /*1640*/  UIMAD UR28, UR23, UR11, UR28 ;  /* 0x0000000b171c72a4 */ /* 0x000fe4000f8e021c */
[----:B------:R-:W-:Y:S01]  /*1650*/  UIMAD UR20, UR4, UR18, UR20 ;  /* 0x00000012041472a4 */ /* 0x000fe2000f8e0214 */
[----:B------:R-:W-:Y:S02]  /*1660*/  @!UP0 UMOV UR5, UR6 ;  /* 0x0000000600058c82 */ /* 0x000fe40008000000 */
[----:B------:R-:W-:-:S12]  /*1670*/  UIMAD UR28, UR5, UR23, UR28 ;  /* 0x00000017051c72a4 */ /* 0x000fd8000f8e021c */
.L_x_18:
[----:B------:R-:W-:Y:S02]  /*1680*/  UISETP.NE.AND UP2, UPT, UR27, 0x1, UPT ;  /* 0x000000011b00788c */ /* 0x000fe4000bf45270 */
[----:B------:R-:W-:Y:S02]  /*1690*/  USHF.L.U32 UR4, UR64, 0x7, URZ ;  /* 0x0000000740047899 */ /* 0x000fe400080006ff */
[----:B------:R-:W-:Y:S02]  /*16a0*/  ULOP3.LUT UR38, UR38, 0xffff, URZ, 0xc0, !UPT ;  /* 0x0000ffff26267892 */ /* 0x000fe4000f8ec0ff */
[----:B------:R-:W-:Y:S02]  /*16b0*/  UISETP.NE.AND UP0, UPT, UR21, 0x2, UPT ;  /* 0x000000021500788c */ /* 0x000fe4000bf05270 */
[----:B------:R-:W-:Y:S02]  /*16c0*/  ULOP3.LUT UR39, UR39, 0x2000, URZ, 0xc0, !UPT ;  /* 0x0000200027277892 */ /* 0x000fe4000f8ec0ff */
[----:B------:R-:W-:-:S02]  /*16d0*/  ULOP3.LUT UR60, UR60, 0x40, URZ, 0xc0, !UPT ;  /* 0x000000403c3c7892 */ /* 0x000fc4000f8ec0ff */
[----:B------:R-:W-:Y:S02]  /*16e0*/  ULOP3.LUT UR48, UR48, 0x300, URZ, 0xc0, !UPT ;  /* 0x0000030030307892 */ /* 0x000fe4000f8ec0ff */
[----:B------:R-:W-:Y:S02]  /*16f0*/  ULOP3.LUT UR18, UR24, 0x80, URZ, 0xc0, !UPT ;  /* 0x0000008018127892 */ /* 0x000fe4000f8ec0ff */
[----:B------:R-:W-:Y:S02]  /*1700*/  ULOP3.LUT UR62, UR4, 0x80, URZ, 0xc0, !UPT ;  /* 0x00000080043e7892 */ /* 0x000fe4000f8ec0ff */
[----:B------:R-:W-:Y:S01]  /*1710*/  USHF.L.U32 UR38, UR29, UR38, URZ ;  /* 0x000000261d267299 */ /* 0x000fe200080006ff */
[----:B------:R-:W-:Y:S11]  /*1720*/  BRA.U UP2, `(.L_x_19) ;  /* 0x0000000102407547 */ /* 0x000ff6000b800000 */
[----:B------:R-:W2:Y:S01]  /*1730*/  LDCU.128 UR8, c[0x0][0xf10] ;  /* 0x0001e200ff0877ac */ /* 0x000ea20008000c00 */
[----:B------:R-:W3:Y:S01]  /*1740*/  LDCU UR12, c[0x0][0xf0c] ;  /* 0x0001e180ff0c77ac */ /* 0x000ee20008000800 */
[----:B------:R-:W4:Y:S01]  /*1750*/  LDCU UR13, c[0x0][0xf20] ;  /* 0x0001e400ff0d77ac */ /* 0x000f220008000800 */
[----:B--2---:R-:W-:Y:S02]  /*1760*/  UIMAD.WIDE.U32 UR4, UR28, UR8, URZ ;  /* 0x000000081c0472a5 */ /* 0x004fe4000f8e00ff */
[----:B------:R-:W-:Y:S02]  /*1770*/  UIMAD.WIDE.U32 UR6, UR20, UR11, URZ ;  /* 0x0000000b140672a5 */ /* 0x000fe4000f8e00ff */
[----:B---3--:R-:W-:Y:S02]  /*1780*/  UISETP.NE.AND UP2, UPT, UR12, 0x1, UPT ;  /* 0x000000010c00788c */ /* 0x008fe4000bf45270 */
[----:B------:R-:W-:-:S03]  /*1790*/  USHF.R.U32.HI UR5, URZ, UR9, UR5 ;  /* 0x00000009ff057299 */ /* 0x000fc60008011605 */
[----:B------:R-:W-:Y:S01]  /*17a0*/  UMOV UR4, UR7 ;  /* 0x0000000700047c82 */ /* 0x000fe20008000000 */
[----:B------:R-:W-:Y:S02]  /*17b0*/  USEL UR5, UR28, UR5, !UP2 ;  /* 0x000000051c057287 */ /* 0x000fe4000d000000 */
[----:B------:R-:W-:Y:S02]  /*17c0*/  UISETP.NE.AND UP2, UPT, UR10, 0x1, UPT ;  /* 0x000000010a00788c */ /* 0x000fe4000bf45270 */
[----:B----4-:R-:W-:-:S04]  /*17d0*/  USHF.R.U32.HI UR4, URZ, UR13, UR4 ;  /* 0x0000000dff047299 */ /* 0x010fc80008011604 */
[----:B------:R-:W-:-:S04]  /*17e0*/  USEL UR4, UR20, UR4, !UP2 ;  /* 0x0000000414047287 */ /* 0x000fc8000d000000 */
[----:B------:R-:W-:Y:S02]  /*17f0*/  UIADD3 UR6, UPT, UPT, UR5, -UR4, URZ ;  /* 0x8000000405067290 */ /* 0x000fe4000fffe0ff */
[----:B------:R-:W-:Y:S02]  /*1800*/  UIADD3 UR4, UPT, UPT, -UR5, UR4, URZ ;  /* 0x0000000405047290 */ /* 0x000fe4000fffe1ff */
[----:B------:R-:W-:Y:S02]  /*1810*/  UIMAD UR20, UR6, UR10, UR20 ;  /* 0x0000000a061472a4 */ /* 0x000fe4000f8e0214 */
[----:B------:R-:W-:-:S12]  /*1820*/  UIMAD UR28, UR4, UR12, UR28 ;  /* 0x0000000c041c72a4 */ /* 0x000fd8000f8e021c */
.L_x_19:
[----:B------:R-:W-:Y:S05]  /*1830*/  BRA.U !UP6, `(.L_x_20) ;  /* 0x000000010e0c7547 */ /* 0x000fea000b800000 */
[----:B------:R-:W-:Y:S01]  /*1840*/  UCGABAR_WAIT ;  /* 0x0000000000007dc7 */ /* 0x000fe20008000000 */
[----:B------:R-:W-:Y:S01]  /*1850*/  CCTL.IVALL ;  /* 0x00000000ff00798f */ /* 0x000fe20002000000 */
[----:B------:R-:W-:Y:S05]  /*1860*/  BRA `(.L_x_21) ;  /* 0x0000000000047947 */ /* 0x000fea0003800000 */
.L_x_20:
[----:B------:R-:W-:Y:S06]  /*1870*/  BAR.SYNC.DEFER_BLOCKING 0x0 ;  /* 0x0000000000007b1d */ /* 0x000fec0000010000 */
.L_x_21:
[----:B------:R-:W-:Y:S05]  /*1880*/  BRA.U UP0, `(.L_x_22) ;  /* 0x0000001500987547 */ /* 0x000fea000b800000 */
[----:B------:R-:W2:Y:S01]  /*1890*/  LDCU UR6, c[0x0][0x38c] ;  /* 0x00007180ff0677ac */ /* 0x000ea20008000800 */
[----:B------:R-:W3:Y:S01]  /*18a0*/  S2UR UR8, SR_CgaCtaId ;  /* 0x00000000000879c3 */ /* 0x000ee20000008800 */
[----:B------:R-:W-:Y:S01]  /*18b0*/  PLOP3.LUT P2, PT, PT, PT, UP4, 0x80, 0x8 ;  /* 0x000000000008781c */ /* 0x000fe20003f4f048 */
[----:B------:R-:W-:Y:S01]  /*18c0*/  IMAD.MOV.U32 R12, RZ, RZ, 0x1 ;  /* 0x00000001ff0c7424 */ /* 0x000fe200078e00ff */
[----:B------:R-:W-:Y:S01]  /*18d0*/  UMOV UR7, 0x400 ;  /* 0x0000040000077882 */ /* 0x000fe20000000000 */
[----:B------:R-:W-:Y:S01]  /*18e0*/  UISETP.NE.AND UP1, UPT, UR21, URZ, UPT ;  /* 0x000000ff1500728c */ /* 0x000fe2000bf25270 */
[----:B------:R-:W-:Y:S02]  /*18f0*/  ISETP.NE.AND P3, PT, R3, RZ, P4 ;  /* 0x000000ff0300720c */ /* 0x000fe40002765270 */
[----:B------:R-:W-:Y:S02]  /*1900*/  CS2R R10, SRZ ;  /* 0x00000000000a7805 */ /* 0x000fe4000001ff00 */
[----:B------:R-:W-:Y:S01]  /*1910*/  PLOP3.LUT P2, PT, P2, PT, PT, 0x8, 0x80 ;  /* 0x000000000080781c */ /* 0x000fe2000174e170 */
[----:B------:R-:W-:Y:S01]  /*1920*/  IMAD.MOV.U32 R9, RZ, RZ, RZ ;  /* 0x000000ffff097224 */ /* 0x000fe200078e00ff */
[----:B------:R-:W4:Y:S01]  /*1930*/  LDCU UR55, c[0x0][0x370] ;  /* 0x00006e00ff3777ac */ /* 0x000f220008000800 */
[----:B------:R-:W-:Y:S01]  /*1940*/  IMAD.MOV.U32 R8, RZ, RZ, 0x1 ;  /* 0x00000001ff087424 */ /* 0x000fe200078e00ff */
[----:B------:R-:W1:Y:S01]  /*1950*/  LDCU.64 UR30, c[0x0][0x348] ;  /* 0x00006900ff1e77ac */ /* 0x000e620008000a00 */
[----:B--2---:R-:W-:-:S02]  /*1960*/  UIADD3 UR5, UPT, UPT, UR6, 0x7f, URZ ;  /* 0x0000007f06057890 */ /* 0x004fc4000fffe0ff */
[----:B------:R-:W-:Y:S02]  /*1970*/  USHF.R.U32.HI UR61, URZ, 0x9, UR48 ;  /* 0x00000009ff3d7899 */ /* 0x000fe40008011630 */
[----:B------:R-:W-:Y:S02]  /*1980*/  USHF.R.S32.HI UR4, URZ, 0x1f, UR5 ;  /* 0x0000001fff047899 */ /* 0x000fe40008011405 */
[----:B------:R-:W-:Y:S02]  /*1990*/  UIADD3 UR60, UPT, UPT, UR62, UR60, URZ ;  /* 0x0000003c3e3c7290 */ /* 0x000fe4000fffe0ff */
[----:B------:R-:W-:Y:S02]  /*19a0*/  ULEA.HI UR4, UR4, UR5, URZ, 0x7 ;  /* 0x0000000504047291 */ /* 0x000fe4000f8f38ff */
[----:B---3--:R-:W-:Y:S02]  /*19b0*/  ULEA UR7, UR8, UR7, 0x18 ;  /* 0x0000000708077291 */ /* 0x008fe4000f8ec0ff */
[----:B------:R-:W-:-:S02]  /*19c0*/  USHF.R.S32.HI UR57, URZ, 0x7, UR4 ;  /* 0x00000007ff397899 */ /* 0x000fc40008011404 */
[----:B------:R-:W-:Y:S02]  /*19d0*/  UIADD3 UR4, UPT, UPT, UR6, -0x1, URZ ;  /* 0xffffffff06047890 */ /* 0x000fe4000fffe0ff */
[----:B------:R-:W-:Y:S02]  /*19e0*/  UISETP.LT.U32.AND UP0, UPT, UR57, 0x4, UPT ;  /* 0x000000043900788c */ /* 0x000fe4000bf01070 */
[----:B------:R-:W-:Y:S02]  /*19f0*/  UISETP.GE.U32.AND UP2, UPT, UR4, -0xff, UPT ;  /* 0xffffff010400788c */ /* 0x000fe4000bf46070 */
[----:B------:R-:W-:Y:S02]  /*1a00*/  USEL UR56, UR57, 0x4, UP0 ;  /* 0x0000000439387887 */ /* 0x000fe40008000000 */
[----:B------:R-:W-:Y:S02]  /*1a10*/  UIADD3 UR63, UPT, UPT, UR6, 0xfe, URZ ;  /* 0x000000fe063f7890 */ /* 0x000fe4000fffe0ff */
[----:B------:R-:W-:Y:S01]  /*1a20*/  UIADD3 UR4, UPT, UPT, UR56, -0x1, URZ ;  /* 0xffffffff38047890 */ /* 0x000fe2000fffe0ff */
[----:B------:R-:W2:Y:S04]  /*1a30*/  LDCU UR54, c[0x0][0x374] ;  /* 0x00006e80ff3677ac */ /* 0x000ea80008000800 */
[----:B------:R-:W-:-:S02]  /*1a40*/  @UP2 UIADD3 UR4, UPT, UPT, UR56, URZ, URZ ;  /* 0x000000ff38042290 */ /* 0x000fc4000fffe0ff */
[----:B------:R-:W-:Y:S02]  /*1a50*/  USEL UR37, UR52, 0x2, UP1 ;  /* 0x0000000234257887 */ /* 0x000fe40008800000 */
[----:B------:R-:W-:Y:S02]  /*1a60*/  UIADD3 UR50, UPT, UPT, UR7, 0x31000, UR48 ;  /* 0x0003100007327890 */ /* 0x000fe4000fffe030 */
[----:B------:R-:W-:Y:S02]  /*1a70*/  UIADD3 UR59, UPT, UPT, UR57, -UR56, URZ ;  /* 0x80000038393b7290 */ /* 0x000fe4000fffe0ff */
[----:B------:R-:W-:Y:S02]  /*1a80*/  UIADD3 UR49, UPT, UPT, UR4, 0x1, URZ ;  /* 0x0000000104317890 */ /* 0x000fe4000fffe0ff */
[----:B------:R-:W-:Y:S01]  /*1a90*/  UIADD3 UR58, UPT, UPT, -UR4, URZ, URZ ;  /* 0x000000ff043a7290 */ /* 0x000fe2000fffe1ff */
[----:B-1--4-:R-:W-:-:S11]  /*1aa0*/  UMOV UR14, URZ ;  /* 0x000000ff000e7c82 */ /* 0x012fd60008000000 */
.L_x_46:
[----:B-1----:R-:W1:Y:S02]  /*1ab0*/  S2UR UR4, SR_CgaCtaId ;  /* 0x00000000000479c3 */ /* 0x002e640000008800 */
[----:B-1----:R-:W-:-:S09]  /*1ac0*/  UISETP.NE.AND UP0, UPT, UR4, URZ, UPT ;  /* 0x000000ff0400728c */ /* 0x002fd2000bf05270 */
[----:B---3--:R-:W-:Y:S05]  /*1ad0*/  BRA.U UP0, `(.L_x_23) ;  /* 0x0000000100287547 */ /* 0x008fea000b800000 */
[----:B------:R-:W-:Y:S02]  /*1ae0*/  LEA R0, R9, UR7, 0x3 ;  /* 0x0000000709007c11 */ /* 0x000fe4000f8e18ff */
[----:B------:R-:W-:-:S04]  /*1af0*/  SHF.L.U32 R3, R8, 0x1f, RZ ;  /* 0x0000001f08037819 */ /* 0x000fc800000006ff */
[----:B------:R-:W1:Y:S02]  /*1b00*/  SYNCS.PHASECHK.TRANS64.TRYWAIT P0, [R0+URZ+0xd0], R3 ;  /* 0x0000d003000075a7 */ /* 0x000e6400080011ff */
[----:B-1----:R-:W-:Y:S05]  /*1b10*/  @!P0 BRA `(.L_x_24) ;  /* 0x000000a8009c8947 */ /* 0x002fea0003800000 */
.L_x_151:
[----:B------:R3:W-:Y:S01]  /*1b20*/  SYNCS.ARRIVE.TRANS64.A1T0 RZ, [R0+URZ+0xc0], RZ ;  /* 0x0000c0ff00ff79a7 */ /* 0x0007e200081000ff */
[----:B------:R-:W-:-:S05]  /*1b30*/  VIADD R9, R9, 0x1 ;  /* 0x0000000109097836 */ /* 0x000fca0000000000 */
[----:B------:R-:W-:-:S04]  /*1b40*/  ISETP.NE.AND P0, PT, R9, 0x2, PT ;  /* 0x000000020900780c */ /* 0x000fc80003f05270 */
[----:B-1----:R-:W-:Y:S02]  /*1b50*/  SEL R3, RZ, 0x1, P0 ;  /* 0x00000001ff037807 */ /* 0x002fe40000000000 */
[----:B------:R-:W-:Y:S02]  /*1b60*/  SEL R9, R9, RZ, P0 ;  /* 0x000000ff09097207 */ /* 0x000fe40000000000 */
[----:B------:R-:W-:Y:S02]  /*1b70*/  LOP3.LUT R8, R8, R3, RZ, 0x3c, !PT ;  /* 0x0000000308087212 */ /* 0x000fe400078e3cff */
.L_x_23:
[----:B------:R-:W-:Y:S01]  /*1b80*/  ULEA UR4, UR14, UR7, 0x3 ;  /* 0x000000070e047291 */ /* 0x000fe2000f8e18ff */
[----:B---3--:R-:W-:Y:S01]  /*1b90*/  SHF.L.U32 R0, R12, 0x1f, RZ ;  /* 0x0000001f0c007819 */ /* 0x008fe200000006ff */
[----:B------:R-:W-:Y:S02]  /*1ba0*/  UISETP.GE.U32.AND UP0, UPT, UR63, 0xff, UPT ;  /* 0x000000ff3f00788c */ /* 0x000fe4000bf06070 */
[----:B------:R-:W-:Y:S02]  /*1bb0*/  ULEA UR35, UR20, UR60, 0x8 ;  /* 0x0000003c14237291 */ /* 0x000fe4000f8e40ff */
[----:B------:R-:W-:Y:S01]  /*1bc0*/  ULEA UR19, UR20, UR61, 0x1 ;  /* 0x0000003d14137291 */ /* 0x000fe2000f8e08ff */
[----:B------:R-:W-:Y:S02]  /*1bd0*/  UMOV UR12, URZ ;  /* 0x000000ff000c7c82 */ /* 0x000fe40008000000 */
[----:B------:R1:W3:Y:S01]  /*1be0*/  SYNCS.PHASECHK.TRANS64.TRYWAIT P1, [UR4+0x20], R0 ;  /* 0x00002000ff0075a7 */ /* 0x0002e20008021104 */
[----:B------:R-:W-:-:S04]  /*1bf0*/  ULEA.HI UR4, UR28, UR28, URZ, 0x1 ;  /* 0x0000001c1c047291 */ /* 0x000fc8000f8f08ff */
[----:B------:R-:W-:Y:S02]  /*1c00*/  USHF.L.U32 UR43, UR4, 0x7, URZ ;  /* 0x00000007042b7899 */ /* 0x000fe400080006ff */
[----:B------:R-:W-:Y:S02]  /*1c10*/  ULOP3.LUT UR27, UR4, 0xfffffffe, URZ, 0xc0, !UPT ;  /* 0xfffffffe041b7892 */ /* 0x000fe4000f8ec0ff */
[----:B------:R-:W-:Y:S02]  /*1c20*/  ULOP3.LUT UR43, UR62, 0xffffff00, UR43, 0xf8, !UPT ;  /* 0xffffff003e2b7892 */ /* 0x000fe4000f8ef82b */
[----:B------:R-:W-:Y:S01]  /*1c30*/  ULOP3.LUT UR27, UR27, 0x1, UR64, 0xf8, !UPT ;  /* 0x000000011b1b7892 */ /* 0x000fe2000f8ef840 */
[----:B------:R-:W-:Y:S11]  /*1c40*/  BRA.U !UP0, `(.L_x_25) ;  /* 0x0000000508247547 */ /* 0x000ff6000b800000 */
[----:B------:R-:W-:Y:S01]  /*1c50*/  UMOV UR15, UR58 ;  /* 0x0000003a000f7c82 */ /* 0x000fe20008000000 */
[----:B------:R-:W-:Y:S01]  /*1c60*/  UMOV UR4, UR14 ;  /* 0x0000000e00047c82 */ /* 0x000fe20008000000 */
[----:B------:R-:W-:Y:S01]  /*1c70*/  UMOV UR28, 0xffffffff ;  /* 0xffffffff001c7882 */ /* 0x000fe20000000000 */
[----:B------:R-:W-:-:S05]  /*1c80*/  UMOV UR42, URZ ;  /* 0x000000ff002a7c82 */ /* 0x000fca0008000000 */
.L_x_33:
[----:B------:R-:W-:Y:S01]  /*1c90*/  ULEA UR5, UR4, UR7, 0x3 ;  /* 0x0000000704057291 */ /* 0x000fe2000f8e18ff */
[----:B---3--:R-:W-:Y:S01]  /*1ca0*/  @P4 MOV R2, 0x10c00 ;  /* 0x00010c0000024802 */ /* 0x008fe20000000f00 */
[----:B--23--:R-:W-:Y:S10]  /*1cb0*/  @P1 BRA `(.L_x_26) ;  /* 0x00000000000c1947 */ /* 0x00cff40003800000 */
[----:B------:R-:W-:-:S04]  /*1cc0*/  SHF.L.U32 R3, R12, 0x1f, RZ ;  /* 0x0000001f0c037819 */ /* 0x000fc800000006ff */
[----:B------:R-:W3:Y:S02]  /*1cd0*/  SYNCS.PHASECHK.TRANS64.TRYWAIT P0, [UR5+0x20], R3 ;  /* 0x00002003ff0075a7 */ /* 0x000ee40008001105 */
[----:B---3--:R-:W-:Y:S05]  /*1ce0*/  @!P0 BRA `(.L_x_27) ;  /* 0x000000a8003c8947 */ /* 0x008fea0003800000 */
.L_x_26:
[----:B------:R3:W-:Y:S01]  /*1cf0*/  @P4 SYNCS.ARRIVE.TRANS64 RZ, [UR5], R2 ;  /* 0x00000002ffff49a7 */ /* 0x0007e20008000005 */
[----:B------:R-:W-:Y:S02]  /*1d00*/  ULOP3.LUT UR6, UR37, 0x2, URZ, 0xfc, !UPT ;  /* 0x0000000225067892 */ /* 0x000fe4000f8efcff */
[----:B------:R-:W-:Y:S02]  /*1d10*/  UIADD3 UR15, UPT, UPT, UR15, 0x1, URZ ;  /* 0x000000010f0f7890 */ /* 0x000fe4000fffe0ff */
[----:B------:R-:W-:Y:S02]  /*1d20*/  UISETP.NE.AND UP0, UPT, UR6, 0x2, UPT ;  /* 0x000000020600788c */ /* 0x000fe4000bf05270 */
[----:B------:R-:W-:Y:S02]  /*1d30*/  UIADD3 UR28, UPT, UPT, UR28, 0x1, URZ ;  /* 0x000000011c1c7890 */ /* 0x000fe4000fffe0ff */
[----:B------:R-:W-:-:S05]  /*1d40*/  UISETP.NE.AND UP4, UPT, UR15, 0x1, UPT ;  /* 0x000000010f00788c */ /* 0x000fca000bf85270 */
[----:B------:R-:W-:Y:S05]  /*1d50*/  BRA.U UP0, `(.L_x_28) ;  /* 0x0000000100047547 */ /* 0x000fea000b800000 */
[----:B--2---:R-:W-:Y:S05]  /*1d60*/  BPT.TRAP 0x1 ;  /* 0x000000040000795c */ /* 0x004fea0000300000 */
.L_x_28:
[----:B------:R-:W-:Y:S04]  /*1d70*/  BSSY.RECONVERGENT B0, `(.L_x_29) ;  /* 0x0000003000007945 */ /* 0x000fe80003800200 */
[----:B------:R-:W-:Y:S05]  /*1d80*/  @!P3 BRA `(.L_x_30) ;  /* 0x000000000004b947 */ /* 0x000fea0003800000 */
[----:B--2---:R-:W-:Y:S05]  /*1d90*/  BPT.TRAP 0x1 ;  /* 0x000000040000795c */ /* 0x004fea0000300000 */
.L_x_30:
[----:B--2---:R-:W-:Y:S05]  /*1da0*/  BSYNC.RECONVERGENT B0 ;  /* 0x0000000000007941 */ /* 0x004fea0003800200 */
.L_x_29:
[----:B------:R-:W-:Y:S01]  /*1db0*/  UIADD3 UR6, UPT, UPT, UR4, 0x1, URZ ;  /* 0x0000000104067890 */ /* 0x000fe2000fffe0ff */
[----:B------:R-:W-:Y:S01]  /*1dc0*/  BSSY.RECONVERGENT B0, `(.L_x_31) ;  /* 0x000002d000007945 */ /* 0x000fe20003800200 */
[----:B------:R-:W-:Y:S02]  /*1dd0*/  ELECT P0, URZ, PT ;  /* 0x0000000000ff782f */ /* 0x000fe40003800000 */
[----:B------:R-:W-:-:S04]  /*1de0*/  UISETP.NE.AND UP0, UPT, UR6, 0x4, UPT ;  /* 0x000000040600788c */ /* 0x000fc8000bf05270 */
[----:B------:R-:W-:Y:S02]  /*1df0*/  USEL UR8, URZ, 0x1, UP0 ;  /* 0x00000001ff087887 */ /* 0x000fe40008000000 */
[----:B------:R-:W-:-:S04]  /*1e00*/  USEL UR14, UR6, URZ, UP0 ;  /* 0x000000ff060e7287 */ /* 0x000fc80008000000 */
[----:B------:R-:W-:Y:S01]  /*1e10*/  ULEA UR6, UR14, UR7, 0x3 ;  /* 0x000000070e067291 */ /* 0x000fe2000f8e18ff */
[----:B------:R-:W-:-:S04]  /*1e20*/  LOP3.LUT R12, R12, UR8, RZ, 0x3c, !PT ;  /* 0x000000080c0c7c12 */ /* 0x000fc8000f8e3cff */
[----:B-1----:R-:W-:-:S04]  /*1e30*/  SHF.L.U32 R0, R12, 0x1f, RZ ;  /* 0x0000001f0c007819 */ /* 0x002fc800000006ff */
[----:B------:R1:W2:Y:S01]  /*1e40*/  SYNCS.PHASECHK.TRANS64.TRYWAIT P1, [UR6+0x20], R0 ;  /* 0x00002000ff0075a7 */ /* 0x0002a20008021106 */
[----:B------:R-:W-:Y:S05]  /*1e50*/  @!P0 BRA `(.L_x_32) ;  /* 0x00000000008c8947 */ /* 0x000fea0003800000 */
[----:B------:R-:W-:Y:S02]  /*1e60*/  USHF.L.U32 UR40, UR4, 0xe, URZ ;  /* 0x0000000e04287899 */ /* 0x000fe400080006ff */
[----:B------:R-:W-:Y:S02]  /*1e70*/  UIADD3 UR22, UP3, UPT, UR30, 0x80, URZ ;  /* 0x000000801e167890 */ /* 0x000fe4000ff7e0ff */
[----:B------:R-:W-:Y:S02]  /*1e80*/  UIADD3 UR12, UP2, UPT, UR30, 0x180, URZ ;  /* 0x000001801e0c7890 */ /* 0x000fe4000ff5e0ff */
[----:B------:R-:W-:Y:S02]  /*1e90*/  ULOP3.LUT UR32, UR39, UR40, URZ, 0xfc, !UPT ;  /* 0x0000002827207292 */ /* 0x000fe4000f8efcff */
[----:B------:R-:W-:Y:S02]  /*1ea0*/  ULEA UR24, UR4, UR7, 0x9 ;  /* 0x0000000704187291 */ /* 0x000fe4000f8e48ff */
[----:B------:R-:W-:-:S02]  /*1eb0*/  UIADD3 UR10, UP1, UPT, UR30, 0x280, URZ ;  /* 0x000002801e0a7890 */ /* 0x000fc4000ff3e0ff */
[----:B------:R-:W-:Y:S02]  /*1ec0*/  ULEA UR16, UR4, UR48, 0xa ;  /* 0x0000003004107291 */ /* 0x000fe4000f8e50ff */
[----:B------:R-:W-:Y:S02]  /*1ed0*/  UIADD3 UR8, UP0, UPT, UR30, 0x380, URZ ;  /* 0x000003801e087890 */ /* 0x000fe4000ff1e0ff */
[----:B------:R-:W-:Y:S02]  /*1ee0*/  ULOP3.LUT UR41, UR5, 0xfefffff8, URZ, 0xc0, !UPT ;  /* 0xfefffff805297892 */ /* 0x000fe4000f8ec0ff */
[----:B------:R-:W-:Y:S02]  /*1ef0*/  UIADD3.X UR23, UPT, UPT, URZ, UR31, URZ, UP3, !UPT ;  /* 0x0000001fff177290 */ /* 0x000fe40009ffe4ff */
[----:B------:R-:W-:Y:S02]  /*1f00*/  UIADD3 UR40, UPT, UPT, UR7, 0x10800, UR40 ;  /* 0x0001080007287890 */ /* 0x000fe4000fffe028 */
[----:B------:R-:W-:-:S02]  /*1f10*/  UIADD3.X UR13, UPT, UPT, URZ, UR31, URZ, UP2, !UPT ;  /* 0x0000001fff0d7290 */ /* 0x000fc400097fe4ff */
[----:B------:R-:W-:Y:S02]  /*1f20*/  UIADD3 UR32, UPT, UPT, UR7, 0x20800, UR32 ;  /* 0x0002080007207890 */ /* 0x000fe4000fffe020 */
[----:B------:R-:W-:Y:S02]  /*1f30*/  UPRMT UR6, URZ, 0x5410, UR38 ;  /* 0x00005410ff067896 */ /* 0x000fe40008000026 */
[----:B------:R-:W-:Y:S02]  /*1f40*/  UIADD3.X UR11, UPT, UPT, URZ, UR31, URZ, UP1, !UPT ;  /* 0x0000001fff0b7290 */ /* 0x000fe40008ffe4ff */
[----:B------:R-:W-:Y:S02]  /*1f50*/  UIADD3 UR24, UPT, UPT, UR24, 0x30800, URZ ;  /* 0x0003080018187890 */ /* 0x000fe4000fffe0ff */
[----:B------:R-:W-:Y:S02]  /*1f60*/  UIADD3.X UR9, UPT, UPT, URZ, UR31, URZ, UP0, !UPT ;  /* 0x0000001fff097290 */ /* 0x000fe400087fe4ff */
[----:B------:R-:W-:Y:S01]  /*1f70*/  UIADD3 UR16, UPT, UPT, UR7, 0x31000, UR16 ;  /* 0x0003100007107890 */ /* 0x000fe2000fffe010 */
[----:B------:R-:W-:Y:S01]  /*1f80*/  UMOV UR46, 0x0 ;  /* 0x00000000002e7882 */ /* 0x000fe20000000000 */
[----:B------:R-:W-:Y:S01]  /*1f90*/  UMOV UR47, 0x10000000 ;  /* 0x10000000002f7882 */ /* 0x000fe20000000000 */
[----:B------:R-:W-:Y:S01]  /*1fa0*/  UMOV UR34, UR42 ;  /* 0x0000002a00227c82 */ /* 0x000fe20008000000 */
[----:B------:R-:W-:Y:S01]  /*1fb0*/  UMOV UR36, UR44 ;  /* 0x0000002c00247c82 */ /* 0x000fe20008000000 */
[----:B------:R-:W-:Y:S01]  /*1fc0*/  UMOV UR33, UR41 ;  /* 0x0000002900217c82 */ /* 0x000fe20008000000 */
[----:B------:R-:W-:Y:S01]  /*1fd0*/  UMOV UR26, URZ ;  /* 0x000000ff001a7c82 */ /* 0x000fe20008000000 */
[----:B------:R-:W-:Y:S01]  /*1fe0*/  UMOV UR29, UR44 ;  /* 0x0000002c001d7c82 */ /* 0x000fe20008000000 */
[----:B------:R-:W-:Y:S01]  /*1ff0*/  UMOV UR25, UR41 ;  /* 0x0000002900197c82 */ /* 0x000fe20008000000 */
[----:B------:R4:W-:Y:S01]  /*2000*/  UTMALDG.3D.2CTA [UR40], [UR22], desc[UR46] ;  /* 0x00002e28160075b4 */ /* 0x0009e20008211000 */
[----:B------:R-:W-:Y:S01]  /*2010*/  UMOV UR53, 0xf0000 ;  /* 0x000f000000357882 */ /* 0x000fe20000000000 */
[----:B------:R-:W-:Y:S01]  /*2020*/  UMOV UR20, UR28 ;  /* 0x0000001c00147c82 */ /* 0x000fe20008000000 */
[----:B------:R-:W-:Y:S01]  /*2030*/  UMOV UR21, UR44 ;  /* 0x0000002c00157c82 */ /* 0x000fe20008000000 */
[----:B------:R-:W-:Y:S01]  /*2040*/  UMOV UR17, UR41 ;  /* 0x0000002900117c82 */ /* 0x000fe20008000000 */
[----:B------:R4:W-:Y:S01]  /*2050*/  UTMALDG.3D.MULTICAST.2CTA [UR32], [UR12], UR6, desc[UR46] ;  /* 0x00002e200c0073b4 */ /* 0x0009e20008211806 */
[----:B------:R4:W-:Y:S01]  /*2060*/  UTMALDG.4D.2CTA [UR24], [UR10], desc[UR46] ;  /* 0x00002e180a0075b4 */ /* 0x0009e20008219000 */
[----:B------:R4:W-:Y:S02]  /*2070*/  UTMALDG.4D.MULTICAST.2CTA [UR16], [UR8], UR53, desc[UR46] ;  /* 0x00002e10080073b4 */ /* 0x0009e40008219835 */
[----:B----4-:R-:W-:Y:S01]  /*2080*/  NOP ;  /* 0x0000000000007918 */ /* 0x010fe20000000000 */
.L_x_32:
[----:B------:R-:W-:Y:S05]  /*2090*/  BSYNC.RECONVERGENT B0 ;  /* 0x0000000000007941 */ /* 0x000fea0003800200 */
.L_x_31:
[----:B------:R-:W-:Y:S01]  /*20a0*/  UIADD3 UR42, UPT, UPT, UR42, 0x80, URZ ;  /* 0x000000802a2a7890 */ /* 0x000fe2000fffe0ff */
[----:B------:R-:W-:Y:S01]  /*20b0*/  UMOV UR4, UR14 ;  /* 0x0000000e00047c82 */ /* 0x000fe20008000000 */
[----:B------:R-:W-:Y:S01]  /*20c0*/  UMOV UR12, UR49 ;  /* 0x00000031000c7c82 */ /* 0x000fe20008000000 */
[----:B------:R-:W-:Y:S09]  /*20d0*/  BRA.U UP4, `(.L_x_33) ;  /* 0xfffffff904ec7547 */ /* 0x000ff2000b83ffff */
.L_x_25:
[----:B------:R-:W-:Y:S01]  /*20e0*/  ULEA UR4, UR14, UR7, 0x3 ;  /* 0x000000070e047291 */ /* 0x000fe2000f8e18ff */
[----:B-1----:R-:W-:Y:S01]  /*20f0*/  SHF.L.U32 R0, R12, 0x1f, RZ ;  /* 0x0000001f0c007819 */ /* 0x002fe200000006ff */
[----:B------:R-:W-:Y:S01]  /*2100*/  @!P2 SYNCS.ARRIVE.TRANS64.A1T0 RZ, [UR7+0x88], RZ ;  /* 0x000088ffffffa9a7 */ /* 0x000fe20008100007 */
[----:B------:R-:W-:-:S06]  /*2110*/  UISETP.GT.AND UP0, UPT, UR57, UR56, UPT ;  /* 0x000000383900728c */ /* 0x000fcc000bf04270 */
[----:B--23--:R1:W2:Y:S03]  /*2120*/  SYNCS.PHASECHK.TRANS64.TRYWAIT P1, [UR4+0x20], R0 ;  /* 0x00002000ff0075a7 */ /* 0x00c2a60008021104 */
[----:B------:R-:W-:Y:S05]  /*2130*/  BRA.U !UP0, `(.L_x_34) ;  /* 0x0000000508147547 */ /* 0x000fea000b800000 */
[----:B------:R-:W-:Y:S01]  /*2140*/  UIADD3 UR15, UPT, UPT, UR59, UR12, URZ ;  /* 0x0000000c3b0f7290 */ /* 0x000fe2000fffe0ff */
[----:B------:R-:W-:-:S11]  /*2150*/  UMOV UR5, UR14 ;  /* 0x0000000e00057c82 */ /* 0x000fd60008000000 */
.L_x_42:
[----:B------:R-:W-:Y:S01]  /*2160*/  ULEA UR6, UR5, UR7, 0x3 ;  /* 0x0000000705067291 */ /* 0x000fe2000f8e18ff */
[----:B--2---:R-:W-:Y:S01]  /*2170*/  @P4 MOV R2, 0x10c00 ;  /* 0x00010c0000024802 */ /* 0x004fe20000000f00 */
[----:B--23--:R-:W-:Y:S10]  /*2180*/  @P1 BRA `(.L_x_35) ;  /* 0x00000000000c1947 */ /* 0x00cff40003800000 */
[----:B------:R-:W-:-:S04]  /*2190*/  SHF.L.U32 R3, R12, 0x1f, RZ ;  /* 0x0000001f0c037819 */ /* 0x000fc800000006ff */
[----:B------:R-:W2:Y:S02]  /*21a0*/  SYNCS.PHASECHK.TRANS64.TRYWAIT P0, [UR6+0x20], R3 ;  /* 0x00002003ff0075a7 */ /* 0x000ea40008001106 */
[----:B--2---:R-:W-:Y:S05]  /*21b0*/  @!P0 BRA `(.L_x_36) ;  /* 0x000000a400208947 */ /* 0x004fea0003800000 */
.L_x_35:
[----:B------:R2:W-:Y:S01]  /*21c0*/  @P4 SYNCS.ARRIVE.TRANS64 RZ, [UR6], R2 ;  /* 0x00000002ffff49a7 */ /* 0x0005e20008000006 */
[----:B------:R-:W-:-:S04]  /*21d0*/  ULOP3.LUT UR4, UR37, 0x2, URZ, 0xfc, !UPT ;  /* 0x0000000225047892 */ /* 0x000fc8000f8efcff */
[----:B------:R-:W-:-:S09]  /*21e0*/  UISETP.NE.AND UP0, UPT, UR4, 0x2, UPT ;  /* 0x000000020400788c */ /* 0x000fd2000bf05270 */
[----:B------:R-:W-:Y:S05]  /*21f0*/  BRA.U UP0, `(.L_x_37) ;  /* 0x0000000100047547 */ /* 0x000fea000b800000 */
[----:B------:R-:W-:Y:S05]  /*2200*/  BPT.TRAP 0x1 ;  /* 0x000000040000795c */ /* 0x000fea0000300000 */
.L_x_37:
[----:B------:R-:W-:Y:S04]  /*2210*/  BSSY.RECONVERGENT B0, `(.L_x_38) ;  /* 0x0000003000007945 */ /* 0x000fe80003800200 */
[----:B------:R-:W-:Y:S05]  /*2220*/  @!P3 BRA `(.L_x_39) ;  /* 0x000000000004b947 */ /* 0x000fea0003800000 */
[----:B------:R-:W-:Y:S05]  /*2230*/  BPT.TRAP 0x1 ;  /* 0x000000040000795c */ /* 0x000fea0000300000 */
.L_x_39:
[----:B------:R-:W-:Y:S05]  /*2240*/  BSYNC.RECONVERGENT B0 ;  /* 0x0000000000007941 */ /* 0x000fea0003800200 */
.L_x_38:
        /* <DEDUP_REMOVED lines=9> */
[----:B------:R1:W3:Y:S01]  /*22e0*/  SYNCS.PHASECHK.TRANS64.TRYWAIT P1, [UR4+0x20], R0 ;  /* 0x00002000ff0075a7 */ /* 0x0002e20008021104 */
[----:B------:R-:W-:Y:S05]  /*22f0*/  @!P0 BRA `(.L_x_41) ;  /* 0x0000000000908947 */ /* 0x000fea0003800000 */
[----:B------:R-:W-:Y:S02]  /*2300*/  USHF.L.U32 UR40, UR5, 0xe, URZ ;  /* 0x0000000e05287899 */ /* 0x000fe400080006ff */
[----:B------:R-:W-:Y:S02]  /*2310*/  UIADD3 UR22, UP3, UPT, UR30, 0x80, URZ ;  /* 0x000000801e167890 */ /* 0x000fe4000ff7e0ff */
[----:B------:R-:W-:Y:S02]  /*2320*/  UIADD3 UR20, UP2, UPT, UR30, 0x180, URZ ;  /* 0x000001801e147890 */ /* 0x000fe4000ff5e0ff */
[----:B------:R-:W-:Y:S02]  /*2330*/  ULOP3.LUT UR32, UR39, UR40, URZ, 0xfc, !UPT ;  /* 0x0000002827207292 */ /* 0x000fe4000f8efcff */
[----:B------:R-:W-:Y:S02]  /*2340*/  ULEA UR8, UR5, UR7, 0x9 ;  /* 0x0000000705087291 */ /* 0x000fe4000f8e48ff */
[----:B------:R-:W-:-:S02]  /*2350*/  UIADD3 UR28, UP1, UPT, UR30, 0x280, URZ ;  /* 0x000002801e1c7890 */ /* 0x000fc4000ff3e0ff */
[----:B------:R-:W-:Y:S02]  /*2360*/  UIADD3 UR24, UP0, UPT, UR30, 0x380, URZ ;  /* 0x000003801e187890 */ /* 0x000fe4000ff1e0ff */
[----:B------:R-:W-:Y:S02]  /*2370*/  USHF.L.U32 UR42, UR12, 0x7, URZ ;  /* 0x000000070c2a7899 */ /* 0x000fe400080006ff */
        /* <DEDUP_REMOVED lines=8> */
[----:B------:R-:W-:Y:S02]  /*2400*/  ULEA UR16, UR5, UR50, 0xa ;  /* 0x0000003205107291 */ /* 0x000fe4000f8e50ff */
[----:B------:R-:W-:Y:S01]  /*2410*/  UIADD3.X UR25, UPT, UPT, URZ, UR31, URZ, UP0, !UPT ;  /* 0x0000001fff197290 */ /* 0x000fe200087fe4ff */
[----:B------:R-:W-:Y:S01]  /*2420*/  UMOV UR46, 0x0 ;  /* 0x00000000002e7882 */ /* 0x000fe20000000000 */
[----:B------:R-:W-:Y:S01]  /*2430*/  UMOV UR47, 0x10000000 ;  /* 0x10000000002f7882 */ /* 0x000fe20000000000 */
[----:B------:R-:W-:Y:S01]  /*2440*/  UMOV UR36, UR44 ;  /* 0x0000002c00247c82 */ /* 0x000fe20008000000 */
[----:B------:R-:W-:Y:S01]  /*2450*/  UMOV UR33, UR41 ;  /* 0x0000002900217c82 */ /* 0x000fe20008000000 */
[----:B------:R-:W-:Y:S01]  /*2460*/  UMOV UR34, UR42 ;  /* 0x0000002a00227c82 */ /* 0x000fe20008000000 */
[----:B------:R-:W-:Y:S01]  /*2470*/  UTMALDG.3D.2CTA [UR40], [UR22], desc[UR46] ;  /* 0x00002e28160075b4 */ /* 0x000fe20008211000 */
[----:B------:R-:W-:Y:S01]  /*2480*/  UMOV UR10, URZ ;  /* 0x000000ff000a7c82 */ /* 0x000fe20008000000 */
[----:B------:R-:W-:Y:S01]  /*2490*/  UMOV UR11, UR27 ;  /* 0x0000001b000b7c82 */ /* 0x000fe20008000000 */
[----:B------:R-:W-:Y:S01]  /*24a0*/  UMOV UR13, UR44 ;  /* 0x0000002c000d7c82 */ /* 0x000fe20008000000 */
[----:B------:R-:W-:Y:S01]  /*24b0*/  UMOV UR9, UR41 ;  /* 0x0000002900097c82 */ /* 0x000fe20008000000 */
[----:B------:R-:W-:Y:S01]  /*24c0*/  UMOV UR26, 0xf0000 ;  /* 0x000f0000001a7882 */ /* 0x000fe20000000000 */
[----:B------:R-:W-:Y:S01]  /*24d0*/  UMOV UR17, UR41 ;  /* 0x0000002900117c82 */ /* 0x000fe20008000000 */
[----:B------:R4:W-:Y:S01]  /*24e0*/  UTMALDG.3D.MULTICAST.2CTA [UR32], [UR20], UR4, desc[UR46] ;  /* 0x00002e20140073b4 */ /* 0x0009e20008211804 */
[----:B------:R1:W-:Y:S01]  /*24f0*/  UTMALDG.4D.2CTA [UR8], [UR28], desc[UR46] ;  /* 0x00002e081c0075b4 */ /* 0x0003e20008219000 */
[----:B----4-:R-:W-:Y:S01]  /*2500*/  UMOV UR20, UR12 ;  /* 0x0000000c00147c82 */ /* 0x010fe20008000000 */
[----:B------:R-:W-:-:S02]  /*2510*/  UMOV UR21, UR44 ;  /* 0x0000002c00157c82 */ /* 0x000fc40008000000 */
[----:B------:R1:W-:Y:S02]  /*2520*/  UTMALDG.4D.MULTICAST.2CTA [UR16], [UR24], UR26, desc[UR46] ;  /* 0x00002e10180073b4 */ /* 0x0003e4000821981a */
[----:B-1----:R-:W-:Y:S01]  /*2530*/  NOP ;  /* 0x0000000000007918 */ /* 0x002fe20000000000 */
.L_x_41:
[----:B------:R-:W-:Y:S05]  /*2540*/  BSYNC.RECONVERGENT B0 ;  /* 0x0000000000007941 */ /* 0x000fea0003800200 */
.L_x_40:
[----:B------:R-:W-:Y:S01]  /*2550*/  UIADD3 UR12, UPT, UPT, UR12, 0x1, URZ ;  /* 0x000000010c0c7890 */ /* 0x000fe2000fffe0ff */
[----:B------:R-:W-:-:S03]  /*2560*/  UMOV UR5, UR14 ;  /* 0x0000000e00057c82 */ /* 0x000fc60008000000 */
[----:B------:R-:W-:-:S09]  /*2570*/  UISETP.NE.AND UP0, UPT, UR12, UR15, UPT ;  /* 0x0000000f0c00728c */ /* 0x000fd2000bf05270 */
[----:B------:R-:W-:Y:S05]  /*2580*/  BRA.U UP0, `(.L_x_42) ;  /* 0xfffffff900f47547 */ /* 0x000fea000b83ffff */
.L_x_34:
[C---:B------:R-:W-:Y:S01]  /*2590*/  LEA R3, R11.reuse, UR7, 0x3 ;  /* 0x000000070b037c11 */ /* 0x040fe2000f8e18ff */
[----:B------:R-:W-:Y:S01]  /*25a0*/  NOP ;  /* 0x0000000000007918 */ /* 0x000fe20000000000 */
[----:B-1----:R-:W-:Y:S02]  /*25b0*/  SHF.L.U32 R0, R10, 0x1f, RZ ;  /* 0x0000001f0a007819 */ /* 0x002fe400000006ff */
[----:B------:R-:W-:Y:S02]  /*25c0*/  LEA R5, R11, UR7, 0x4 ;  /* 0x000000070b057c11 */ /* 0x000fe4000f8e20ff */
[----:B------:R-:W1:Y:S02]  /*25d0*/  SYNCS.PHASECHK.TRANS64.TRYWAIT P0, [R3+URZ+0x90], R0 ;  /* 0x00009000030075a7 */ /* 0x000e6400080011ff */
[----:B-1----:R-:W-:Y:S05]  /*25e0*/  @!P0 BRA `(.L_x_43) ;  /* 0x000000a0002c8947 */ /* 0x002fea0003800000 */
.L_x_154:
[----:B------:R-:W4:Y:S01]  /*25f0*/  LDS.128 R4, [R5+0xf0] ;  /* 0x0000f00005047984 */ /* 0x000f220000000c00 */
[----:B------:R-:W-:Y:S01]  /*2600*/  UISETP.GE.AND UP0, UPT, UR45, 0x1, UPT ;  /* 0x000000012d00788c */ /* 0x000fe2000bf06270 */
[----:B------:R-:W-:Y:S01]  /*2610*/  @!PT LDS RZ, [RZ] ;  /* 0x00000000fffff984 */ /* 0x000fe20000000800 */
[----:B------:R-:W-:Y:S01]  /*2620*/  @!PT LDS RZ, [RZ] ;  /* 0x00000000fffff984 */ /* 0x000fe20000000800 */
[----:B------:R-:W-:Y:S01]  /*2630*/  @!PT LDS RZ, [RZ] ;  /* 0x00000000fffff984 */ /* 0x000fe20000000800 */
[----:B------:R-:W-:Y:S01]  /*2640*/  @!PT LDS RZ, [RZ] ;  /* 0x00000000fffff984 */ /* 0x000fe20000000800 */
[----:B------:R1:W-:Y:S06]  /*2650*/  MEMBAR.ALL.CTA ;  /* 0x0000000000007992 */ /* 0x0003ec0000008000 */
[----:B-1----:R-:W1:Y:S01]  /*2660*/  FENCE.VIEW.ASYNC.S ;  /* 0x00000000000073c6 */ /* 0x002e620000000000 */
[----:B----4-:R-:W-:-:S13]  /*2670*/  LOP3.LUT P0, RZ, R6, 0x1, RZ, 0xc0, !PT ;  /* 0x0000000106ff7812 */ /* 0x010fda000780c0ff */
[----:B-1----:R-:W-:Y:S01]  /*2680*/  VOTEU.ANY UP1, P0 ;  /* 0x0000000000ff7886 */ /* 0x002fe20000020100 */
[----:B------:R-:W-:-:S13]  /*2690*/  PLOP3.LUT P0, PT, PT, PT, UP1, 0x80, 0x8 ;  /* 0x000000000008781c */ /* 0x000fda0003f0f018 */
[----:B------:R-:W-:Y:S02]  /*26a0*/  @P0 LOP3.LUT R0, R5, 0xffff, RZ, 0xc0, !PT ;  /* 0x0000ffff05000812 */ /* 0x000fe400078ec0ff */
[----:B--2---:R-:W-:Y:S02]  /*26b0*/  @P0 MOV R2, R4 ;  /* 0x0000000400020202 */ /* 0x004fe40000000f00 */
[----:B------:R-:W-:Y:S01]  /*26c0*/  @P0 R2UR UR5, R0 ;  /* 0x00000000000502ca */ /* 0x000fe200000e0000 */
[----:B------:R-:W-:Y:S01]  /*26d0*/  VIADD R0, R3, 0xa0 ;  /* 0x000000a003007836 */ /* 0x000fe20000000000 */
[----:B------:R-:W-:Y:S02]  /*26e0*/  @P0 SHF.R.U32.HI R4, RZ, 0x10, R5 ;  /* 0x00000010ff040819 */ /* 0x000fe40000011605 */
[----:B------:R-:W-:Y:S02]  /*26f0*/  @P0 R2UR UR6, R2 ;  /* 0x00000000020602ca */ /* 0x000fe400000e0000 */
[----:B------:R-:W-:-:S02]  /*2700*/  PRMT R0, RZ, 0x654, R0 ;  /* 0x00000654ff007816 */ /* 0x000fc40000000000 */
[----:B------:R-:W-:Y:S02]  /*2710*/  @P0 R2UR UR4, R4 ;  /* 0x00000000040402ca */ /* 0x000fe400000e0000 */
[----:B------:R1:W-:Y:S03]  /*2720*/  SYNCS.ARRIVE.TRANS64.RED.A1T0 RZ, [R0+URZ], RZ ;  /* 0x000000ff00ff79a7 */ /* 0x0003e600081004ff */
[----:B------:R-:W-:-:S04]  /*2730*/  @UP1 UMOV UR51, UR5 ;  /* 0x0000000500331c82 */ /* 0x000fc80008000000 */
[----:B------:R-:W-:-:S04]  /*2740*/  @UP1 UMOV UR52, UR6 ;  /* 0x0000000600341c82 */ /* 0x000fc80008000000 */
[----:B------:R-:W-:Y:S01]  /*2750*/  @UP1 UMOV UR44, UR4 ;  /* 0x00000004002c1c82 */ /* 0x000fe20008000000 */
[----:B------:R-:W-:Y:S05]  /*2760*/  BRA.U !UP0, `(.L_x_44) ;  /* 0x0000000108d47547 */ /* 0x000fea000b800000 */
[----:B------:R-:W2:Y:S01]  /*2770*/  LDCU.128 UR20, c[0x0][0xf10] ;  /* 0x0001e200ff1477ac */ /* 0x000ea20008000c00 */
[----:B------:R-:W4:Y:S01]  /*2780*/  LDCU UR19, c[0x0][0xf20] ;  /* 0x0001e400ff1377ac */ /* 0x000f220008000800 */
[----:B------:R-:W3:Y:S01]  /*2790*/  LDCU UR15, c[0x0][0xf0c] ;  /* 0x0001e180ff0f77ac */ /* 0x000ee20008000800 */
[----:B------:R-:W1:Y:S01]  /*27a0*/  LDCU.64 UR8, c[0x0][0xf28] ;  /* 0x0001e500ff0877ac */ /* 0x000e620008000a00 */
[----:B------:R-:W-:Y:S02]  /*27b0*/  UISETP.NE.AND UP3, UPT, UR45, 0x1, UPT ;  /* 0x000000012d00788c */ /* 0x000fe4000bf65270 */
[----:B--2---:R-:W-:Y:S02]  /*27c0*/  UIMAD.WIDE.U32 UR10, UR54, UR23, URZ ;  /* 0x00000017360a72a5 */ /* 0x004fe4000f8e00ff */
[----:B------:R-:W-:Y:S02]  /*27d0*/  UIMAD.WIDE.U32 UR4, UR55, UR20, URZ ;  /* 0x00000014370472a5 */ /* 0x000fe4000f8e00ff */
[----:B------:R-:W-:-:S02]  /*27e0*/  UISETP.NE.AND UP0, UPT, UR22, 0x1, UPT ;  /* 0x000000011600788c */ /* 0x000fc4000bf05270 */
[----:B------:R-:W-:Y:S01]  /*27f0*/  UIMAD.WIDE.U32 UR16, UR51, UR23, URZ ;  /* 0x00000017331072a5 */ /* 0x000fe2000f8e00ff */
[----:B------:R-:W-:Y:S02]  /*2800*/  UMOV UR10, UR11 ;  /* 0x0000000b000a7c82 */ /* 0x000fe40008000000 */
[----:B------:R-:W-:Y:S01]  /*2810*/  UMOV UR4, UR5 ;  /* 0x0000000500047c82 */ /* 0x000fe20008000000 */
[----:B----4-:R-:W-:Y:S02]  /*2820*/  USHF.R.U32.HI UR10, URZ, UR19, UR10 ;  /* 0x00000013ff0a7299 */ /* 0x010fe4000801160a */
[----:B---3--:R-:W-:Y:S02]  /*2830*/  UISETP.NE.AND UP2, UPT, UR15, 0x1, UPT ;  /* 0x000000010f00788c */ /* 0x008fe4000bf45270 */
[----:B------:R-:W-:Y:S02]  /*2840*/  USHF.R.U32.HI UR4, URZ, UR21, UR4 ;  /* 0x00000015ff047299 */ /* 0x000fe40008011604 */
[----:B------:R-:W-:-:S02]  /*2850*/  USEL UR5, UR54, UR10, !UP0 ;  /* 0x0000000a36057287 */ /* 0x000fc4000c000000 */
[----:B------:R-:W-:Y:S02]  /*2860*/  USEL UR6, UR55, UR4, !UP2 ;  /* 0x0000000437067287 */ /* 0x000fe4000d000000 */
[----:B-1----:R-:W-:Y:S01]  /*2870*/  UIMAD.WIDE.U32 UR10, UR5, UR8, URZ ;  /* 0x00000008050a72a5 */ /* 0x002fe2000f8e00ff */
[----:B------:R-:W-:Y:S01]  /*2880*/  UMOV UR4, UR17 ;  /* 0x0000001100047c82 */ /* 0x000fe20008000000 */
[----:B------:R-:W-:Y:S02]  /*2890*/  UIMAD.WIDE.U32 UR12, UR52, UR20, URZ ;  /* 0x00000014340c72a5 */ /* 0x000fe4000f8e00ff */
[----:B------:R-:W-:-:S03]  /*28a0*/  UIMAD.WIDE.U32 UR16, UR6, UR8, URZ ;  /* 0x00000008061072a5 */ /* 0x000fc6000f8e00ff */
[----:B------:R-:W-:Y:S01]  /*28b0*/  UMOV UR10, UR11 ;  /* 0x0000000b000a7c82 */ /* 0x000fe20008000000 */
[----:B------:R-:W-:Y:S02]  /*28c0*/  USHF.R.U32.HI UR4, URZ, UR19, UR4 ;  /* 0x00000013ff047299 */ /* 0x000fe40008011604 */
[----:B------:R-:W-:Y:S01]  /*28d0*/  @UP3 USHF.R.U32.HI UR5, URZ, UR9, UR10 ;  /* 0x00000009ff053299 */ /* 0x000fe2000801160a */
[----:B------:R-:W-:Y:S01]  /*28e0*/  UMOV UR12, UR13 ;  /* 0x0000000d000c7c82 */ /* 0x000fe20008000000 */
[----:B------:R-:W-:Y:S01]  /*28f0*/  UMOV UR16, UR17 ;  /* 0x0000001100107c82 */ /* 0x000fe20008000000 */
[----:B------:R-:W-:Y:S02]  /*2900*/  USHF.R.U32.HI UR21, URZ, UR21, UR12 ;  /* 0x00000015ff157299 */ /* 0x000fe4000801160c */
[----:B------:R-:W-:Y:S02]  /*2910*/  USEL UR4, UR51, UR4, !UP0 ;  /* 0x0000000433047287 */ /* 0x000fe4000c000000 */
[----:B------:R-:W-:-:S02]  /*2920*/  @UP3 USHF.R.U32.HI UR6, URZ, UR9, UR16 ;  /* 0x00000009ff063299 */ /* 0x000fc40008011610 */
[----:B------:R-:W-:Y:S02]  /*2930*/  UIMAD UR10, UR45, UR5, URZ ;  /* 0x000000052d0a72a4 */ /* 0x000fe4000f8e02ff */
[----:B------:R-:W-:Y:S02]  /*2940*/  USEL UR5, UR52, UR21, !UP2 ;  /* 0x0000001534057287 */ /* 0x000fe4000d000000 */
[----:B------:R-:W-:Y:S02]  /*2950*/  UIMAD UR12, UR45, UR6, URZ ;  /* 0x000000062d0c72a4 */ /* 0x000fe4000f8e02ff */
[----:B------:R-:W-:Y:S02]  /*2960*/  UISETP.GE.AND UP0, UPT, UR4, UR10, UPT ;  /* 0x0000000a0400728c */ /* 0x000fe4000bf06270 */
[----:B------:R-:W-:Y:S02]  /*2970*/  UIMAD.WIDE.U32 UR10, UR4, UR8, URZ ;  /* 0x00000008040a72a5 */ /* 0x000fe4000f8e00ff */
[----:B------:R-:W-:-:S02]  /*2980*/  UISETP.GE.OR UP0, UPT, UR5, UR12, UP0 ;  /* 0x0000000c0500728c */ /* 0x000fc40008706670 */
[----:B------:R-:W-:Y:S02]  /*2990*/  UIMAD.WIDE.U32 UR12, UR5, UR8, URZ ;  /* 0x00000008050c72a5 */ /* 0x000fe4000f8e00ff */
[----:B------:R-:W-:Y:S01]  /*29a0*/  UIADD3 UR12, UPT, UPT, -UR5, URZ, URZ ;  /* 0x000000ff050c7290 */ /* 0x000fe2000fffe1ff */
[----:B------:R-:W-:Y:S01]  /*29b0*/  UMOV UR10, UR11 ;  /* 0x0000000b000a7c82 */ /* 0x000fe20008000000 */
[----:B------:R-:W-:Y:S02]  /*29c0*/  UIADD3 UR11, UPT, UPT, -UR4, URZ, URZ ;  /* 0x000000ff040b7290 */ /* 0x000fe4000fffe1ff */
        /* <DEDUP_REMOVED lines=15> */
.L_x_44:
[----:B------:R-:W2:Y:S02]  /*2ac0*/  LDCU UR4, c[0x0][0xf30] ;  /* 0x0001e600ff0477ac */ /* 0x000ea40008000800 */
[----:B--2---:R-:W-:-:S09]  /*2ad0*/  UISETP.NE.AND UP0, UPT, UR4, 0x1, UPT ;  /* 0x000000010400788c */ /* 0x004fd2000bf05270 */
[----:B------:R-:W-:Y:S05]  /*2ae0*/  BRA.U UP0, `(.L_x_45) ;  /* 0x0000000100447547 */ /* 0x000fea000b800000 */
[----:B------:R-:W2:Y:S01]  /*2af0*/  LDCU.128 UR20, c[0x0][0xf10] ;  /* 0x0001e200ff1477ac */ /* 0x000ea20008000c00 */
[----:B------:R-:W4:Y:S01]  /*2b00*/  LDCU UR10, c[0x0][0xf0c] ;  /* 0x0001e180ff0a77ac */ /* 0x000f220008000800 */
[----:B------:R-:W1:Y:S01]  /*2b10*/  LDCU UR6, c[0x0][0xf20] ;  /* 0x0001e400ff0677ac */ /* 0x000e620008000800 */
[----:B--2---:R-:W-:Y:S02]  /*2b20*/  UIMAD.WIDE.U32 UR8, UR52, UR20, URZ ;  /* 0x00000014340872a5 */ /* 0x004fe4000f8e00ff */
[----:B------:R-:W-:Y:S02]  /*2b30*/  UIMAD.WIDE.U32 UR4, UR51, UR23, URZ ;  /* 0x00000017330472a5 */ /* 0x000fe4000f8e00ff */
[----:B----4-:R-:W-:Y:S02]  /*2b40*/  UISETP.NE.AND UP2, UPT, UR10, 0x1, UPT ;  /* 0x000000010a00788c */ /* 0x010fe4000bf45270 */
[----:B------:R-:W-:Y:S01]  /*2b50*/  UISETP.NE.AND UP0, UPT, UR22, 0x1, UPT ;  /* 0x000000011600788c */ /* 0x000fe2000bf05270 */
[----:B------:R-:W-:-:S02]  /*2b60*/  UMOV UR8, UR9 ;  /* 0x0000000900087c82 */ /* 0x000fc40008000000 */
[----:B------:R-:W-:Y:S01]  /*2b70*/  UMOV UR4, UR5 ;  /* 0x0000000500047c82 */ /* 0x000fe20008000000 */
[----:B------:R-:W-:Y:S02]  /*2b80*/  USHF.R.U32.HI UR21, URZ, UR21, UR8 ;  /* 0x00000015ff157299 */ /* 0x000fe40008011608 */
[----:B-1----:R-:W-:Y:S02]  /*2b90*/  USHF.R.U32.HI UR4, URZ, UR6, UR4 ;  /* 0x00000006ff047299 */ /* 0x002fe40008011604 */
[----:B------:R-:W-:Y:S02]  /*2ba0*/  USEL UR5, UR52, UR21, !UP2 ;  /* 0x0000001534057287 */ /* 0x000fe4000d000000 */
[----:B------:R-:W-:-:S04]  /*2bb0*/  USEL UR4, UR51, UR4, !UP0 ;  /* 0x0000000433047287 */ /* 0x000fc8000c000000 */
[----:B------:R-:W-:Y:S02]  /*2bc0*/  UIADD3 UR6, UPT, UPT, UR5, -UR4, URZ ;  /* 0x8000000405067290 */ /* 0x000fe4000fffe0ff */
[----:B------:R-:W-:Y:S02]  /*2bd0*/  UIADD3 UR4, UPT, UPT, -UR5, UR4, URZ ;  /* 0x0000000405047290 */ /* 0x000fe4000fffe1ff */
[----:B------:R-:W-:Y:S02]  /*2be0*/  UIMAD UR51, UR6, UR22, UR51 ;  /* 0x00000016063372a4 */ /* 0x000fe4000f8e0233 */
[----:B------:R-:W-:-:S12]  /*2bf0*/  UIMAD UR52, UR4, UR10, UR52 ;  /* 0x0000000a043472a4 */ /* 0x000fd8000f8e0234 */
.L_x_45:
[----:B------:R-:W-:Y:S01]  /*2c00*/  VIADD R11, R11, 0x1 ;  /* 0x000000010b0b7836 */ /* 0x000fe20000000000 */
[----:B------:R-:W-:Y:S02]  /*2c10*/  R2UR UR5, R142 ;  /* 0x000000008e0572ca */ /* 0x000fe400000e0000 */
[----:B------:R-:W-:Y:S02]  /*2c20*/  R2UR UR4, R141 ;  /* 0x000000008d0472ca */ /* 0x000fe400000e0000 */
[C---:B------:R-:W-:Y:S02]  /*2c30*/  ISETP.NE.AND P0, PT, R11.reuse, 0x2, PT ;  /* 0x000000020b00780c */ /* 0x040fe40003f05270 */
[----:B------:R-:W-:Y:S02]  /*2c40*/  PLOP3.LUT P2, PT, PT, PT, PT, 0x80, 0x8 ;  /* 0x000000000008781c */ /* 0x000fe40003f4f070 */
[----:B------:R-:W-:Y:S02]  /*2c50*/  SEL R3, RZ, 0x1, P0 ;  /* 0x00000001ff037807 */ /* 0x000fe40000000000 */
[----:B------:R-:W-:-:S02]  /*2c60*/  SEL R11, R11, RZ, P0 ;  /* 0x000000ff0b0b7207 */ /* 0x000fc40000000000 */
[----:B------:R-:W-:Y:S01]  /*2c70*/  LOP3.LUT R10, R10, R3, RZ, 0x3c, !PT ;  /* 0x000000030a0a7212 */ /* 0x000fe200078e3cff */
[----:B------:R-:W-:Y:S02]  /*2c80*/  UIADD3 UR28, UPT, UPT, UR52, UR5, URZ ;  /* 0x00000005341c7290 */ /* 0x000fe4000fffe0ff */
[----:B------:R-:W-:Y:S01]  /*2c90*/  UIADD3 UR20, UPT, UPT, UR51, UR4, URZ ;  /* 0x0000000433147290 */ /* 0x000fe2000fffe0ff */
[----:B------:R-:W-:Y:S11]  /*2ca0*/  BRA.U UP1, `(.L_x_46) ;  /* 0xffffffed01807547 */ /* 0x000ff6000b83ffff */
[----:B------:R-:W-:Y:S01]  /*2cb0*/  UIADD3 UR7, UPT, UPT, UR7, 0x20, URZ ;  /* 0x0000002007077890 */ /* 0x000fe2000fffe0ff */
[----:B------:R-:W-:-:S03]  /*2cc0*/  SHF.L.U32 R3, R12, 0x1f, RZ ;  /* 0x0000001f0c037819 */ /* 0x000fc600000006ff */
[----:B------:R-:W-:-:S09]  /*2cd0*/  ULEA UR4, UR14, UR7, 0x3 ;  /* 0x000000070e047291 */ /* 0x000fd2000f8e18ff */
[----:B------:R-:W2:Y:S02]  /*2ce0*/  SYNCS.PHASECHK.TRANS64.TRYWAIT P0, [UR4], R3 ;  /* 0x00000003ff0075a7 */ /* 0x000ea40008001104 */
[----:B--2---:R-:W-:Y:S05]  /*2cf0*/  @!P0 BRA `(.L_x_47) ;  /* 0x00000098007c8947 */ /* 0x004fea0003800000 */
.L_x_156:
[----:B------:R-:W-:-:S04]  /*2d00*/  UIADD3 UR4, UPT, UPT, UR14, 0x1, URZ ;  /* 0x000000010e047890 */ /* 0x000fc8000fffe0ff */
[----:B------:R-:W-:-:S04]  /*2d10*/  UISETP.NE.AND UP0, UPT, UR4, 0x4, UPT ;  /* 0x000000040400788c */ /* 0x000fc8000bf05270 */
[----:B------:R-:W-:Y:S02]  /*2d20*/  USEL UR6, URZ, 0x1, UP0 ;  /* 0x00000001ff067887 */ /* 0x000fe40008000000 */
[----:B------:R-:W-:-:S04]  /*2d30*/  USEL UR4, UR4, URZ, UP0 ;  /* 0x000000ff04047287 */ /* 0x000fc80008000000 */
[----:B------:R-:W-:Y:S01]  /*2d40*/  ULEA UR5, UR4, UR7, 0x3 ;  /* 0x0000000704057291 */ /* 0x000fe2000f8e18ff */
[----:B------:R-:W-:-:S04]  /*2d50*/  LOP3.LUT R2, R12, UR6, RZ, 0x3c, !PT ;  /* 0x000000060c027c12 */ /* 0x000fc8000f8e3cff */
[----:B-1----:R-:W-:-:S04]  /*2d60*/  SHF.L.U32 R3, R2, 0x1f, RZ ;  /* 0x0000001f02037819 */ /* 0x002fc800000006ff */
[----:B------:R-:W1:Y:S02]  /*2d70*/  SYNCS.PHASECHK.TRANS64.TRYWAIT P0, [UR5], R3 ;  /* 0x00000003ff0075a7 */ /* 0x000e640008001105 */
[----:B-1----:R-:W-:Y:S05]  /*2d80*/  @!P0 BRA `(.L_x_48) ;  /* 0x0000009800708947 */ /* 0x002fea0003800000 */
.L_x_158:
        /* <DEDUP_REMOVED lines=9> */
.L_x_160:
[----:B------:R-:W-:-:S04]  /*2e20*/  UIADD3 UR4, UPT, UPT, UR4, 0x1, URZ ;  /* 0x0000000104047890 */ /* 0x000fc8000fffe0ff */
[----:B------:R-:W-:-:S04]  /*2e30*/  UISETP.NE.AND UP0, UPT, UR4, 0x4, UPT ;  /* 0x000000040400788c */ /* 0x000fc8000bf05270 */
[----:B------:R-:W-:Y:S02]  /*2e40*/  USEL UR5, URZ, 0x1, UP0 ;  /* 0x00000001ff057887 */ /* 0x000fe40008000000 */
[----:B------:R-:W-:-:S04]  /*2e50*/  USEL UR4, UR4, URZ, UP0 ;  /* 0x000000ff04047287 */ /* 0x000fc80008000000 */
[----:B------:R-:W-:Y:S01]  /*2e60*/  ULEA UR4, UR4, UR7, 0x3 ;  /* 0x0000000704047291 */ /* 0x000fe2000f8e18ff */
[----:B-1----:R-:W-:-:S04]  /*2e70*/  LOP3.LUT R3, R2, UR5, RZ, 0x3c, !PT ;  /* 0x0000000502037c12 */ /* 0x002fc8000f8e3cff */
[----:B------:R-:W-:Y:S01]  /*2e80*/  SHF.L.U32 R3, R3, 0x1f, RZ ;  /* 0x0000001f03037819 */ /* 0x000fe200000006ff */
[----:B------:R-:W-:-:S07]  /*2e90*/  IMAD.U32 R0, RZ, RZ, UR4 ;  /* 0x00000004ff007e24 */ /* 0x000fce000f8e00ff */
.L_x_50:
[----:B-1----:R1:W2:Y:S02]  /*2ea0*/  SYNCS.PHASECHK.TRANS64.TRYWAIT P0, [R0+URZ], R3 ;  /* 0x00000003000075a7 */ /* 0x0022a400080011ff */
[----:B--2---:R-:W-:Y:S05]  /*2eb0*/  @!P0 NANOSLEEP.SYNCS 0x989680 ;  /* 0x009896800000895d */ /* 0x004fea0003900000 */
[----:B------:R-:W2:Y:S02]  /*2ec0*/  @!P0 SYNCS.PHASECHK.TRANS64 P0, [R0+URZ], R3 ;  /* 0x00000003000085a7 */ /* 0x000ea400080010ff */
[----:B--2---:R-:W-:Y:S05]  /*2ed0*/  @P0 EXIT ;  /* 0x000000000000094d */ /* 0x004fea0003800000 */
[----:B------:R-:W-:Y:S05]  /*2ee0*/  BRA `(.L_x_50) ;  /* 0xfffffffc00ec7947 */ /* 0x000fea000383ffff */
.L_x_22:
[----:B------:R-:W2:Y:S02]  /*2ef0*/  S2UR UR4, SR_CgaCtaId ;  /* 0x00000000000479c3 */ /* 0x000ea40000008800 */
[----:B--2---:R-:W-:-:S04]  /*2f00*/  UISETP.NE.AND UP0, UPT, UR4, URZ, UPT ;  /* 0x000000ff0400728c */ /* 0x004fc8000bf05270 */
[----:B------:R-:W-:-:S09]  /*2f10*/  UISETP.NE.OR UP0, UPT, UR21, 0x1, UP0 ;  /* 0x000000011500788c */ /* 0x000fd20008705670 */
[----:B------:R-:W-:Y:S05]  /*2f20*/  BRA.U UP0, `(.L_x_51) ;  /* 0x00000005004c7547 */ /* 0x000fea000b800000 */
[----:B------:R-:W2:Y:S01]  /*2f30*/  S2UR UR5, SR_CgaCtaId ;  /* 0x00000000000579c3 */ /* 0x000ea20000008800 */
[----:B------:R-:W-:Y:S01]  /*2f40*/  UMOV UR4, 0x400 ;  /* 0x0000040000047882 */ /* 0x000fe20000000000 */
[----:B------:R-:W-:Y:S01]  /*2f50*/  ISETP.GE.U32.AND P2, PT, R3, 0x4, PT ;  /* 0x000000040300780c */ /* 0x000fe20003f46070 */
[----:B------:R-:W-:Y:S01]  /*2f60*/  IMAD.MOV.U32 R12, RZ, RZ, 0x1 ;  /* 0x00000001ff0c7424 */ /* 0x000fe200078e00ff */
[----:B------:R-:W-:Y:S02]  /*2f70*/  CS2R R10, SRZ ;  /* 0x00000000000a7805 */ /* 0x000fe4000001ff00 */
[----:B------:R-:W-:Y:S01]  /*2f80*/  CS2R R8, SRZ ;  /* 0x0000000000087805 */ /* 0x000fe2000001ff00 */
[----:B--2---:R-:W-:-:S03]  /*2f90*/  ULEA UR6, UR5, UR4, 0x18 ;  /* 0x0000000405067291 */ /* 0x004fc6000f8ec0ff */
[----:B------:R-:W-:-:S09]  /*2fa0*/  UMOV UR5, URZ ;  /* 0x000000ff00057c82 */ /* 0x000fd20008000000 */
.L_x_55:
[----:B------:R-:W-:Y:S02]  /*2fb0*/  LEA R0, R8, UR6, 0x3 ;  /* 0x0000000608007c11 */ /* 0x000fe4000f8e18ff */
[----:B------:R-:W-:-:S03]  /*2fc0*/  SHF.L.U32 R5, R9, 0x1f, RZ ;  /* 0x0000001f09057819 */ /* 0x000fc600000006ff */
[----:B------:R-:W-:Y:S01]  /*2fd0*/  VIADD R4, R0, 0xd0 ;  /* 0x000000d000047836 */ /* 0x000fe20000000000 */
[----:B------:R-:W2:Y:S02]  /*2fe0*/  SYNCS.PHASECHK.TRANS64.TRYWAIT P0, [R0+URZ+0xc0], R5 ;  /* 0x0000c005000075a7 */ /* 0x000ea400080011ff */
[----:B--2---:R-:W-:Y:S05]  /*2ff0*/  @!P0 BRA `(.L_x_52) ;  /* 0x0000009800048947 */ /* 0x004fea0003800000 */
.L_x_161:
[----:B------:R-:W-:Y:S01]  /*3000*/  ULEA UR4, UR5, UR6, 0x3 ;  /* 0x0000000605047291 */ /* 0x000fe2000f8e18ff */
[----:B------:R-:W-:Y:S01]  /*3010*/  PRMT R4, RZ, 0x654, R4 ;  /* 0x00000654ff047816 */ /* 0x000fe20000000004 */
[----:B--2---:R-:W-:Y:S01]  /*3020*/  @!P2 IMAD.MOV.U32 R5, RZ, RZ, 0x10 ;  /* 0x00000010ff05a424 */ /* 0x004fe200078e00ff */
[----:B------:R-:W-:Y:S01]  /*3030*/  SHF.L.U32 R7, R12, 0x1f, RZ ;  /* 0x0000001f0c077819 */ /* 0x000fe200000006ff */
[----:B------:R-:W-:Y:S01]  /*3040*/  UIADD3 UR7, UPT, UPT, UR4, 0x90, URZ ;  /* 0x0000009004077890 */ /* 0x000fe2000fffe0ff */
[----:B------:R2:W-:Y:S05]  /*3050*/  SYNCS.ARRIVE.TRANS64.RED.A1T0 RZ, [R4+URZ], RZ ;  /* 0x000000ff04ff79a7 */ /* 0x0005ea00081004ff */
[----:B------:R-:W-:Y:S01]  /*3060*/  IMAD.U32 R0, RZ, RZ, UR7 ;  /* 0x00000007ff007e24 */ /* 0x000fe2000f8e00ff */
[----:B------:R-:W3:Y:S04]  /*3070*/  SYNCS.PHASECHK.TRANS64.TRYWAIT P0, [UR4+0xa0], R7 ;  /* 0x0000a007ff0075a7 */ /* 0x000ee80008001104 */
[----:B------:R-:W-:Y:S01]  /*3080*/  PRMT R13, R3, 0x654, R0 ;  /* 0x00000654030d7816 */ /* 0x000fe20000000000 */
[----:B--23--:R-:W-:Y:S06]  /*3090*/  @!P0 BRA `(.L_x_53) ;  /* 0x0000009400f08947 */ /* 0x00cfec0003800000 */
.L_x_163:
[----:B------:R-:W-:Y:S01]  /*30a0*/  ULEA UR8, UR5, UR6, 0x4 ;  /* 0x0000000605087291 */ /* 0x000fe2000f8e20ff */
[----:B------:R-:W-:Y:S01]  /*30b0*/  SEL R2, R13, R2, !P2 ;  /* 0x000000020d027207 */ /* 0x000fe20005000000 */
[----:B------:R-:W-:Y:S01]  /*30c0*/  UIADD3 UR9, UPT, UPT, UR4, 0x90, URZ ;  /* 0x0000009004097890 */ /* 0x000fe2000fffe0ff */
[----:B--2---:R-:W-:Y:S01]  /*30d0*/  LEA R0, R11, UR6, 0x3 ;  /* 0x000000060b007c11 */ /* 0x004fe2000f8e18ff */
[----:B------:R-:W-:Y:S01]  /*30e0*/  UIADD3 UR8, UPT, UPT, UR8, 0xf0, URZ ;  /* 0x000000f008087890 */ /* 0x000fe2000fffe0ff */
[----:B------:R2:W-:Y:S01]  /*30f0*/  @!P2 SYNCS.ARRIVE.TRANS64.RED RZ, [R2+URZ], R5 ;  /* 0x0000000502ffa9a7 */ /* 0x0005e200080004ff */
[----:B------:R-:W-:Y:S01]  /*3100*/  UIADD3 UR4, UPT, UPT, UR5, 0x1, URZ ;  /* 0x0000000105047890 */ /* 0x000fe2000fffe0ff */
[----:B------:R-:W-:-:S03]  /*3110*/  VIADD R8, R8, 0x1 ;  /* 0x0000000108087836 */ /* 0x000fc60000000000 */
[----:B------:R-:W-:Y:S02]  /*3120*/  UISETP.NE.AND UP0, UPT, UR4, 0x2, UPT ;  /* 0x000000020400788c */ /* 0x000fe4000bf05270 */
[----:B------:R-:W-:Y:S01]  /*3130*/  ISETP.NE.AND P0, PT, R8, 0x2, PT ;  /* 0x000000020800780c */ /* 0x000fe20003f05270 */
[----:B------:R-:W-:Y:S06]  /*3140*/  UGETNEXTWORKID.BROADCAST [UR8], [UR9] ;  /* 0x00000000080073ca */ /* 0x000fec0008000100 */
[----:B------:R-:W-:Y:S02]  /*3150*/  USEL UR7, URZ, 0x1, UP0 ;  /* 0x00000001ff077887 */ /* 0x000fe40008000000 */
[----:B------:R-:W-:-:S04]  /*3160*/  USEL UR5, UR4, URZ, UP0 ;  /* 0x000000ff04057287 */ /* 0x000fc80008000000 */
[----:B------:R-:W-:Y:S02]  /*3170*/  LOP3.LUT R12, R12, UR7, RZ, 0x3c, !PT ;  /* 0x000000070c0c7c12 */ /* 0x000fe4000f8e3cff */
[----:B--2---:R-:W-:-:S04]  /*3180*/  SHF.L.U32 R5, R10, 0x1f, RZ ;  /* 0x0000001f0a057819 */ /* 0x004fc800000006ff */
[----:B------:R-:W2:Y:S02]  /*3190*/  SYNCS.PHASECHK.TRANS64.TRYWAIT P1, [R0+URZ+0x90], R5 ;  /* 0x00009005000075a7 */ /* 0x000ea400080211ff */
[----:B--2---:R-:W-:Y:S05]  /*31a0*/  @!P1 BRA `(.L_x_54) ;  /* 0x0000009400c49947 */ /* 0x004fea0003800000 */
.L_x_164:
[C---:B------:R-:W-:Y:S01]  /*31b0*/  LEA R4, R11.reuse, UR6, 0x4 ;  /* 0x000000060b047c11 */ /* 0x040fe2000f8e20ff */
[----:B--2---:R-:W-:Y:S01]  /*31c0*/  VIADD R0, R0, 0xa0 ;  /* 0x000000a000007836 */ /* 0x004fe20000000000 */
[----:B------:R-:W-:Y:S01]  /*31d0*/  SEL R8, R8, RZ, P0 ;  /* 0x000000ff08087207 */ /* 0x000fe20000000000 */
[----:B------:R-:W-:-:S03]  /*31e0*/  VIADD R11, R11, 0x1 ;  /* 0x000000010b0b7836 */ /* 0x000fc60000000000 */
[----:B------:R-:W2:Y:S01]  /*31f0*/  LDS.128 R4, [R4+0xf0] ;  /* 0x0000f00004047984 */ /* 0x000ea20000000c00 */
[----:B------:R-:W-:Y:S02]  /*3200*/  PRMT R0, RZ, 0x654, R0 ;  /* 0x00000654ff007816 */ /* 0x000fe40000000000 */
[C---:B------:R-:W-:Y:S01]  /*3210*/  ISETP.NE.AND P1, PT, R11.reuse, 0x2, PT ;  /* 0x000000020b00780c */ /* 0x040fe20003f25270 */
[----:B------:R-:W-:Y:S01]  /*3220*/  @!PT LDS RZ, [RZ] ;  /* 0x00000000fffff984 */ /* 0x000fe20000000800 */
[----:B------:R-:W-:Y:S01]  /*3230*/  @!PT LDS RZ, [RZ] ;  /* 0x00000000fffff984 */ /* 0x000fe20000000800 */
[----:B------:R-:W-:Y:S01]  /*3240*/  @!PT LDS RZ, [RZ] ;  /* 0x00000000fffff984 */ /* 0x000fe20000000800 */
[----:B------:R-:W-:Y:S01]  /*3250*/  @!PT LDS RZ, [RZ] ;  /* 0x00000000fffff984 */ /* 0x000fe20000000800 */
[----:B------:R3:W-:Y:S06]  /*3260*/  MEMBAR.ALL.CTA ;  /* 0x0000000000007992 */ /* 0x0007ec0000008000 */
[----:B---3--:R-:W3:Y:S01]  /*3270*/  FENCE.VIEW.ASYNC.S ;  /* 0x00000000000073c6 */ /* 0x008ee20000000000 */
[----:B------:R-:W-:Y:S01]  /*3280*/  SEL R11, R11, RZ, P1 ;  /* 0x000000ff0b0b7207 */ /* 0x000fe20000800000 */
[----:B---3--:R3:W-:Y:S01]  /*3290*/  SYNCS.ARRIVE.TRANS64.RED.A1T0 RZ, [R0+URZ], RZ ;  /* 0x000000ff00ff79a7 */ /* 0x0087e200081004ff */
[----:B--2---:R-:W-:-:S02]  /*32a0*/  LOP3.LUT P3, RZ, R6, 0x1, RZ, 0xc0, !PT ;  /* 0x0000000106ff7812 */ /* 0x004fc4000786c0ff */
[----:B------:R-:W-:-:S04]  /*32b0*/  SEL R5, RZ, 0x1, P1 ;  /* 0x00000001ff057807 */ /* 0x000fc80000800000 */
[----:B------:R-:W-:Y:S02]  /*32c0*/  LOP3.LUT R10, R10, R5, RZ, 0x3c, !PT ;  /* 0x000000050a0a7212 */ /* 0x000fe400078e3cff */
[----:B---3--:R-:W-:-:S04]  /*32d0*/  SEL R0, RZ, 0x1, P0 ;  /* 0x00000001ff007807 */ /* 0x008fc80000000000 */
[----:B------:R-:W-:Y:S01]  /*32e0*/  LOP3.LUT R9, R9, R0, RZ, 0x3c, !PT ;  /* 0x0000000009097212 */ /* 0x000fe200078e3cff */
[----:B------:R-:W-:Y:S06]  /*32f0*/  @P3 BRA `(.L_x_55) ;  /* 0xfffffffc002c3947 */ /* 0x000fec000383ffff */
[----:B------:R-:W-:Y:S01]  /*3300*/  ULEA UR4, UR5, UR6, 0x3 ;  /* 0x0000000605047291 */ /* 0x000fe2000f8e18ff */
[----:B------:R-:W-:-:S08]  /*3310*/  SHF.L.U32 R3, R12, 0x1f, RZ ;  /* 0x0000001f0c037819 */ /* 0x000fd000000006ff */
[----:B------:R-:W2:Y:S02]  /*3320*/  SYNCS.PHASECHK.TRANS64 P0, [UR4+0xa0], R3 ;  /* 0x0000a003ff0075a7 */ /* 0x000ea40008001004 */
[----:B--2---:R-:W-:Y:S05]  /*3330*/  @P0 BRA `(.L_x_56) ;  /* 0x0000000000080947 */ /* 0x004fea0003800000 */
[----:B------:R-:W2:Y:S02]  /*3340*/  SYNCS.PHASECHK.TRANS64.TRYWAIT P0, [UR4+0xa0], R3 ;  /* 0x0000a003ff0075a7 */ /* 0x000ea40008001104 */
[----:B--2---:R-:W-:Y:S05]  /*3350*/  @!P0 BRA `(.L_x_57) ;  /* 0x00000094006c8947 */ /* 0x004fea0003800000 */
.L_x_56:
[----:B------:R-:W-:-:S04]  /*3360*/  UIADD3 UR7, UPT, UPT, UR5, 0x1, URZ ;  /* 0x0000000105077890 */ /* 0x000fc8000fffe0ff */
[----:B------:R-:W-:-:S04]  /*3370*/  UISETP.NE.AND UP0, UPT, UR7, 0x2, UPT ;  /* 0x000000020700788c */ /* 0x000fc8000bf05270 */
[----:B------:R-:W-:Y:S02]  /*3380*/  USEL UR8, URZ, 0x1, UP0 ;  /* 0x00000001ff087887 */ /* 0x000fe40008000000 */
[----:B------:R-:W-:-:S04]  /*3390*/  USEL UR7, UR7, URZ, UP0 ;  /* 0x000000ff07077287 */ /* 0x000fc80008000000 */
[----:B------:R-:W-:Y:S01]  /*33a0*/  ULEA UR7, UR7, UR6, 0x3 ;  /* 0x0000000607077291 */ /* 0x000fe2000f8e18ff */
[----:B--2---:R-:W-:-:S04]  /*33b0*/  LOP3.LUT R3, R12, UR8, RZ, 0x3c, !PT ;  /* 0x000000080c037c12 */ /* 0x004fc8000f8e3cff */
[----:B------:R-:W-:-:S04]  /*33c0*/  SHF.L.U32 R0, R3, 0x1f, RZ ;  /* 0x0000001f03007819 */ /* 0x000fc800000006ff */
[----:B------:R-:W2:Y:S02]  /*33d0*/  SYNCS.PHASECHK.TRANS64 P0, [UR7+0xa0], R0 ;  /* 0x0000a000ff0075a7 */ /* 0x000ea40008001007 */
[----:B-12---:R-:W-:Y:S05]  /*33e0*/  @P0 EXIT ;  /* 0x000000000000094d */ /* 0x006fea0003800000 */
[----:B------:R-:W-:Y:S02]  /*33f0*/  SHF.L.U32 R3, R3, 0x1f, RZ ;  /* 0x0000001f03037819 */ /* 0x000fe400000006ff */
[----:B------:R-:W-:-:S07]  /*3400*/  MOV R0, UR7 ;  /* 0x0000000700007c02 */ /* 0x000fce0008000f00 */
.L_x_58:
[----:B-1----:R1:W2:Y:S02]  /*3410*/  SYNCS.PHASECHK.TRANS64.TRYWAIT P0, [R0+URZ+0xa0], R3 ;  /* 0x0000a003000075a7 */ /* 0x0022a400080011ff */
[----:B--2---:R-:W-:Y:S05]  /*3420*/  @!P0 NANOSLEEP.SYNCS 0x989680 ;  /* 0x009896800000895d */ /* 0x004fea0003900000 */
[----:B------:R-:W2:Y:S02]  /*3430*/  @!P0 SYNCS.PHASECHK.TRANS64 P0, [R0+URZ+0xa0], R3 ;  /* 0x0000a003000085a7 */ /* 0x000ea400080010ff */
[----:B--2---:R-:W-:Y:S05]  /*3440*/  @P0 EXIT ;  /* 0x000000000000094d */ /* 0x004fea0003800000 */
[----:B------:R-:W-:Y:S05]  /*3450*/  BRA `(.L_x_58) ;  /* 0xfffffffc00ec7947 */ /* 0x000fea000383ffff */
.L_x_51:
[----:B------:R-:W-:Y:S05]  /*3460*/  BRA.U UP5, `(.L_x_59) ;  /* 0x0000001505b87547 */ /* 0x000fea000b800000 */
[----:B------:R-:W2:Y:S01]  /*3470*/  S2UR UR7, SR_CgaCtaId ;  /* 0x00000000000779c3 */ /* 0x000ea20000008800 */
[----:B------:R-:W-:Y:S01]  /*3480*/  UMOV UR4, 0x40 ;  /* 0x0000004000047882 */ /* 0x000fe20000000000 */
[----:B------:R-:W-:Y:S01]  /*3490*/  NOP ;  /* 0x0000000000007918 */ /* 0x000fe20000000000 */
[----:B------:R-:W-:Y:S01]  /*34a0*/  UMOV UR6, 0x400 ;  /* 0x0000040000067882 */ /* 0x000fe20000000000 */
[----:B--2---:R-:W-:Y:S02]  /*34b0*/  ULEA UR5, UR7, UR4, 0x18 ;  /* 0x0000000407057291 */ /* 0x004fe4000f8ec0ff */
[----:B------:R-:W-:-:S07]  /*34c0*/  ULEA UR6, UR7, UR6, 0x18 ;  /* 0x0000000607067291 */ /* 0x000fce000f8ec0ff */
[----:B------:R-:W2:Y:S02]  /*34d0*/  LDS.U8 R3, [UR5+0x1c] ;  /* 0x00001c05ff037984 */ /* 0x000ea40008000000 */
[----:B--2---:R-:W-:-:S13]  /*34e0*/  ISETP.NE.AND P0, PT, R3, RZ, PT ;  /* 0x000000ff0300720c */ /* 0x004fda0003f05270 */
[----:B------:R-:W-:Y:S05]  /*34f0*/  @P0 BRA `(.L_x_60) ;  /* 0x0000000400100947 */ /* 0x000fea0003800000 */
[----:B------:R-:W2:Y:S01]  /*3500*/  S2UR UR4, SR_CgaCtaId ;  /* 0x00000000000479c3 */ /* 0x000ea20000008800 */
[----:B------:R-:W-:Y:S02]  /*3510*/  UISETP.NE.U32.AND UP1, UPT, UR25, 0x1, UPT ;  /* 0x000000011900788c */ /* 0x000fe4000bf25070 */
[----:B------:R-:W-:Y:S02]  /*3520*/  UIADD3 UR7, UPT, UPT, UR5, 0x8, URZ ;  /* 0x0000000805077890 */ /* 0x000fe4000fffe0ff */
[----:B--2---:R-:W-:-:S05]  /*3530*/  ULOP3.LUT UR8, UR4, 0x1, URZ, 0x3c, !UPT ;  /* 0x0000000104087892 */ /* 0x004fca000f8e3cff */
[----:B------:R-:W-:Y:S07]  /*3540*/  BRA.U !UP1, `(.L_x_61) ;  /* 0x00000001099c7547 */ /* 0x000fee000b800000 */
[----:B------:R-:W-:Y:S01]  /*3550*/  ELECT P0, URZ, PT ;  /* 0x0000000000ff782f */ /* 0x000fe20003800000 */
[----:B------:R-:W-:-:S12]  /*3560*/  BSSY B0, `(.L_x_61) ;  /* 0x0000025000007945 */ /* 0x000fd80003800000 */
[----:B------:R-:W-:Y:S05]  /*3570*/  @!P0 BRA `(.L_x_62) ;  /* 0x00000000008c8947 */ /* 0x000fea0003800000 */
[----:B------:R-:W-:-:S05]  /*3580*/  UMOV UR4, 0x10 ;  /* 0x0000001000047882 */ /* 0x000fca0000000000 */
[----:B------:R-:W-:Y:S04]  /*3590*/  DEPBAR.LE SB2, 0x36 ;  /* 0x0000ad800000791a */ /* 0x000fe80000000000 */
[----:B------:R-:W2:Y:S02]  /*35a0*/  UTCATOMSWS.2CTA.FIND_AND_SET.ALIGN UP0, UR4, UR4 ;  /* 0x00000004000475e3 */ /* 0x000ea40008200800 */
[----:B--2---:R-:W-:Y:S01]  /*35b0*/  MOV R10, UR4 ;  /* 0x00000004000a7c02 */ /* 0x004fe20008000f00 */
[----:B------:R-:W-:Y:S06]  /*35c0*/  BRA.U UP0, `(.L_x_63) ;  /* 0x0000000100187547 */ /* 0x000fec000b800000 */
.L_x_64:
[----:B------:R-:W-:Y:S05]  /*35d0*/  NANOSLEEP 0x64 ;  /* 0x000000640000795d */ /* 0x000fea0003800000 */
[----:B------:R-:W-:-:S05]  /*35e0*/  UMOV UR4, 0x10 ;  /* 0x0000001000047882 */ /* 0x000fca0000000000 */
[----:B------:R-:W-:Y:S04]  /*35f0*/  DEPBAR.LE SB2, 0x36 ;  /* 0x0000ad800000791a */ /* 0x000fe80000000000 */
[----:B------:R-:W2:Y:S02]  /*3600*/  UTCATOMSWS.2CTA.FIND_AND_SET.ALIGN UP0, UR4, UR4 ;  /* 0x00000004000475e3 */ /* 0x000ea40008200800 */
[----:B--2---:R-:W-:Y:S01]  /*3610*/  MOV R10, UR4 ;  /* 0x00000004000a7c02 */ /* 0x004fe20008000f00 */
[----:B------:R-:W-:Y:S05]  /*3620*/  BRA.U !UP0, `(.L_x_64) ;  /* 0xfffffffd08e87547 */ /* 0x000fea000b83ffff */
.L_x_63:
[----:B------:R-:W2:Y:S01]  /*3630*/  LDS R6, [UR5+0x10] ;  /* 0x00001005ff067984 */ /* 0x000ea20008000800 */
[----:B------:R-:W-:Y:S01]  /*3640*/  IMAD.U32 R3, RZ, RZ, UR6 ;  /* 0x00000006ff037e24 */ /* 0x000fe2000f8e00ff */
[----:B------:R-:W-:-:S03]  /*3650*/  MOV R4, UR8 ;  /* 0x0000000800047c02 */ /* 0x000fc60008000f00 */
[----:B------:R-:W-:Y:S01]  /*3660*/  VIADD R3, R3, 0x110 ;  /* 0x0000011003037836 */ /* 0x000fe20000000000 */
[----:B--2---:R-:W-:-:S04]  /*3670*/  SHF.L.U32 R6, R6, 0x1f, RZ ;  /* 0x0000001f06067819 */ /* 0x004fc800000006ff */
[----:B------:R-:W2:Y:S02]  /*3680*/  SYNCS.PHASECHK.TRANS64.TRYWAIT P0, [UR5+0x8], R6 ;  /* 0x00000806ff0075a7 */ /* 0x000ea40008001105 */
[----:B--2---:R-:W-:Y:S05]  /*3690*/  @P0 BRA `(.L_x_65) ;  /* 0x0000000000080947 */ /* 0x004fea0003800000 */
[----:B------:R-:W2:Y:S02]  /*36a0*/  SYNCS.PHASECHK.TRANS64.TRYWAIT P0, [UR5+0x8], R6 ;  /* 0x00000806ff0075a7 */ /* 0x000ea40008001105 */
[----:B--2---:R-:W-:Y:S05]  /*36b0*/  @!P0 BRA `(.L_x_66) ;  /* 0x0000009000ac8947 */ /* 0x004fea0003800000 */
.L_x_65:
[----:B------:R-:W-:Y:S01]  /*36c0*/  PRMT R4, R4, 0x654, R3 ;  /* 0x0000065404047816 */ /* 0x000fe20000000003 */
[----:B------:R-:W-:Y:S01]  /*36d0*/  HFMA2 R3, -RZ, RZ, 0, 5.9604644775390625e-08 ;  /* 0x00000001ff037431 */ /* 0x000fe200000001ff */
[----:B------:R-:W-:Y:S01]  /*36e0*/  UPRMT UR4, UR8, 0x654, UR7 ;  /* 0x0000065408047896 */ /* 0x000fe20008000007 */
[----:B------:R-:W-:Y:S02]  /*36f0*/  IMAD.MOV.U32 R7, RZ, RZ, 0xffff ;  /* 0x0000ffffff077424 */ /* 0x000fe400078e00ff */
[----:B--2---:R-:W-:Y:S02]  /*3700*/  IMAD.MOV.U32 R6, RZ, RZ, 0x4 ;  /* 0x00000004ff067424 */ /* 0x004fe400078e00ff */
[----:B------:R-:W-:Y:S01]  /*3710*/  IMAD.SHL.U32 R9, R10, 0x20, RZ ;  /* 0x000000200a097824 */ /* 0x000fe200078e00ff */
[----:B------:R-:W-:Y:S02]  /*3720*/  MOV R5, UR4 ;  /* 0x0000000400057c02 */ /* 0x000fe40008000f00 */
[-C--:B------:R-:W-:Y:S01]  /*3730*/  SHF.L.U32 R8, R7, R10.reuse, RZ ;  /* 0x0000000a07087219 */ /* 0x080fe200000006ff */
[----:B------:R2:W-:Y:S01]  /*3740*/  SYNCS.ARRIVE.TRANS64.RED RZ, [UR4], R6 ;  /* 0x00000006ffff79a7 */ /* 0x0005e20008000404 */
[----:B------:R-:W-:Y:S01]  /*3750*/  SHF.L.U32 R7, R3, R10, RZ ;  /* 0x0000000a03077219 */ /* 0x000fe200000006ff */
[----:B------:R2:W-:Y:S04]  /*3760*/  STS [UR6+0x110], R9 ;  /* 0x00011009ff007988 */ /* 0x0005e80008000806 */
[----:B------:R2:W-:Y:S04]  /*3770*/  STAS [R4.64], R10 ;  /* 0x0000000a04007dbd */ /* 0x0005e8000c0008ff */
[----:B------:R2:W-:Y:S04]  /*3780*/  ATOMS.OR RZ, [UR5+0x14], R8 ;  /* 0x00001408ffff798c */ /* 0x0005e8000b000005 */
[----:B------:R2:W-:Y:S04]  /*3790*/  ATOMS.OR RZ, [UR5+0x18], R7 ;  /* 0x00001807ffff798c */ /* 0x0005e8000b000005 */
[----:B------:R2:W-:Y:S02]  /*37a0*/  ATOMS.XOR RZ, [UR5+0x10], R3 ;  /* 0x00001003ffff798c */ /* 0x0005e4000b800005 */
.L_x_62:
[----:B-1----:R-:W-:Y:S05]  /*37b0*/  BSYNC B0 ;  /* 0x0000000000007941 */ /* 0x002fea0003800000 */
.L_x_61:
[----:B------:R-:W-:Y:S05]  /*37c0*/  BRA.U UP1, `(.L_x_67) ;  /* 0x00000001016c7547 */ /* 0x000fea000b800000 */
[----:B------:R-:W-:-:S03]  /*37d0*/  UMOV UR4, 0xffffffff ;  /* 0xffffffff00047882 */ /* 0x000fc60000000000 */
[----:B------:R-:W-:Y:S05]  /*37e0*/  BRA.DIV UR4, `(.L_x_68) ;  /* 0x0000009204787947 */ /* 0x000fea000b800000 */
[----:B------:R-:W-:-:S13]  /*37f0*/  ELECT P6, URZ, PT ;  /* 0x0000000000ff782f */ /* 0x000fda00038c0000 */
.L_x_168:
[----:B------:R-:W-:Y:S05]  /*3800*/  @!P6 BRA `(.L_x_67) ;  /* 0x00000000005ce947 */ /* 0x000fea0003800000 */
[----:B--2---:R-:W2:Y:S02]  /*3810*/  LDS R4, [UR5+0x10] ;  /* 0x00001005ff047984 */ /* 0x004ea40008000800 */
[----:B--2---:R-:W-:-:S04]  /*3820*/  SHF.L.U32 R4, R4, 0x1f, RZ ;  /* 0x0000001f04047819 */ /* 0x004fc800000006ff */
[----:B------:R-:W2:Y:S02]  /*3830*/  SYNCS.PHASECHK.TRANS64.TRYWAIT P0, [UR5+0x8], R4 ;  /* 0x00000804ff0075a7 */ /* 0x000ea40008001105 */
[----:B--2---:R-:W-:Y:S05]  /*3840*/  @P0 BRA `(.L_x_69) ;  /* 0x0000000000080947 */ /* 0x004fea0003800000 */
[----:B------:R-:W2:Y:S02]  /*3850*/  SYNCS.PHASECHK.TRANS64.TRYWAIT P0, [UR5+0x8], R4 ;  /* 0x00000804ff0075a7 */ /* 0x000ea40008001105 */
[----:B--2---:R-:W-:Y:S05]  /*3860*/  @!P0 BRA `(.L_x_70) ;  /* 0x0000009000788947 */ /* 0x004fea0003800000 */
.L_x_69:
[----:B------:R-:W3:Y:S01]  /*3870*/  LDS R6, [UR6+0x110] ;  /* 0x00011006ff067984 */ /* 0x000ee20008000800 */
[----:B--2---:R-:W-:Y:S02]  /*3880*/  HFMA2 R3, -RZ, RZ, 0, 5.9604644775390625e-08 ;  /* 0x00000001ff037431 */ /* 0x004fe400000001ff */
[----:B------:R-:W-:Y:S01]  /*3890*/  IMAD.MOV.U32 R4, RZ, RZ, 0xffff ;  /* 0x0000ffffff047424 */ /* 0x000fe200078e00ff */
[----:B------:R-:W-:Y:S01]  /*38a0*/  UPRMT UR4, UR8, 0x654, UR7 ;  /* 0x0000065408047896 */ /* 0x000fe20008000007 */
[----:B---3--:R-:W-:-:S03]  /*38b0*/  IMAD.SHL.U32 R5, R6, 0x20, RZ ;  /* 0x0000002006057824 */ /* 0x008fc600078e00ff */
[-C--:B------:R-:W-:Y:S02]  /*38c0*/  SHF.L.U32 R4, R4, R6.reuse, RZ ;  /* 0x0000000604047219 */ /* 0x080fe400000006ff */
[----:B------:R-:W-:Y:S01]  /*38d0*/  SHF.L.U32 R6, R3, R6, RZ ;  /* 0x0000000603067219 */ /* 0x000fe200000006ff */
[----:B------:R3:W-:Y:S04]  /*38e0*/  STS [UR6+0x110], R5 ;  /* 0x00011005ff007988 */ /* 0x0007e80008000806 */
[----:B------:R3:W-:Y:S04]  /*38f0*/  ATOMS.OR RZ, [UR5+0x14], R4 ;  /* 0x00001404ffff798c */ /* 0x0007e8000b000005 */
[----:B------:R3:W-:Y:S01]  /*3900*/  ATOMS.OR RZ, [UR5+0x18], R6 ;  /* 0x00001806ffff798c */ /* 0x0007e2000b000005 */
[----:B------:R-:W-:Y:S03]  /*3910*/  SYNCS.ARRIVE.TRANS64.RED.A1T0 RZ, [UR4], RZ ;  /* 0x000000ffffff79a7 */ /* 0x000fe60008100404 */
[----:B------:R3:W-:Y:S01]  /*3920*/  ATOMS.XOR RZ, [UR5+0x10], R3 ;  /* 0x00001003ffff798c */ /* 0x0007e2000b800005 */
[----:B------:R-:W-:Y:S05]  /*3930*/  BRA `(.L_x_67) ;  /* 0x0000000000107947 */ /* 0x000fea0003800000 */
.L_x_60:
[----:B------:R-:W-:Y:S02]  /*3940*/  MOV R3, 0xffffffff ;  /* 0xffffffff00037802 */ /* 0x000fe40000000f00 */
[----:B------:R-:W-:-:S03]  /*3950*/  MOV R4, 0x3980 ;  /* 0x0000398000047802 */ /* 0x000fc60000000f00 */
[----:B------:R2:W-:Y:S04]  /*3960*/  STS [UR6+0x110], R3 ;  /* 0x00011003ff007988 */ /* 0x0005e80008000806 */
[----:B-12--5:R-:W-:Y:S05]  /*3970*/  CALL.REL.NOINC `($__internal_1_$__cuda_sm10x_tcgen05_guardrail_trap_phase_invalid_during_alloc) ;  /* 0x0000009800207944 */ /* 0x026fea0003c00000 */
.L_x_67:
[----:B------:R-:W-:Y:S05]  /*3980*/  WARPSYNC.ALL ;  /* 0x0000000000007948 */ /* 0x000fea0003800000 */
[----:B------:R-:W4:Y:S01]  /*3990*/  S2UR UR4, SR_CgaCtaId ;  /* 0x00000000000479c3 */ /* 0x000f220000008800 */
[----:B------:R-:W-:Y:S01]  /*39a0*/  UMOV UR33, 0x400 ;  /* 0x0000040000217882 */ /* 0x000fe20000000000 */
[----:B------:R-:W-:-:S06]  /*39b0*/  NOP ;  /* 0x0000000000007918 */ /* 0x000fcc0000000000 */
[----:B------:R-:W-:Y:S06]  /*39c0*/  BAR.ARV 0x6, 0xa0 ;  /* 0x0182800000007b1d */ /* 0x000fec0000002000 */
[----:B------:R-:W1:Y:S01]  /*39d0*/  LDCU UR12, c[0x0][0x38c] ;  /* 0x00007180ff0c77ac */ /* 0x000e620008000800 */
[----:B------:R-:W-:Y:S02]  /*39e0*/  LOP3.LUT R0, R0, 0xffff, RZ, 0xc0, !PT ;  /* 0x0000ffff00007812 */ /* 0x000fe400078ec0ff */
[----:B--2---:R-:W-:Y:S01]  /*39f0*/  CS2R R8, SRZ ;  /* 0x0000000000087805 */ /* 0x004fe2000001ff00 */
[----:B------:R-:W-:Y:S01]  /*3a00*/  UMOV UR54, 0x1 ;  /* 0x0000000100367882 */ /* 0x000fe20000000000 */
[----:B------:R-:W-:Y:S01]  /*3a10*/  R2UR UR64, R0 ;  /* 0x00000000004072ca */ /* 0x000fe200000e0000 */
[----:B------:R-:W-:Y:S01]  /*3a20*/  UISETP.NE.AND UP3, UPT, UR25, URZ, UPT ;  /* 0x000000ff1900728c */ /* 0x000fe2000bf65270 */
[----:B------:R-:W-:Y:S01]  /*3a30*/  UMOV UR58, URZ ;  /* 0x000000ff003a7c82 */ /* 0x000fe20008000000 */
[----:B------:R-:W-:Y:S01]  /*3a40*/  UMOV UR56, URZ ;  /* 0x000000ff00387c82 */ /* 0x000fe20008000000 */
[----:B----4-:R-:W-:Y:S01]  /*3a50*/  ULEA UR33, UR4, UR33, 0x18 ;  /* 0x0000002104217291 */ /* 0x010fe2000f8ec0ff */
[----:B------:R-:W-:-:S02]  /*3a60*/  UMOV UR40, URZ ;  /* 0x000000ff00287c82 */ /* 0x000fc40008000000 */
[----:B------:R-:W-:Y:S01]  /*3a70*/  UMOV UR4, URZ ;  /* 0x000000ff00047c82 */ /* 0x000fe20008000000 */
[----:B------:R-:W-:Y:S02]  /*3a80*/  UIADD3 UR6, UPT, UPT, UR33, 0x20800, URZ ;  /* 0x0002080021067890 */ /* 0x000fe4000fffe0ff */
[----:B------:R-:W-:Y:S02]  /*3a90*/  UIADD3 UR8, UPT, UPT, UR33, 0x31000, URZ ;  /* 0x0003100021087890 */ /* 0x000fe4000fffe0ff */
[----:B-1----:R-:W-:Y:S01]  /*3aa0*/  UIADD3 UR12, UPT, UPT, UR12, 0x7f, URZ ;  /* 0x0000007f0c0c7890 */ /* 0x002fe2000fffe0ff */
[----:B---3--:R-:W1:Y:S01]  /*3ab0*/  LDS R3, [UR33+0x110] ;  /* 0x00011021ff037984 */ /* 0x008e620008000800 */
[----:B------:R-:W-:Y:S02]  /*3ac0*/  UIADD3 UR7, UPT, UPT, UR33, 0x10800, URZ ;  /* 0x0001080021077890 */ /* 0x000fe4000fffe0ff */
[----:B------:R-:W-:Y:S02]  /*3ad0*/  UIADD3 UR5, UPT, UPT, UR33, 0x30800, URZ ;  /* 0x0003080021057890 */ /* 0x000fe4000fffe0ff */
[----:B------:R-:W-:-:S02]  /*3ae0*/  USHF.R.U32.HI UR9, URZ, 0x4, UR6 ;  /* 0x00000004ff097899 */ /* 0x000fc40008011606 */
[----:B------:R-:W-:Y:S02]  /*3af0*/  USHF.R.U32.HI UR6, URZ, 0x4, UR8 ;  /* 0x00000004ff067899 */ /* 0x000fe40008011608 */
[----:B------:R-:W-:Y:S02]  /*3b00*/  USHF.R.S32.HI UR10, URZ, 0x1f, UR12 ;  /* 0x0000001fff0a7899 */ /* 0x000fe4000801140c */
[----:B------:R-:W-:Y:S02]  /*3b10*/  USHF.R.U32.HI UR11, URZ, 0x4, UR7 ;  /* 0x00000004ff0b7899 */ /* 0x000fe40008011607 */
[----:B------:R-:W-:Y:S02]  /*3b20*/  USHF.R.U32.HI UR7, URZ, 0x4, UR5 ;  /* 0x00000004ff077899 */ /* 0x000fe40008011605 */
[----:B------:R-:W-:Y:S02]  /*3b30*/  ULOP3.LUT UR6, UR6, 0x3fff, URZ, 0xc0, !UPT ;  /* 0x00003fff06067892 */ /* 0x000fe4000f8ec0ff */
[----:B------:R-:W-:-:S02]  /*3b40*/  ULEA.HI UR5, UR10, UR12, URZ, 0x7 ;  /* 0x0000000c0a057291 */ /* 0x000fc4000f8f38ff */
[----:B------:R-:W-:Y:S02]  /*3b50*/  ULOP3.LUT UR9, UR9, 0x3fff, URZ, 0xc0, !UPT ;  /* 0x00003fff09097892 */ /* 0x000fe4000f8ec0ff */
[----:B------:R-:W-:Y:S02]  /*3b60*/  ULOP3.LUT UR7, UR7, 0x3fff, URZ, 0xc0, !UPT ;  /* 0x00003fff07077892 */ /* 0x000fe4000f8ec0ff */
[----:B------:R-:W-:Y:S02]  /*3b70*/  ULOP3.LUT UR53, UR6, 0x10000, URZ, 0xfc, !UPT ;  /* 0x0001000006357892 */ /* 0x000fe4000f8efcff */
[----:B------:R-:W-:Y:S02]  /*3b80*/  USHF.R.S32.HI UR55, URZ, 0x7, UR5 ;  /* 0x00000007ff377899 */ /* 0x000fe40008011405 */
[----:B------:R-:W-:Y:S02]  /*3b90*/  ULOP3.LUT UR11, UR11, 0x3fff, URZ, 0xc0, !UPT ;  /* 0x00003fff0b0b7892 */ /* 0x000fe4000f8ec0ff */
[----:B------:R-:W-:-:S02]  /*3ba0*/  ULOP3.LUT UR51, UR9, 0x10000, URZ, 0xfc, !UPT ;  /* 0x0001000009337892 */ /* 0x000fc4000f8efcff */
[----:B------:R-:W-:Y:S02]  /*3bb0*/  ULOP3.LUT UR52, UR7, 0x10000, URZ, 0xfc, !UPT ;  /* 0x0001000007347892 */ /* 0x000fe4000f8efcff */
[----:B------:R-:W-:Y:S02]  /*3bc0*/  ULOP3.LUT UR50, UR11, 0x10000, URZ, 0xfc, !UPT ;  /* 0x000100000b327892 */ /* 0x000fe4000f8efcff */
[----:B------:R-:W-:Y:S02]  /*3bd0*/  UIADD3 UR66, UPT, UPT, UR33, 0xb0, URZ ;  /* 0x000000b021427890 */ /* 0x000fe4000fffe0ff */
[----:B------:R-:W-:Y:S01]  /*3be0*/  UIADD3 UR65, UPT, UPT, UR55, -0x1, URZ ;  /* 0xffffffff37417890 */ /* 0x000fe2000fffe0ff */
[----:B------:R-:W-:Y:S01]  /*3bf0*/  UMOV UR38, URZ ;  /* 0x000000ff00267c82 */ /* 0x000fe20008000000 */
[----:B-1----:R-:W-:Y:S01]  /*3c00*/  R2UR UR31, R3 ;  /* 0x00000000031f72ca */ /* 0x002fe200000e0000 */
[----:B------:R-:W-:Y:S01]  /*3c10*/  IMAD.MOV.U32 R3, RZ, RZ, RZ ;  /* 0x000000ffff037224 */ /* 0x000fe200078e00ff */
[----:B------:R-:W-:Y:S01]  /*3c20*/  UMOV UR36, URZ ;  /* 0x000000ff00247c82 */ /* 0x000fe20008000000 */
[----:B------:R-:W-:-:S10]  /*3c30*/  UMOV UR34, URZ ;  /* 0x000000ff00227c82 */ /* 0x000fd40008000000 */
[----:B------:R-:W-:Y:S02]  /*3c40*/  UIADD3 UR47, UPT, UPT, UR31, 0x400001c4, URZ ;  /* 0x400001c41f2f7890 */ /* 0x000fe4000fffe0ff */
[----:B------:R-:W-:Y:S02]  /*3c50*/  UIADD3 UR44, UPT, UPT, UR31, -0x7ffffe40, URZ ;  /* 0x800001c01f2c7890 */ /* 0x000fe4000fffe0ff */
[----:B------:R-:W-:Y:S02]  /*3c60*/  UIADD3 UR48, UPT, UPT, UR31, 0x1c0, URZ ;  /* 0x000001c01f307890 */ /* 0x000fe4000fffe0ff */
[----:B------:R-:W-:Y:S02]  /*3c70*/  UIADD3 UR46, UPT, UPT, UR31, 0x400001c0, URZ ;  /* 0x400001c01f2e7890 */ /* 0x000fe4000fffe0ff */
[----:B------:R-:W-:Y:S02]  /*3c80*/  UIADD3 UR42, UPT, UPT, UR31, -0x3ffffe40, URZ ;  /* 0xc00001c01f2a7890 */ /* 0x000fe4000fffe0ff */
[----:B------:R-:W-:-:S02]  /*3c90*/  USHF.R.U32.HI UR6, URZ, 0x1a, UR47 ;  /* 0x0000001aff067899 */ /* 0x000fc4000801162f */
[----:B------:R-:W-:Y:S02]  /*3ca0*/  USHF.R.U32.HI UR5, URZ, 0x11, UR44 ;  /* 0x00000011ff057899 */ /* 0x000fe4000801162c */
[----:B------:R-:W-:Y:S02]  /*3cb0*/  UIADD3 UR49, UPT, UPT, UR31, 0x1c4, URZ ;  /* 0x000001c41f317890 */ /* 0x000fe4000fffe0ff */
[----:B------:R-:W-:Y:S02]  /*3cc0*/  UIADD3 UR45, UPT, UPT, UR31, -0x7ffffe3c, URZ ;  /* 0x800001c41f2d7890 */ /* 0x000fe4000fffe0ff */
[----:B------:R-:W-:Y:S02]  /*3cd0*/  UIADD3 UR43, UPT, UPT, UR31, -0x3ffffe3c, URZ ;  /* 0xc00001c41f2b7890 */ /* 0x000fe4000fffe0ff */
[----:B------:R-:W-:Y:S02]  /*3ce0*/  USHF.R.U32.HI UR9, URZ, 0x11, UR48 ;  /* 0x00000011ff097899 */ /* 0x000fe40008011630 */
[----:B------:R-:W-:-:S02]  /*3cf0*/  USHF.R.U32.HI UR7, URZ, 0x11, UR46 ;  /* 0x00000011ff077899 */ /* 0x000fc4000801162e */
[----:B------:R-:W-:Y:S02]  /*3d00*/  USHF.R.U32.HI UR10, URZ, 0x11, UR42 ;  /* 0x00000011ff0a7899 */ /* 0x000fe4000801162a */
[----:B------:R-:W-:Y:S02]  /*3d10*/  ULOP3.LUT UR61, UR6, 0x30, URZ, 0xc0, !UPT ;  /* 0x00000030063d7892 */ /* 0x000fe4000f8ec0ff */
[----:B------:R-:W-:Y:S02]  /*3d20*/  ULOP3.LUT UR6, UR5, 0x6000, URZ, 0xc0, !UPT ;  /* 0x0000600005067892 */ /* 0x000fe4000f8ec0ff */
[----:B------:R-:W-:Y:S02]  /*3d30*/  USHF.R.U32.HI UR8, URZ, 0x1a, UR49 ;  /* 0x0000001aff087899 */ /* 0x000fe40008011631 */
[----:B------:R-:W-:Y:S02]  /*3d40*/  USHF.R.U32.HI UR11, URZ, 0x1a, UR45 ;  /* 0x0000001aff0b7899 */ /* 0x000fe4000801162d */
[----:B------:R-:W-:-:S02]  /*3d50*/  USHF.R.U32.HI UR12, URZ, 0x1a, UR43 ;  /* 0x0000001aff0c7899 */ /* 0x000fc4000801162b */
[----:B------:R-:W-:Y:S02]  /*3d60*/  ULOP3.LUT UR9, UR9, 0x6000, URZ, 0xc0, !UPT ;  /* 0x0000600009097892 */ /* 0x000fe4000f8ec0ff */
[----:B------:R-:W-:Y:S02]  /*3d70*/  ULOP3.LUT UR7, UR7, 0x6000, URZ, 0xc0, !UPT ;  /* 0x0000600007077892 */ /* 0x000fe4000f8ec0ff */
[----:B------:R-:W-:Y:S02]  /*3d80*/  ULOP3.LUT UR5, UR10, 0x6000, URZ, 0xc0, !UPT ;  /* 0x000060000a057892 */ /* 0x000fe4000f8ec0ff */
[----:B------:R-:W-:Y:S02]  /*3d90*/  ULOP3.LUT UR8, UR8, 0x30, URZ, 0xc0, !UPT ;  /* 0x0000003008087892 */ /* 0x000fe4000f8ec0ff */
[----:B------:R-:W-:Y:S02]  /*3da0*/  ULOP3.LUT UR11, UR11, 0x30, URZ, 0xc0, !UPT ;  /* 0x000000300b0b7892 */ /* 0x000fe4000f8ec0ff */
[----:B------:R-:W-:-:S02]  /*3db0*/  ULOP3.LUT UR12, UR12, 0x30, URZ, 0xc0, !UPT ;  /* 0x000000300c0c7892 */ /* 0x000fc4000f8ec0ff */
[----:B------:R-:W-:Y:S02]  /*3dc0*/  ULOP3.LUT UR62, UR9, 0x10c0, URZ, 0xfc, !UPT ;  /* 0x000010c0093e7892 */ /* 0x000fe4000f8efcff */
[----:B------:R-:W-:Y:S02]  /*3dd0*/  ULOP3.LUT UR60, UR7, 0x10c0, URZ, 0xfc, !UPT ;  /* 0x000010c0073c7892 */ /* 0x000fe4000f8efcff */
[----:B------:R-:W-:Y:S02]  /*3de0*/  ULOP3.LUT UR6, UR6, 0x10c0, URZ, 0xfc, !UPT ;  /* 0x000010c006067892 */ /* 0x000fe4000f8efcff */
[----:B------:R-:W-:Y:S02]  /*3df0*/  ULOP3.LUT UR5, UR5, 0x10c0, URZ, 0xfc, !UPT ;  /* 0x000010c005057892 */ /* 0x000fe4000f8efcff */
[----:B------:R-:W-:Y:S02]  /*3e00*/  UPRMT UR63, UR8, 0x5410, UR62 ;  /* 0x00005410083f7896 */ /* 0x000fe4000800003e */
[----:B------:R-:W-:-:S02]  /*3e10*/  UPRMT UR61, UR61, 0x5410, UR60 ;  /* 0x000054103d3d7896 */ /* 0x000fc4000800003c */
[----:B------:R-:W-:Y:S02]  /*3e20*/  UPRMT UR59, UR11, 0x5410, UR6 ;  /* 0x000054100b3b7896 */ /* 0x000fe40008000006 */
[----:B------:R-:W-:Y:S01]  /*3e30*/  UPRMT UR57, UR12, 0x5410, UR5 ;  /* 0x000054100c397896 */ /* 0x000fe20008000005 */
[----:B------:R-:W-:Y:S01]  /*3e40*/  UMOV UR62, URZ ;  /* 0x000000ff003e7c82 */ /* 0x000fe20008000000 */
[----:B------:R-:W-:Y:S01]  /*3e50*/  UMOV UR60, URZ ;  /* 0x000000ff003c7c82 */ /* 0x000fe20008000000 */
[----:B------:R-:W-:Y:S01]  /*3e60*/  UMOV UR41, UR63 ;  /* 0x0000003f00297c82 */ /* 0x000fe20008000000 */
[----:B------:R-:W-:Y:S01]  /*3e70*/  UMOV UR39, UR61 ;  /* 0x0000003d00277c82 */ /* 0x000fe20008000000 */
[----:B------:R-:W-:Y:S02]  /*3e80*/  UMOV UR37, UR59 ;  /* 0x0000003b00257c82 */ /* 0x000fe40008000000 */
[----:B------:R-:W-:-:S05]  /*3e90*/  UMOV UR35, UR57 ;  /* 0x0000003900237c82 */ /* 0x000fca0008000000 */
.L_x_81:
[C---:B------:R-:W-:Y:S02]  /*3ea0*/  LEA R0, R9.reuse, UR33, 0x3 ;  /* 0x0000002109007c11 */ /* 0x040fe4000f8e18ff */
[----:B------:R-:W-:Y:S02]  /*3eb0*/  SHF.L.U32 R5, R8, 0x1f, RZ ;  /* 0x0000001f08057819 */ /* 0x000fe400000006ff */
[----:B------:R-:W-:Y:S02]  /*3ec0*/  LEA R4, R9, UR33, 0x4 ;  /* 0x0000002109047c11 */ /* 0x000fe4000f8e20ff */
[----:B------:R-:W1:Y:S02]  /*3ed0*/  SYNCS.PHASECHK.TRANS64.TRYWAIT P0, [R0+URZ+0x90], R5 ;  /* 0x00009005000075a7 */ /* 0x000e6400080011ff */
[----:B-12---:R-:W-:Y:S05]  /*3ee0*/  @!P0 BRA `(.L_x_71) ;  /* 0x0000008800f08947 */ /* 0x006fea0003800000 */
.L_x_169:
[----:B-1----:R-:W1:Y:S01]  /*3ef0*/  LDS.128 R4, [R4+0xf0] ;  /* 0x0000f00004047984 */ /* 0x002e620000000c00 */
[----:B------:R-:W-:Y:S02]  /*3f00*/  VIADD R0, R0, 0xa0 ;  /* 0x000000a000007836 */ /* 0x000fe40000000000 */
[----:B------:R-:W-:Y:S01]  /*3f10*/  VIADD R9, R9, 0x1 ;  /* 0x0000000109097836 */ /* 0x000fe20000000000 */
[----:B------:R-:W-:Y:S01]  /*3f20*/  @!PT LDS RZ, [RZ] ;  /* 0x00000000fffff984 */ /* 0x000fe20000000800 */
[----:B------:R-:W-:Y:S01]  /*3f30*/  @!PT LDS RZ, [RZ] ;  /* 0x00000000fffff984 */ /* 0x000fe20000000800 */
[----:B------:R-:W-:Y:S01]  /*3f40*/  @!PT LDS RZ, [RZ] ;  /* 0x00000000fffff984 */ /* 0x000fe20000000800 */
[----:B------:R-:W-:Y:S01]  /*3f50*/  @!PT LDS RZ, [RZ] ;  /* 0x00000000fffff984 */ /* 0x000fe20000000800 */
[----:B------:R2:W-:Y:S06]  /*3f60*/  MEMBAR.ALL.CTA ;  /* 0x0000000000007992 */ /* 0x0005ec0000008000 */
[----:B--2---:R-:W2:Y:S01]  /*3f70*/  FENCE.VIEW.ASYNC.S ;  /* 0x00000000000073c6 */ /* 0x004ea20000000000 */
[----:B------:R-:W-:-:S04]  /*3f80*/  PRMT R0, RZ, 0x654, R0 ;  /* 0x00000654ff007816 */ /* 0x000fc80000000000 */
[----:B--2---:R2:W-:Y:S01]  /*3f90*/  SYNCS.ARRIVE.TRANS64.RED.A1T0 RZ, [R0+URZ], RZ ;  /* 0x000000ff00ff79a7 */ /* 0x0045e200081004ff */
[----:B-1----:R-:W-:Y:S01]  /*3fa0*/  LOP3.LUT P2, RZ, R6, 0x1, RZ, 0xc0, !PT ;  /* 0x0000000106ff7812 */ /* 0x002fe2000784c0ff */
[----:B--2---:R-:W-:-:S12]  /*3fb0*/  BRA.U UP3, `(.L_x_72) ;  /* 0x0000000903107547 */ /* 0x004fd8000b800000 */
[----:B------:R-:W1:Y:S01]  /*3fc0*/  LDCU UR7, c[0x0][0x38c] ;  /* 0x00007180ff0777ac */ /* 0x000e620008000800 */
[----:B------:R-:W-:Y:S01]  /*3fd0*/  ULOP3.LUT UR29, UR54, 0x1, URZ, 0x3c, !UPT ;  /* 0x00000001361d7892 */ /* 0x000fe2000f8e3cff */
[----:B------:R-:W-:Y:S01]  /*3fe0*/  UMOV UR11, URZ ;  /* 0x000000ff000b7c82 */ /* 0x000fe20008000000 */
[----:B------:R-:W-:Y:S02]  /*3ff0*/  UMOV UR6, 0x1 ;  /* 0x0000000100067882 */ /* 0x000fe40000000000 */
[----:B------:R-:W-:Y:S01]  /*4000*/  UIMAD UR29, UR29, 0xc0, UR31 ;  /* 0x000000c01d1d78a4 */ /* 0x000fe2000f8e021f */
[----:B------:R-:W-:Y:S01]  /*4010*/  UMOV UR30, UR4 ;  /* 0x00000004001e7c82 */ /* 0x000fe20008000000 */
[----:B------:R-:W-:Y:S01]  /*4020*/  UMOV UR28, UR55 ;  /* 0x00000037001c7c82 */ /* 0x000fe20008000000 */
[----:B-1----:R-:W-:-:S09]  /*4030*/  UISETP.GE.AND UP0, UPT, UR7, 0x1, UPT ;  /* 0x000000010700788c */ /* 0x002fd2000bf06270 */
[----:B------:R-:W-:Y:S05]  /*4040*/  BRA.U !UP0, `(.L_x_73) ;  /* 0x0000000108ec7547 */ /* 0x000fea000b800000 */
[----:B------:R-:W-:Y:S01]  /*4050*/  ULEA UR5, UR4, UR33, 0x3 ;  /* 0x0000002104057291 */ /* 0x000fe2000f8e18ff */
[----:B------:R-:W-:-:S08]  /*4060*/  SHF.L.U32 R5, R3, 0x1f, RZ ;  /* 0x0000001f03057819 */ /* 0x000fd000000006ff */
[----:B------:R-:W1:Y:S02]  /*4070*/  SYNCS.PHASECHK.TRANS64.TRYWAIT P0, [UR5], R5 ;  /* 0x00000005ff0075a7 */ /* 0x000e640008001105 */
[----:B-1----:R-:W-:Y:S05]  /*4080*/  @P0 BRA `(.L_x_74) ;  /* 0x0000000000080947 */ /* 0x002fea0003800000 */
[----:B------:R-:W1:Y:S02]  /*4090*/  SYNCS.PHASECHK.TRANS64.TRYWAIT P0, [UR5], R5 ;  /* 0x00000005ff0075a7 */ /* 0x000e640008001105 */
[----:B-1----:R-:W-:Y:S05]  /*40a0*/  @!P0 BRA `(.L_x_75) ;  /* 0x0000008800948947 */ /* 0x002fea0003800000 */
.L_x_74:
[----:B------:R-:W-:Y:S01]  /*40b0*/  UISETP.GE.U32.AND UP1, UPT, UR7, 0x81, UPT ;  /* 0x000000810700788c */ /* 0x000fe2000bf26070 */
[----:B-1----:R-:W-:Y:S01]  /*40c0*/  IMAD.U32 R0, RZ, RZ, UR54 ;  /* 0x00000036ff007e24 */ /* 0x002fe2000f8e00ff */
[----:B------:R-:W-:Y:S02]  /*40d0*/  UIADD3 UR30, UPT, UPT, UR4, 0x1, URZ ;  /* 0x00000001041e7890 */ /* 0x000fe4000fffe0ff */
[----:B------:R-:W-:Y:S02]  /*40e0*/  ULEA UR8, UR4, UR53, 0x6 ;  /* 0x0000003504087291 */ /* 0x000fe4000f8e30ff */
[----:B------:R-:W-:Y:S01]  /*40f0*/  UISETP.NE.AND UP0, UPT, UR30, 0x4, UPT ;  /* 0x000000041e00788c */ /* 0x000fe2000bf05270 */
[----:B------:R-:W-:Y:S01]  /*4100*/  PLOP3.LUT P1, PT, PT, PT, UP1, 0x80, 0x8 ;  /* 0x000000000008781c */ /* 0x000fe20003f2f018 */
[----:B------:R-:W-:Y:S01]  /*4110*/  ULEA UR12, UR4, UR52, 0x5 ;  /* 0x00000034040c7291 */ /* 0x000fe2000f8e28ff */
[----:B------:R-:W-:Y:S01]  /*4120*/  SHF.L.U32 R5, R0, 0x1f, RZ ;  /* 0x0000001f00057819 */ /* 0x000fe200000006ff */
[----:B------:R-:W-:-:S02]  /*4130*/  USEL UR6, URZ, 0x1, UP0 ;  /* 0x00000001ff067887 */ /* 0x000fc40008000000 */
[----:B------:R-:W-:Y:S02]  /*4140*/  USEL UR30, UR30, URZ, UP0 ;  /* 0x000000ff1e1e7287 */ /* 0x000fe40008000000 */
[----:B------:R-:W-:Y:S02]  /*4150*/  UIADD3 UR10, UPT, UPT, UR8, 0x20, URZ ;  /* 0x00000020080a7890 */ /* 0x000fe4000fffe0ff */
[----:B------:R-:W-:Y:S01]  /*4160*/  @UP1 ULEA UR7, UR30, UR33, 0x3 ;  /* 0x000000211e071291 */ /* 0x000fe2000f8e18ff */
[----:B------:R-:W-:Y:S01]  /*4170*/  LOP3.LUT R3, R3, UR6, RZ, 0x3c, !PT ;  /* 0x0000000603037c12 */ /* 0x000fe2000f8e3cff */
[----:B------:R-:W-:Y:S01]  /*4180*/  UMOV UR13, 0x4008 ;  /* 0x00004008000d7882 */ /* 0x000fe20000000000 */
[----:B------:R-:W-:Y:S01]  /*4190*/  UMOV UR9, 0x4008 ;  /* 0x0000400800097882 */ /* 0x000fe20000000000 */
[----:B------:R-:W-:Y:S01]  /*41a0*/  UMOV UR11, 0x4008 ;  /* 0x00004008000b7882 */ /* 0x000fe20000000000 */
[----:B------:R-:W-:Y:S01]  /*41b0*/  @P1 SHF.L.U32 R4, R3, 0x1f, RZ ;  /* 0x0000001f03041819 */ /* 0x000fe200000006ff */
[----:B------:R-:W-:-:S03]  /*41c0*/  UMOV UR6, 0x1 ;  /* 0x0000000100067882 */ /* 0x000fc60000000000 */
[----:B------:R-:W1:Y:S01]  /*41d0*/  @P1 SYNCS.PHASECHK.TRANS64.TRYWAIT P0, [UR7], R4 ;  /* 0x00000004ff0015a7 */ /* 0x000e620008001107 */
[----:B------:R2:W-:Y:S01]  /*41e0*/  UTCCP.T.S.2CTA.4x32dp128bit tmem[UR31+0x1c0], gdesc[UR12] ;  /* 0x0001c00c1f0079e7 */ /* 0x0005e20009300000 */
[----:B------:R2:W-:Y:S01]  /*41f0*/  UTCCP.T.S.2CTA.4x32dp128bit tmem[UR31+0x1c4], gdesc[UR8] ;  /* 0x0001c4081f0079e7 */ /* 0x0005e20009300000 */
[----:B------:R2:W-:Y:S01]  /*4200*/  UTCCP.T.S.2CTA.4x32dp128bit tmem[UR31+0x1c8], gdesc[UR10] ;  /* 0x0001c80a1f0079e7 */ /* 0x0005e20009300000 */
[----:B------:R-:W3:Y:S01]  /*4210*/  SYNCS.PHASECHK.TRANS64.TRYWAIT P3, [UR33+0xb8], R5 ;  /* 0x0000b805ff0075a7 */ /* 0x000ee20008061121 */
[----:B-1----:R-:W-:Y:S01]  /*4220*/  @P1 VOTEU.ANY UP0, P0 ;  /* 0x0000000000ff1886 */ /* 0x002fe20000000100 */
[----:B------:R-:W-:Y:S01]  /*4230*/  @UP1 USEL UR6, URZ, 0x1, !UP0 ;  /* 0x00000001ff061887 */ /* 0x000fe2000c000000 */
[----:B--23--:R-:W-:Y:S11]  /*4240*/  @!P3 BRA `(.L_x_76) ;  /* 0x000000880044b947 */ /* 0x00cff60003800000 */
.L_x_172:
[----:B------:R-:W-:Y:S01]  /*4250*/  ELECT P0, URZ, PT ;  /* 0x0000000000ff782f */ /* 0x000fe20003800000 */
[----:B------:R-:W-:Y:S02]  /*4260*/  ULEA UR8, UR4, UR51, 0xa ;  /* 0x0000003304087291 */ /* 0x000fe4000f8e50ff */
[----:B------:R-:W-:Y:S02]  /*4270*/  ULEA UR4, UR4, UR50, 0xa ;  /* 0x0000003204047291 */ /* 0x000fe4000f8e50ff */
[----:B------:R-:W-:Y:S02]  /*4280*/  UIADD3 UR22, UPT, UPT, UR8, 0x2, URZ ;  /* 0x0000000208167890 */ /* 0x000fe4000fffe0ff */
[----:B------:R-:W-:Y:S02]  /*4290*/  UIADD3 UR20, UPT, UPT, UR4, 0x2, URZ ;  /* 0x0000000204147890 */ /* 0x000fe4000fffe0ff */
[----:B------:R-:W-:Y:S02]  /*42a0*/  UIADD3 UR18, UPT, UPT, UR8, 0x4, URZ ;  /* 0x0000000408127890 */ /* 0x000fe4000fffe0ff */
[----:B------:R-:W-:-:S02]  /*42b0*/  UIADD3 UR16, UPT, UPT, UR4, 0x4, URZ ;  /* 0x0000000404107890 */ /* 0x000fc4000fffe0ff */
[----:B-1----:R-:W-:Y:S01]  /*42c0*/  @P0 LOP3.LUT R0, R2, 0xffff, RZ, 0xc0, !PT ;  /* 0x0000ffff02000812 */ /* 0x002fe200078ec0ff */
[----:B------:R-:W-:Y:S02]  /*42d0*/  UIADD3 UR12, UPT, UPT, UR4, 0x6, URZ ;  /* 0x00000006040c7890 */ /* 0x000fe4000fffe0ff */
[----:B------:R-:W-:Y:S01]  /*42e0*/  UIADD3 UR14, UPT, UPT, UR8, 0x6, URZ ;  /* 0x00000006080e7890 */ /* 0x000fe2000fffe0ff */
[----:B------:R-:W-:Y:S01]  /*42f0*/  @P0 R2UR UR7, R0 ;  /* 0x00000000000702ca */ /* 0x000fe200000e0000 */
[----:B------:R-:W-:Y:S01]  /*4300*/  UIADD3 UR10, UPT, UPT, UR5, 0x20, URZ ;  /* 0x00000020050a7890 */ /* 0x000fe2000fffe0ff */
[----:B------:R-:W-:Y:S02]  /*4310*/  UMOV UR9, 0x40004040 ;  /* 0x4000404000097882 */ /* 0x000fe40000000000 */
[----:B------:R-:W-:Y:S01]  /*4320*/  UMOV UR5, 0x40004040 ;  /* 0x4000404000057882 */ /* 0x000fe20000000000 */
[----:B------:R-:W-:Y:S01]  /*4330*/  UMOV UR23, 0x40004040 ;  /* 0x4000404000177882 */ /* 0x000fe20000000000 */
[----:B------:R-:W-:Y:S01]  /*4340*/  UMOV UR21, 0x40004040 ;  /* 0x4000404000157882 */ /* 0x000fe20000000000 */
[----:B------:R1:W-:Y:S01]  /*4350*/  UTCQMMA.2CTA gdesc[UR4], gdesc[UR8], tmem[UR29], tmem[UR62], idesc[UR63], tmem[UR48], !UPT ;  /* 0x00303e0804007dea */ /* 0x0003e2000fa0031d */
[----:B------:R-:W-:Y:S01]  /*4360*/  UMOV UR19, 0x40004040 ;  /* 0x4000404000137882 */ /* 0x000fe20000000000 */
[----:B------:R-:W-:Y:S01]  /*4370*/  UMOV UR17, 0x40004040 ;  /* 0x4000404000117882 */ /* 0x000fe20000000000 */
[----:B------:R-:W-:Y:S01]  /*4380*/  UMOV UR15, 0x40004040 ;  /* 0x40004040000f7882 */ /* 0x000fe20000000000 */
[----:B------:R-:W-:Y:S01]  /*4390*/  UMOV UR13, 0x40004040 ;  /* 0x40004040000d7882 */ /* 0x000fe20000000000 */
[----:B------:R1:W-:Y:S01]  /*43a0*/  UTCQMMA.2CTA gdesc[UR20], gdesc[UR22], tmem[UR29], tmem[UR60], idesc[UR61], tmem[UR46], UPT ;  /* 0x002e3c1614007dea */ /* 0x0003e2000ba0031d */
[----:B------:R1:W-:Y:S01]  /*43b0*/  UTCQMMA.2CTA gdesc[UR16], gdesc[UR18], tmem[UR29], tmem[UR58], idesc[UR59], tmem[UR44], UPT ;  /* 0x002c3a1210007dea */ /* 0x0003e2000ba0031d */
[----:B------:R1:W-:Y:S01]  /*43c0*/  UTCQMMA.2CTA gdesc[UR12], gdesc[UR14], tmem[UR29], tmem[UR56], idesc[UR57], tmem[UR42], UPT ;  /* 0x002a380e0c007dea */ /* 0x0003e2000ba0031d */
[----:B------:R1:W-:Y:S01]  /*43d0*/  UTCBAR.2CTA.MULTICAST [UR10], URZ, UR7 ;  /* 0x000000ff0a0073e9 */ /* 0x0003e20008200807 */
[----:B------:R-:W-:Y:S01]  /*43e0*/  UMOV UR11, 0x1 ;  /* 0x00000001000b7882 */ /* 0x000fe20000000000 */
[----:B------:R-:W-:-:S05]  /*43f0*/  UMOV UR28, UR65 ;  /* 0x00000041001c7c82 */ /* 0x000fca0008000000 */
.L_x_73:
[----:B------:R-:W-:-:S09]  /*4400*/  UISETP.GE.AND UP0, UPT, UR28, 0x1, UPT ;  /* 0x000000011c00788c */ /* 0x000fd2000bf06270 */
[----:B------:R-:W-:Y:S05]  /*4410*/  BRA.U !UP0, `(.L_x_77) ;  /* 0x0000000108f07547 */ /* 0x000fea000b800000 */
[----:B-1----:R-:W-:-:S05]  /*4420*/  UMOV UR5, UR30 ;  /* 0x0000001e00057c82 */ /* 0x002fca0008000000 */
.L_x_80:
[----:B------:R-:W-:Y:S02]  /*4430*/  UISETP.NE.AND UP0, UPT, UR6, URZ, UPT ;  /* 0x000000ff0600728c */ /* 0x000fe4000bf05270 */
[----:B------:R-:W-:Y:S07]  /*4440*/  ULEA UR7, UR5, UR33, 0x3 ;  /* 0x0000002105077291 */ /* 0x000fee000f8e18ff */
[----:B------:R-:W-:Y:S05]  /*4450*/  BRA.U UP0, `(.L_x_78) ;  /* 0x00000001000c7547 */ /* 0x000fea000b800000 */
[----:B------:R-:W-:Y:S04]  /*4460*/  SHF.L.U32 R5, R3, 0x1f, RZ ;  /* 0x0000001f03057819 */ /* 0x000fe800000006ff */
[----:B------:R-:W1:Y:S02]  /*4470*/  SYNCS.PHASECHK.TRANS64.TRYWAIT P0, [UR7], R5 ;  /* 0x00000005ff0075a7 */ /* 0x000e640008001107 */
[----:B-1----:R-:W-:Y:S05]  /*4480*/  @!P0 BRA `(.L_x_79) ;  /* 0x0000008400cc8947 */ /* 0x002fea0003800000 */
.L_x_78:
[----:B------:R-:W-:Y:S02]  /*4490*/  UISETP.NE.AND UP1, UPT, UR28, 0x1, UPT ;  /* 0x000000011c00788c */ /* 0x000fe4000bf25270 */
[----:B------:R-:W-:Y:S01]  /*44a0*/  UIADD3 UR4, UPT, UPT, UR5, 0x1, URZ ;  /* 0x0000000105047890 */ /* 0x000fe2000fffe0ff */
[----:B------:R-:W-:Y:S03]  /*44b0*/  ELECT P3, URZ, PT ;  /* 0x0000000000ff782f */ /* 0x000fe60003860000 */
[----:B------:R-:W-:Y:S01]  /*44c0*/  UISETP.NE.AND UP0, UPT, UR4, 0x4, UPT ;  /* 0x000000040400788c */ /* 0x000fe2000bf05270 */
[----:B------:R-:W-:Y:S01]  /*44d0*/  PLOP3.LUT P1, PT, PT, PT, UP1, 0x80, 0x8 ;  /* 0x000000000008781c */ /* 0x000fe20003f2f018 */
[----:B------:R-:W-:Y:S02]  /*44e0*/  ULEA UR10, UR5, UR53, 0x6 ;  /* 0x00000035050a7291 */ /* 0x000fe4000f8e30ff */
[----:B------:R-:W-:Y:S02]  /*44f0*/  USEL UR6, URZ, 0x1, UP0 ;  /* 0x00000001ff067887 */ /* 0x000fe40008000000 */
[----:B------:R-:W-:Y:S02]  /*4500*/  USEL UR30, UR4, URZ, UP0 ;  /* 0x000000ff041e7287 */ /* 0x000fe40008000000 */
[----:B------:R-:W-:Y:S02]  /*4510*/  ULEA UR8, UR5, UR51, 0xa ;  /* 0x0000003305087291 */ /* 0x000fe4000f8e50ff */
[----:B------:R-:W-:Y:S01]  /*4520*/  @UP1 ULEA UR4, UR30, UR33, 0x3 ;  /* 0x000000211e041291 */ /* 0x000fe2000f8e18ff */
[----:B------:R-:W-:Y:S01]  /*4530*/  LOP3.LUT R3, R3, UR6, RZ, 0x3c, !PT ;  /* 0x0000000603037c12 */ /* 0x000fe2000f8e3cff */
[----:B------:R-:W-:Y:S01]  /*4540*/  ULEA UR26, UR5, UR52, 0x5 ;  /* 0x00000034051a7291 */ /* 0x000fe2000f8e28ff */
[----:B-1----:R-:W-:Y:S01]  /*4550*/  @P3 LOP3.LUT R0, R2, 0xffff, RZ, 0xc0, !PT ;  /* 0x0000ffff02003812 */ /* 0x002fe200078ec0ff */
[----:B------:R-:W-:Y:S01]  /*4560*/  UISETP.NE.U32.AND UP0, UPT, UR11, URZ, UPT ;  /* 0x000000ff0b00728c */ /* 0x000fe2000bf05070 */
[----:B------:R-:W-:Y:S01]  /*4570*/  @P1 SHF.L.U32 R4, R3, 0x1f, RZ ;  /* 0x0000001f03041819 */ /* 0x000fe200000006ff */
[----:B------:R-:W-:Y:S01]  /*4580*/  UIADD3 UR32, UPT, UPT, UR7, 0x20, URZ ;  /* 0x0000002007207890 */ /* 0x000fe2000fffe0ff */
[----:B------:R-:W-:Y:S01]  /*4590*/  @P3 R2UR UR7, R0 ;  /* 0x00000000000732ca */ /* 0x000fe200000e0000 */
[----:B------:R-:W-:Y:S01]  /*45a0*/  UIADD3 UR24, UPT, UPT, UR10, 0x20, URZ ;  /* 0x000000200a187890 */ /* 0x000fe2000fffe0ff */
[----:B------:R-:W1:Y:S01]  /*45b0*/  @P1 SYNCS.PHASECHK.TRANS64.TRYWAIT P0, [UR4], R4 ;  /* 0x00000004ff0015a7 */ /* 0x000e620008001104 */
[----:B------:R-:W-:Y:S02]  /*45c0*/  ULEA UR4, UR5, UR50, 0xa ;  /* 0x0000003205047291 */ /* 0x000fe4000f8e50ff */
[----:B------:R-:W-:Y:S02]  /*45d0*/  UIADD3 UR22, UPT, UPT, UR8, 0x2, URZ ;  /* 0x0000000208167890 */ /* 0x000fe4000fffe0ff */
[----:B------:R-:W-:Y:S02]  /*45e0*/  UIADD3 UR20, UPT, UPT, UR4, 0x2, URZ ;  /* 0x0000000204147890 */ /* 0x000fe4000fffe0ff */
[----:B------:R-:W-:Y:S02]  /*45f0*/  UIADD3 UR18, UPT, UPT, UR8, 0x4, URZ ;  /* 0x0000000408127890 */ /* 0x000fe4000fffe0ff */
[----:B------:R-:W-:Y:S02]  /*4600*/  UIADD3 UR16, UPT, UPT, UR4, 0x4, URZ ;  /* 0x0000000404107890 */ /* 0x000fe4000fffe0ff */
[----:B------:R-:W-:Y:S02]  /*4610*/  UIADD3 UR14, UPT, UPT, UR8, 0x6, URZ ;  /* 0x00000006080e7890 */ /* 0x000fe4000fffe0ff */
[----:B------:R-:W-:Y:S01]  /*4620*/  UIADD3 UR12, UPT, UPT, UR4, 0x6, URZ ;  /* 0x00000006040c7890 */ /* 0x000fe2000fffe0ff */
[----:B------:R-:W-:Y:S01]  /*4630*/  UMOV UR27, 0x4008 ;  /* 0x00004008001b7882 */ /* 0x000fe20000000000 */
[----:B------:R-:W-:Y:S01]  /*4640*/  UMOV UR11, 0x4008 ;  /* 0x00004008000b7882 */ /* 0x000fe20000000000 */
[----:B------:R-:W-:Y:S01]  /*4650*/  UTCCP.T.S.2CTA.4x32dp128bit tmem[UR31+0x1c0], gdesc[UR26] ;  /* 0x0001c01a1f0079e7 */ /* 0x000fe20009300000 */
[----:B------:R2:W-:Y:S01]  /*4660*/  UTCCP.T.S.2CTA.4x32dp128bit tmem[UR31+0x1c4], gdesc[UR10] ;  /* 0x0001c40a1f0079e7 */ /* 0x0005e20009300000 */
[----:B------:R-:W-:Y:S01]  /*4670*/  UMOV UR25, 0x4008 ;  /* 0x0000400800197882 */ /* 0x000fe20000000000 */
[----:B------:R-:W-:Y:S01]  /*4680*/  UMOV UR9, 0x40004040 ;  /* 0x4000404000097882 */ /* 0x000fe20000000000 */
[----:B------:R-:W-:Y:S01]  /*4690*/  UTCCP.T.S.2CTA.4x32dp128bit tmem[UR31+0x1c8], gdesc[UR24] ;  /* 0x0001c8181f0079e7 */ /* 0x000fe20009300000 */
[----:B------:R-:W-:Y:S01]  /*46a0*/  UMOV UR5, 0x40004040 ;  /* 0x4000404000057882 */ /* 0x000fe20000000000 */
[----:B------:R-:W-:Y:S01]  /*46b0*/  UMOV UR23, 0x40004040 ;  /* 0x4000404000177882 */ /* 0x000fe20000000000 */
[----:B------:R3:W-:Y:S01]  /*46c0*/  UTCQMMA.2CTA gdesc[UR4], gdesc[UR8], tmem[UR29], tmem[UR40], idesc[UR41], tmem[UR48], UP0 ;  /* 0x0030280804007dea */ /* 0x0007e2000820031d */
[----:B------:R-:W-:Y:S02]  /*46d0*/  UISETP.GT.U32.AND UP0, UPT, UR28, 0x1, UPT ;  /* 0x000000011c00788c */ /* 0x000fe4000bf04070 */
[----:B------:R-:W-:Y:S01]  /*46e0*/  UIADD3 UR28, UPT, UPT, UR28, -0x1, URZ ;  /* 0xffffffff1c1c7890 */ /* 0x000fe2000fffe0ff */
[----:B------:R-:W-:Y:S01]  /*46f0*/  UMOV UR21, 0x40004040 ;  /* 0x4000404000157882 */ /* 0x000fe20000000000 */
[----:B------:R-:W-:Y:S01]  /*4700*/  UMOV UR19, 0x40004040 ;  /* 0x4000404000137882 */ /* 0x000fe20000000000 */
[----:B------:R4:W-:Y:S01]  /*4710*/  UTCQMMA.2CTA gdesc[UR20], gdesc[UR22], tmem[UR29], tmem[UR38], idesc[UR39], tmem[UR46], UPT ;  /* 0x002e261614007dea */ /* 0x0009e2000ba0031d */
[----:B------:R-:W-:Y:S01]  /*4720*/  UMOV UR17, 0x40004040 ;  /* 0x4000404000117882 */ /* 0x000fe20000000000 */
[----:B------:R-:W-:Y:S01]  /*4730*/  UMOV UR15, 0x40004040 ;  /* 0x40004040000f7882 */ /* 0x000fe20000000000 */
[----:B------:R4:W-:Y:S01]  /*4740*/  UTCQMMA.2CTA gdesc[UR16], gdesc[UR18], tmem[UR29], tmem[UR36], idesc[UR37], tmem[UR44], UPT ;  /* 0x002c241210007dea */ /* 0x0009e2000ba0031d */
[----:B------:R-:W-:Y:S01]  /*4750*/  UMOV UR13, 0x40004040 ;  /* 0x40004040000d7882 */ /* 0x000fe20000000000 */
[----:B------:R-:W-:Y:S01]  /*4760*/  UMOV UR6, 0x1 ;  /* 0x0000000100067882 */ /* 0x000fe20000000000 */
[----:B------:R4:W-:Y:S01]  /*4770*/  UTCQMMA.2CTA gdesc[UR12], gdesc[UR14], tmem[UR29], tmem[UR34], idesc[UR35], tmem[UR42], UPT ;  /* 0x002a220e0c007dea */ /* 0x0009e2000ba0031d */
[----:B------:R4:W-:Y:S01]  /*4780*/  UTCBAR.2CTA.MULTICAST [UR32], URZ, UR7 ;  /* 0x000000ff200073e9 */ /* 0x0009e20008200807 */
[----:B--2---:R-:W-:Y:S01]  /*4790*/  UMOV UR11, 0x1 ;  /* 0x00000001000b7882 */ /* 0x004fe20000000000 */
[----:B---3--:R-:W-:Y:S01]  /*47a0*/  UMOV UR5, UR30 ;  /* 0x0000001e00057c82 */ /* 0x008fe20008000000 */
[----:B-1----:R-:W-:Y:S01]  /*47b0*/  @P1 VOTEU.ANY UP2, P0 ;  /* 0x0000000000ff1886 */ /* 0x002fe20000040100 */
[----:B------:R-:W-:Y:S01]  /*47c0*/  @UP1 USEL UR6, URZ, 0x1, !UP2 ;  /* 0x00000001ff061887 */ /* 0x000fe2000d000000 */
[----:B----4-:R-:W-:Y:S11]  /*47d0*/  BRA.U UP0, `(.L_x_80) ;  /* 0xfffffffd00147547 */ /* 0x010ff6000b83ffff */
.L_x_77:
[----:B------:R2:W-:Y:S01]  /*47e0*/  UTCBAR.2CTA.MULTICAST [UR66], URZ, UR64 ;  /* 0x000000ff420073e9 */ /* 0x0005e20008200840 */
[----:B-1----:R-:W-:-:S04]  /*47f0*/  UMOV UR4, UR30 ;  /* 0x0000001e00047c82 */ /* 0x002fc80008000000 */
.L_x_72:
[----:B------:R-:W-:Y:S01]  /*4800*/  ISETP.NE.AND P0, PT, R9, 0x2, PT ;  /* 0x000000020900780c */ /* 0x000fe20003f05270 */
[----:B------:R-:W-:-:S03]  /*4810*/  ULOP3.LUT UR54, UR54, 0x1, URZ, 0x3c, !UPT ;  /* 0x0000000136367892 */ /* 0x000fc6000f8e3cff */
[----:B------:R-:W-:Y:S02]  /*4820*/  SEL R5, RZ, 0x1, P0 ;  /* 0x00000001ff057807 */ /* 0x000fe40000000000 */
[----:B------:R-:W-:Y:S02]  /*4830*/  SEL R9, R9, RZ, P0 ;  /* 0x000000ff09097207 */ /* 0x000fe40000000000 */
[----:B------:R-:W-:Y:S01]  /*4840*/  LOP3.LUT R8, R8, R5, RZ, 0x3c, !PT ;  /* 0x0000000508087212 */ /* 0x000fe200078e3cff */
[----:B------:R-:W-:Y:S06]  /*4850*/  @P2 BRA `(.L_x_81) ;  /* 0xfffffff400902947 */ /* 0x000fec000383ffff */
[----:B------:R-:W1:Y:S01]  /*4860*/  S2UR UR6, SR_CgaCtaId ;  /* 0x00000000000679c3 */ /* 0x000e620000008800 */
[----:B------:R-:W-:Y:S01]  /*4870*/  ELECT P0, URZ, PT ;  /* 0x0000000000ff782f */ /* 0x000fe20003800000 */
[----:B------:R-:W-:Y:S01]  /*4880*/  IMAD.MOV.U32 R0, RZ, RZ, 0x1 ;  /* 0x00000001ff007424 */ /* 0x000fe200078e00ff */
[----:B------:R-:W-:Y:S01]  /*4890*/  UMOV UR4, 0x40 ;  /* 0x0000004000047882 */ /* 0x000fe20000000000 */
[----:B------:R-:W-:-:S04]  /*48a0*/  SHF.L.U32 R3, RZ, 0x1f, RZ ;  /* 0x0000001fff037819 */ /* 0x000fc800000006ff */
[----:B------:R-:W-:Y:S01]  /*48b0*/  UVIRTCOUNT.DEALLOC.SMPOOL 0x80 ;  /* 0x000000800000784c */ /* 0x000fe20000000000 */
[----:B-1----:R-:W-:-:S09]  /*48c0*/  ULEA UR6, UR6, UR4, 0x18 ;  /* 0x0000000406067291 */ /* 0x002fd2000f8ec0ff */
[----:B------:R1:W-:Y:S01]  /*48d0*/  @P0 STS.U8 [UR6+0x1c], R0 ;  /* 0x00001c00ff000988 */ /* 0x0003e20008000006 */
[----:B------:R-:W3:Y:S02]  /*48e0*/  SYNCS.PHASECHK.TRANS64.TRYWAIT P0, [UR33+0xe0], R3 ;  /* 0x0000e003ff0075a7 */ /* 0x000ee40008001121 */
[----:B-1-3--:R-:W-:Y:S05]  /*48f0*/  @!P0 BRA `(.L_x_82) ;  /* 0x0000008000c88947 */ /* 0x00afea0003800000 */
.L_x_175:
[----:B------:R-:W-:Y:S01]  /*4900*/  NOP ;  /* 0x0000000000007918 */ /* 0x000fe20000000000 */
[----:B-1----:R-:W1:Y:S01]  /*4910*/  LDS R0, [UR6+0x14] ;  /* 0x00001406ff007984 */ /* 0x002e620008000800 */
[----:B------:R-:W-:Y:S01]  /*4920*/  ULOP3.LUT UR4, UR31, 0xffff, URZ, 0xc0, !UPT ;  /* 0x0000ffff1f047892 */ /* 0x000fe2000f8ec0ff */
[----:B------:R-:W-:Y:S01]  /*4930*/  UMOV UR5, 0xffff ;  /* 0x0000ffff00057882 */ /* 0x000fe20000000000 */
[----:B------:R-:W-:Y:S02]  /*4940*/  UMOV UR7, 0x1 ;  /* 0x0000000100077882 */ /* 0x000fe40000000000 */
[----:B------:R-:W-:-:S04]  /*4950*/  USHF.R.U32.HI UR4, URZ, 0x5, UR4 ;  /* 0x00000005ff047899 */ /* 0x000fc80008011604 */
[----:B------:R-:W-:Y:S02]  /*4960*/  USHF.L.U32 UR5, UR5, UR4, URZ ;  /* 0x0000000405057299 */ /* 0x000fe400080006ff */
[----:B------:R-:W-:-:S04]  /*4970*/  USHF.L.U32 UR4, UR7, UR4, URZ ;  /* 0x0000000407047299 */ /* 0x000fc800080006ff */
[----:B-1----:R-:W-:-:S04]  /*4980*/  LOP3.LUT R0, R0, UR5, RZ, 0xc0, !PT ;  /* 0x0000000500007c12 */ /* 0x002fc8000f8ec0ff */
[----:B------:R-:W-:-:S13]  /*4990*/  ISETP.NE.AND P0, PT, R0, UR5, PT ;  /* 0x0000000500007c0c */ /* 0x000fda000bf05270 */
[----:B------:R-:W-:Y:S05]  /*49a0*/  @P0 BRA `(.L_x_83) ;  /* 0x0000000000580947 */ /* 0x000fea0003800000 */
[----:B------:R-:W1:Y:S02]  /*49b0*/  LDS R0, [UR6+0x18] ;  /* 0x00001806ff007984 */ /* 0x000e640008000800 */
[----:B-1----:R-:W-:-:S04]  /*49c0*/  LOP3.LUT R0, R0, UR4, RZ, 0xc0, !PT ;  /* 0x0000000400007c12 */ /* 0x002fc8000f8ec0ff */
[----:B------:R-:W-:-:S13]  /*49d0*/  ISETP.NE.AND P0, PT, R0, UR4, PT ;  /* 0x0000000400007c0c */ /* 0x000fda000bf05270 */
[----:B------:R-:W-:Y:S05]  /*49e0*/  @P0 BRA `(.L_x_84) ;  /* 0x00000000003c0947 */ /* 0x000fea0003800000 */
[----:B------:R-:W1:Y:S01]  /*49f0*/  S2R R2, SR_LANEID ;  /* 0x0000000000027919 */ /* 0x000e620000000000 */
[----:B------:R-:W-:Y:S01]  /*4a00*/  ULOP3.LUT UR5, URZ, UR5, URZ, 0x33, !UPT ;  /* 0x00000005ff057292 */ /* 0x000fe2000f8e33ff */
[----:B------:R-:W-:Y:S01]  /*4a10*/  LOP3.LUT R4, RZ, UR4, RZ, 0x33, !PT ;  /* 0x00000004ff047c12 */ /* 0x000fe2000f8e33ff */
[----:B------:R-:W-:Y:S02]  /*4a20*/  VOTEU.ANY UR4, UPT, PT ;  /* 0x0000000000047886 */ /* 0x000fe400038e0100 */
[----:B------:R-:W-:Y:S01]  /*4a30*/  UFLO.U32 UR4, UR4 ;  /* 0x00000004000472bd */ /* 0x000fe200080e0000 */
[----:B------:R-:W3:Y:S01]  /*4a40*/  REDUX UR7, R4 ;  /* 0x00000000040773c4 */ /* 0x000ee20000000000 */
[----:B------:R-:W-:-:S06]  /*4a50*/  IMAD.U32 R0, RZ, RZ, UR5 ;  /* 0x00000005ff007e24 */ /* 0x000fcc000f8e00ff */
[----:B------:R4:W-:Y:S01]  /*4a60*/  UTCATOMSWS.AND URZ, UR5 ;  /* 0x0000000500ff79e3 */ /* 0x0009e20008000000 */
[----:B------:R-:W2:Y:S01]  /*4a70*/  REDUX UR8, R0 ;  /* 0x00000000000873c4 */ /* 0x000ea20000000000 */
[----:B-1----:R-:W-:Y:S01]  /*4a80*/  ISETP.EQ.U32.AND P0, PT, R2, UR4, PT ;  /* 0x0000000402007c0c */ /* 0x002fe2000bf02070 */
[----:B---3--:R-:W-:Y:S01]  /*4a90*/  IMAD.U32 R2, RZ, RZ, UR7 ;  /* 0x00000007ff027e24 */ /* 0x008fe2000f8e00ff */
[----:B--2---:R-:W-:-:S11]  /*4aa0*/  MOV R3, UR8 ;  /* 0x0000000800037c02 */ /* 0x004fd60008000f00 */
[----:B------:R4:W-:Y:S04]  /*4ab0*/  @P0 ATOMS.AND RZ, [UR6+0x14], R3 ;  /* 0x00001403ffff098c */ /* 0x0009e8000a800006 */
[----:B------:R4:W-:Y:S01]  /*4ac0*/  @P0 ATOMS.AND RZ, [UR6+0x18], R2 ;  /* 0x00001802ffff098c */ /* 0x0009e2000a800006 */
[----:B------:R-:W-:Y:S05]  /*4ad0*/  BRA `(.L_x_85) ;  /* 0x0000000000147947 */ /* 0x000fea0003800000 */
.L_x_84:
[----:B------:R-:W-:Y:S02]  /*4ae0*/  MOV R2, 0x4b00 ;  /* 0x00004b0000027802 */ /* 0x000fe40000000f00 */
[----:B--2--5:R-:W-:Y:S05]  /*4af0*/  CALL.REL.NOINC `($__internal_0_$__cuda_sm10x_tcgen05_guardrail_trap_col_being_dealloced_not_returned_by_alloc) ;  /* 0x0000008400b47944 */ /* 0x024fea0003c00000 */
[----:B------:R-:W-:Y:S05]  /*4b00*/  BRA `(.L_x_85) ;  /* 0x0000000000087947 */ /* 0x000fea0003800000 */
.L_x_83:
[----:B------:R-:W-:Y:S02]  /*4b10*/  MOV R2, 0x4b30 ;  /* 0x00004b3000027802 */ /* 0x000fe40000000f00 */
[----:B--2--5:R-:W-:Y:S05]  /*4b20*/  CALL.REL.NOINC `($__internal_2_$__cuda_sm10x_tcgen05_guardrail_trap_unallocated_columns_being_dealloced) ;  /* 0x0000008400c07944 */ /* 0x024fea0003c00000 */
.L_x_85:
[----:B------:R-:W-:Y:S01]  /*4b30*/  NOP ;  /* 0x0000000000007918 */ /* 0x000fe20000000000 */
[----:B----4-:R-:W-:Y:S05]  /*4b40*/  EXIT ;  /* 0x000000000000794d */ /* 0x010fea0003800000 */
.L_x_59:
[----:B------:R-:W-:-:S09]  /*4b50*/  UISETP.NE.OR UP0, UPT, UR21, 0x3, !UP4 ;  /* 0x000000031500788c */ /* 0x000fd2000e705670 */
[----:B------:R-:W-:Y:S05]  /*4b60*/  BRA.U UP0, `(.L_x_86) ;  /* 0x0000001100c87547 */ /* 0x000fea000b800000 */
[----:B------:R-:W2:Y:S01]  /*4b70*/  LDCU.64 UR4, c[0x0][0xc88] ;  /* 0x00019100ff0477ac */ /* 0x000ea20008000a00 */
[----:B------:R-:W3:Y:S01]  /*4b80*/  S2UR UR10, SR_CgaCtaId ;  /* 0x00000000000a79c3 */ /* 0x000ee20000008800 */
[----:B------:R-:W-:Y:S02]  /*4b90*/  HFMA2 R9, -RZ, RZ, 0, 0 ;  /* 0x00000000ff097431 */ /* 0x000fe400000001ff */
[----:B------:R-:W-:Y:S01]  /*4ba0*/  IMAD.MOV.U32 R11, RZ, RZ, 0x1 ;  /* 0x00000001ff0b7424 */ /* 0x000fe200078e00ff */
[----:B------:R-:W4:Y:S01]  /*4bb0*/  LDCU UR37, c[0x0][0x370] ;  /* 0x00006e00ff2577ac */ /* 0x000f220008000800 */
[----:B------:R-:W-:Y:S01]  /*4bc0*/  IMAD.MOV.U32 R10, RZ, RZ, RZ ;  /* 0x000000ffff0a7224 */ /* 0x000fe200078e00ff */
[----:B------:R-:W-:Y:S01]  /*4bd0*/  MOV R3, 0x4000 ;  /* 0x0000400000037802 */ /* 0x000fe20000000f00 */
[----:B------:R-:W4:Y:S01]  /*4be0*/  LDCU.128 UR40, c[0x0][0xf10] ;  /* 0x0001e200ff2877ac */ /* 0x000f220008000c00 */
[----:B------:R-:W1:Y:S01]  /*4bf0*/  LDC.64 R12, c[0x0][0x348] ;  /* 0x0000d200ff0c7b82 */ /* 0x000e620000000a00 */
[----:B------:R-:W3:Y:S01]  /*4c00*/  LDCU UR31, c[0x0][0x374] ;  /* 0x00006e80ff1f77ac */ /* 0x000ee20008000800 */
[----:B------:R-:W3:Y:S01]  /*4c10*/  LDCU.64 UR38, c[0x0][0xc90] ;  /* 0x00019200ff2677ac */ /* 0x000ee20008000a00 */
[----:B------:R-:W3:Y:S01]  /*4c20*/  LDCU UR15, c[0x0][0xf0c] ;  /* 0x0001e180ff0f77ac */ /* 0x000ee20008000800 */
[----:B--2---:R-:W-:Y:S01]  /*4c30*/  UISETP.NE.U32.AND UP0, UPT, UR4, URZ, UPT ;  /* 0x000000ff0400728c */ /* 0x004fe2000bf05070 */
[----:B------:R-:W2:Y:S01]  /*4c40*/  LDCU UR53, c[0x0][0xf20] ;  /* 0x0001e400ff3577ac */ /* 0x000ea20008000800 */
[----:B------:R-:W2:Y:S01]  /*4c50*/  LDCU UR4, c[0x0][0xf30] ;  /* 0x0001e600ff0477ac */ /* 0x000ea20008000800 */
[----:B------:R-:W-:Y:S01]  /*4c60*/  UMOV UR21, 0x400 ;  /* 0x0000040000157882 */ /* 0x000fe20000000000 */
[----:B----4-:R-:W-:-:S02]  /*4c70*/  UIMAD.WIDE.U32 UR6, UR37, UR40, URZ ;  /* 0x00000028250672a5 */ /* 0x010fc4000f8e00ff */
[----:B---3--:R-:W-:Y:S02]  /*4c80*/  UIMAD.WIDE.U32 UR8, UR31, UR43, URZ ;  /* 0x0000002b1f0872a5 */ /* 0x008fe4000f8e00ff */
[----:B------:R-:W-:Y:S02]  /*4c90*/  ULEA UR21, UR10, UR21, 0x18 ;  /* 0x000000150a157291 */ /* 0x000fe4000f8ec0ff */
[----:B------:R-:W-:Y:S02]  /*4ca0*/  UISETP.NE.U32.AND UP6, UPT, UR38, URZ, UPT ;  /* 0x000000ff2600728c */ /* 0x000fe4000bfc5070 */
[----:B------:R-:W-:Y:S02]  /*4cb0*/  UIADD3 UR46, UPT, UPT, UR21, 0x58, URZ ;  /* 0x00000058152e7890 */ /* 0x000fe4000fffe0ff */
[----:B------:R-:W-:Y:S02]  /*4cc0*/  UIADD3 UR33, UPT, UPT, UR21, 0x40, URZ ;  /* 0x0000004015217890 */ /* 0x000fe4000fffe0ff */
[----:B------:R-:W-:-:S02]  /*4cd0*/  UIADD3 UR25, UPT, UPT, UR21, 0x48, URZ ;  /* 0x0000004815197890 */ /* 0x000fc4000fffe0ff */
[----:B------:R-:W-:Y:S02]  /*4ce0*/  UIADD3 UR17, UPT, UPT, UR21, 0x50, URZ ;  /* 0x0000005015117890 */ /* 0x000fe4000fffe0ff */
[----:B------:R-:W-:Y:S02]  /*4cf0*/  UISETP.NE.AND.EX UP5, UPT, UR5, URZ, UPT, UP0 ;  /* 0x000000ff0500728c */ /* 0x000fe4000bfa5300 */
[----:B------:R-:W-:Y:S01]  /*4d00*/  UISETP.NE.AND UP0, UPT, UR45, 0x1, UPT ;  /* 0x000000012d00788c */ /* 0x000fe2000bf05270 */
[----:B------:R-:W-:Y:S01]  /*4d10*/  UMOV UR51, UR7 ;  /* 0x0000000700337c82 */ /* 0x000fe20008000000 */
[----:B------:R-:W-:Y:S01]  /*4d20*/  UMOV UR50, UR9 ;  /* 0x0000000900327c82 */ /* 0x000fe20008000000 */
[----:B------:R-:W-:Y:S01]  /*4d30*/  UISETP.NE.AND UP0, UPT, UR15, 0x1, UPT ;  /* 0x000000010f00788c */ /* 0x000fe2000bf05270 */
[----:B------:R-:W-:Y:S01]  /*4d40*/  UMOV UR29, URZ ;  /* 0x000000ff001d7c82 */ /* 0x000fe20008000000 */
[----:B------:R-:W-:Y:S02]  /*4d50*/  UPLOP3.LUT UP4, UPT, UPT, UPT, UPT, 0x40, 0x4 ;  /* 0x000000000004789c */ /* 0x000fe40003f8e870 */
[----:B------:R-:W-:Y:S01]  /*4d60*/  UISETP.GE.AND UP2, UPT, UR45, 0x1, UPT ;  /* 0x000000012d00788c */ /* 0x000fe2000bf46270 */
[----:B------:R-:W3:Y:S01]  /*4d70*/  LDCU.64 UR22, c[0x0][0xf28] ;  /* 0x0001e500ff1677ac */ /* 0x000ee20008000a00 */
[----:B------:R-:W-:-:S02]  /*4d80*/  UISETP.NE.AND.EX UP6, UPT, UR39, URZ, UPT, UP6 ;  /* 0x000000ff2700728c */ /* 0x000fc4000bfc5360 */
[----:B------:R-:W-:Y:S02]  /*4d90*/  UPRMT UR46, UR10, 0x654, UR46 ;  /* 0x000006540a2e7896 */ /* 0x000fe4000800002e */
[----:B------:R-:W-:Y:S02]  /*4da0*/  UPRMT UR49, UR10, 0x654, UR33 ;  /* 0x000006540a317896 */ /* 0x000fe40008000021 */
[----:B------:R-:W-:Y:S02]  /*4db0*/  UPRMT UR48, UR10, 0x654, UR25 ;  /* 0x000006540a307896 */ /* 0x000fe40008000019 */
[----:B------:R-:W-:Y:S02]  /*4dc0*/  UPRMT UR47, UR10, 0x654, UR17 ;  /* 0x000006540a2f7896 */ /* 0x000fe40008000011 */
[----:B------:R-:W-:Y:S02]  /*4dd0*/  USHF.R.U32.HI UR51, URZ, UR41, UR51 ;  /* 0x00000029ff337299 */ /* 0x000fe40008011633 */
[----:B--2---:R-:W-:-:S02]  /*4de0*/  USHF.R.U32.HI UR50, URZ, UR53, UR50 ;  /* 0x00000035ff327299 */ /* 0x004fc40008011632 */
[----:B------:R-:W-:Y:S02]  /*4df0*/  UISETP.NE.AND UP0, UPT, UR42, 0x1, UPT ;  /* 0x000000012a00788c */ /* 0x000fe4000bf05270 */
[----:B-1----:R-:W-:-:S11]  /*4e00*/  UISETP.NE.AND UP3, UPT, UR4, 0x1, UPT ;  /* 0x000000010400788c */ /* 0x002fd6000bf65270 */
.L_x_97:
[C---:B------:R-:W-:Y:S02]  /*4e10*/  LEA R8, R10.reuse, UR21, 0x3 ;  /* 0x000000150a087c11 */ /* 0x040fe4000f8e18ff */
[----:B------:R-:W-:Y:S02]  /*4e20*/  SHF.L.U32 R5, R9, 0x1f, RZ ;  /* 0x0000001f09057819 */ /* 0x000fe400000006ff */
[----:B------:R-:W-:Y:S02]  /*4e30*/  LEA R6, R10, UR21, 0x4 ;  /* 0x000000150a067c11 */ /* 0x000fe4000f8e20ff */
[----:B-1----:R-:W1:Y:S02]  /*4e40*/  SYNCS.PHASECHK.TRANS64.TRYWAIT P0, [R8+URZ+0x90], R5 ;  /* 0x00009005080075a7 */ /* 0x002e6400080011ff */
[----:B-1----:R-:W-:Y:S05]  /*4e50*/  @!P0 BRA `(.L_x_87) ;  /* 0x0000007c00888947 */ /* 0x002fea0003800000 */
.L_x_176:
[----:B-1----:R-:W1:Y:S01]  /*4e60*/  LDS.128 R4, [R6+0xf0] ;  /* 0x0000f00006047984 */ /* 0x002e620000000c00 */
[----:B------:R-:W-:Y:S01]  /*4e70*/  UISETP.GE.AND UP0, UPT, UR45, 0x1, UPT ;  /* 0x000000012d00788c */ /* 0x000fe2000bf06270 */
[----:B------:R-:W-:Y:S01]  /*4e80*/  @!PT LDS RZ, [RZ] ;  /* 0x00000000fffff984 */ /* 0x000fe20000000800 */
[----:B------:R-:W-:Y:S01]  /*4e90*/  @!PT LDS RZ, [RZ] ;  /* 0x00000000fffff984 */ /* 0x000fe20000000800 */
[----:B------:R-:W-:Y:S01]  /*4ea0*/  @!PT LDS RZ, [RZ] ;  /* 0x00000000fffff984 */ /* 0x000fe20000000800 */
[----:B------:R-:W-:Y:S01]  /*4eb0*/  @!PT LDS RZ, [RZ] ;  /* 0x00000000fffff984 */ /* 0x000fe20000000800 */
[----:B------:R2:W-:Y:S06]  /*4ec0*/  MEMBAR.ALL.CTA ;  /* 0x0000000000007992 */ /* 0x0005ec0000008000 */
[----:B--2---:R-:W2:Y:S01]  /*4ed0*/  FENCE.VIEW.ASYNC.S ;  /* 0x00000000000073c6 */ /* 0x004ea20000000000 */
[----:B-1----:R-:W-:Y:S11]  /*4ee0*/  LOP3.LUT P0, RZ, R6, 0x1, RZ, 0xc0, !PT ;  /* 0x0000000106ff7812 */ /* 0x002ff6000780c0ff */
[----:B------:R-:W-:Y:S02]  /*4ef0*/  @!UPT UIADD3 URZ, UPT, UPT, URZ, URZ, URZ ;  /* 0x000000fffffff290 */ /* 0x000fe4000fffe0ff */
[----:B--2---:R-:W-:Y:S01]  /*4f00*/  VOTEU.ANY UP2, P0 ;  /* 0x0000000000ff7886 */ /* 0x004fe20000040100 */
[----:B------:R-:W-:Y:S11]  /*4f10*/  PLOP3.LUT P0, PT, PT, PT, UP2, 0x80, 0x8 ;  /* 0x000000000008781c */ /* 0x000ff60003f0f028 */
[----:B------:R-:W-:Y:S02]  /*4f20*/  @!UPT UIADD3 URZ, UPT, UPT, URZ, URZ, URZ ;  /* 0x000000fffffff290 */ /* 0x000fe4000fffe0ff */
[----:B------:R-:W-:Y:S02]  /*4f30*/  @P0 SHF.R.U32.HI R0, RZ, 0x10, R5 ;  /* 0x00000010ff000819 */ /* 0x000fe40000011605 */
[----:B------:R-:W-:Y:S02]  /*4f40*/  @P0 MOV R2, R4 ;  /* 0x0000000400020202 */ /* 0x000fe40000000f00 */
[----:B------:R-:W-:Y:S01]  /*4f50*/  @P0 R2UR UR4, R0 ;  /* 0x00000000000402ca */ /* 0x000fe200000e0000 */
[----:B------:R-:W-:Y:S01]  /*4f60*/  VIADD R0, R8, 0xa0 ;  /* 0x000000a008007836 */ /* 0x000fe20000000000 */
[----:B------:R-:W-:Y:S02]  /*4f70*/  @P0 LOP3.LUT R4, R5, 0xffff, RZ, 0xc0, !PT ;  /* 0x0000ffff05040812 */ /* 0x000fe400078ec0ff */
[----:B------:R-:W-:Y:S02]  /*4f80*/  @P0 R2UR UR6, R2 ;  /* 0x00000000020602ca */ /* 0x000fe400000e0000 */
[----:B------:R-:W-:Y:S02]  /*4f90*/  PRMT R0, RZ, 0x654, R0 ;  /* 0x00000654ff007816 */ /* 0x000fe40000000000 */
[----:B------:R-:W-:Y:S02]  /*4fa0*/  @P0 R2UR UR5, R4 ;  /* 0x00000000040502ca */ /* 0x000fe400000e0000 */
[----:B------:R1:W-:Y:S03]  /*4fb0*/  SYNCS.ARRIVE.TRANS64.RED.A1T0 RZ, [R0+URZ], RZ ;  /* 0x000000ff00ff79a7 */ /* 0x0003e600081004ff */
[----:B------:R-:W-:Y:S04]  /*4fc0*/  @UP2 UMOV UR30, UR4 ;  /* 0x00000004001e2c82 */ /* 0x000fe80008000000 */
[----:B------:R-:W-:Y:S04]  /*4fd0*/  @UP2 UMOV UR14, UR6 ;  /* 0x00000006000e2c82 */ /* 0x000fe80008000000 */
[----:B------:R-:W-:Y:S01]  /*4fe0*/  @UP2 UMOV UR13, UR5 ;  /* 0x00000005000d2c82 */ /* 0x000fe20008000000 */
[----:B------:R-:W-:Y:S05]  /*4ff0*/  BRA.U !UP0, `(.L_x_88) ;  /* 0x0000000108c07547 */ /* 0x000fea000b800000 */
[----:B------:R-:W-:Y:S02]  /*5000*/  UIMAD.WIDE.U32 UR18, UR13, UR43, URZ ;  /* 0x0000002b0d1272a5 */ /* 0x000fe4000f8e00ff */
[----:B------:R-:W-:Y:S02]  /*5010*/  UP2UR UR16, UPR, URZ, 0x4 ;  /* 0x00000004ff107883 */ /* 0x000fe40008000000 */
[----:B------:R-:W-:Y:S02]  /*5020*/  UISETP.NE.AND UP2, UPT, UR42, 0x1, UPT ;  /* 0x000000012a00788c */ /* 0x000fe4000bf45270 */
[----:B------:R-:W-:Y:S02]  /*5030*/  UIMAD.WIDE.U32 UR26, UR14, UR40, URZ ;  /* 0x000000280e1a72a5 */ /* 0x000fe4000f8e00ff */
[----:B------:R-:W-:Y:S02]  /*5040*/  USEL UR4, UR31, UR50, !UP2 ;  /* 0x000000321f047287 */ /* 0x000fe4000d000000 */
[----:B------:R-:W-:Y:S02]  /*5050*/  UISETP.NE.AND UP0, UPT, UR15, 0x1, UPT ;  /* 0x000000010f00788c */ /* 0x000fe4000bf05270 */
[----:B------:R-:W-:Y:S02]  /*5060*/  UP2UR UR24, UPR, URZ, 0x2 ;  /* 0x00000002ff187883 */ /* 0x000fe40008000000 */
[----:B------:R-:W-:Y:S02]  /*5070*/  UISETP.NE.AND UP1, UPT, UR45, 0x1, UPT ;  /* 0x000000012d00788c */ /* 0x000fe4000bf25270 */
[----:B---3--:R-:W-:Y:S02]  /*5080*/  UIMAD.WIDE.U32 UR8, UR4, UR22, URZ ;  /* 0x00000016040872a5 */ /* 0x008fe4000f8e00ff */
[----:B------:R-:W-:Y:S01]  /*5090*/  USEL UR7, UR37, UR51, !UP0 ;  /* 0x0000003325077287 */ /* 0x000fe2000c000000 */
[----:B------:R-:W-:Y:S02]  /*50a0*/  UMOV UR5, UR19 ;  /* 0x0000001300057c82 */ /* 0x000fe40008000000 */
[----:B------:R-:W-:Y:S02]  /*50b0*/  USHF.R.U32.HI UR6, URZ, UR53, UR5 ;  /* 0x00000035ff067299 */ /* 0x000fe40008011605 */
[----:B------:R-:W-:Y:S02]  /*50c0*/  UIMAD.WIDE.U32 UR10, UR7, UR22, URZ ;  /* 0x00000016070a72a5 */ /* 0x000fe4000f8e00ff */
[----:B------:R-:W-:Y:S02]  /*50d0*/  USEL UR6, UR13, UR6, !UP2 ;  /* 0x000000060d067287 */ /* 0x000fe4000d000000 */
[----:B------:R-:W-:Y:S01]  /*50e0*/  UISETP.NE.AND UP2, UPT, UR16, URZ, UPT ;  /* 0x000000ff1000728c */ /* 0x000fe2000bf45270 */
[----:B------:R-:W-:Y:S02]  /*50f0*/  UMOV UR5, UR27 ;  /* 0x0000001b00057c82 */ /* 0x000fe40008000000 */
[----:B------:R-:W-:Y:S03]  /*5100*/  USHF.R.U32.HI UR12, URZ, UR41, UR5 ;  /* 0x00000029ff0c7299 */ /* 0x000fe60008011605 */
[----:B------:R-:W-:Y:S02]  /*5110*/  UMOV UR5, UR9 ;  /* 0x0000000900057c82 */ /* 0x000fe40008000000 */
[----:B------:R-:W-:Y:S03]  /*5120*/  @UP1 USHF.R.U32.HI UR4, URZ, UR23, UR5 ;  /* 0x00000017ff041299 */ /* 0x000fe60008011605 */
[----:B------:R-:W-:Y:S01]  /*5130*/  UMOV UR5, UR11 ;  /* 0x0000000b00057c82 */ /* 0x000fe20008000000 */
[----:B------:R-:W-:Y:S02]  /*5140*/  UIMAD UR4, UR45, UR4, URZ ;  /* 0x000000042d0472a4 */ /* 0x000fe4000f8e02ff */
[----:B------:R-:W-:Y:S02]  /*5150*/  @UP1 USHF.R.U32.HI UR7, URZ, UR23, UR5 ;  /* 0x00000017ff071299 */ /* 0x000fe40008011605 */
[----:B------:R-:W-:Y:S02]  /*5160*/  USEL UR5, UR14, UR12, !UP0 ;  /* 0x0000000c0e057287 */ /* 0x000fe4000c000000 */
[----:B------:R-:W-:Y:S02]  /*5170*/  UIMAD.WIDE.U32 UR10, UR6, UR22, URZ ;  /* 0x00000016060a72a5 */ /* 0x000fe4000f8e00ff */
[----:B------:R-:W-:Y:S02]  /*5180*/  UIMAD UR8, UR45, UR7, URZ ;  /* 0x000000072d0872a4 */ /* 0x000fe4000f8e02ff */
[----:B------:R-:W-:Y:S03]  /*5190*/  UISETP.GE.AND UP0, UPT, UR6, UR4, UPT ;  /* 0x000000040600728c */ /* 0x000fe6000bf06270 */
[----:B------:R-:W-:Y:S01]  /*51a0*/  UMOV UR4, UR11 ;  /* 0x0000000b00047c82 */ /* 0x000fe20008000000 */
[----:B------:R-:W-:Y:S02]  /*51b0*/  UISETP.GE.OR UP0, UPT, UR5, UR8, UP0 ;  /* 0x000000080500728c */ /* 0x000fe40008706670 */
[----:B------:R-:W-:Y:S02]  /*51c0*/  USHF.R.U32.HI UR4, URZ, UR23, UR4 ;  /* 0x00000017ff047299 */ /* 0x000fe40008011604 */
[----:B------:R-:W-:Y:S02]  /*51d0*/  UIMAD.WIDE.U32 UR8, UR5, UR22, URZ ;  /* 0x00000016050872a5 */ /* 0x000fe4000f8e00ff */
[----:B------:R-:W-:Y:S04]  /*51e0*/  USEL UR10, UR6, UR4, !UP1 ;  /* 0x00000004060a7287 */ /* 0x000fe8000c800000 */
[----:B------:R-:W-:Y:S01]  /*51f0*/  UIADD3 UR11, UPT, UPT, -UR10, URZ, URZ ;  /* 0x000000ff0a0b7290 */ /* 0x000fe2000fffe1ff */
[----:B------:R-:W-:Y:S02]  /*5200*/  @!UP0 UMOV UR4, UR9 ;  /* 0x0000000900048c82 */ /* 0x000fe40008000000 */
[----:B------:R-:W-:Y:S02]  /*5210*/  @!UP0 USHF.R.U32.HI UR4, URZ, UR23, UR4 ;  /* 0x00000017ff048299 */ /* 0x000fe40008011604 */
[----:B------:R-:W-:Y:S02]  /*5220*/  UIMAD UR8, UR45, UR11, UR6 ;  /* 0x0000000b2d0872a4 */ /* 0x000fe4000f8e0206 */
[----:B------:R-:W-:Y:S02]  /*5230*/  @!UP0 USEL UR4, UR5, UR4, !UP1 ;  /* 0x0000000405048287 */ /* 0x000fe4000c800000 */
[----:B------:R-:W-:Y:S02]  /*5240*/  UISETP.NE.AND UP1, UPT, UR24, URZ, UPT ;  /* 0x000000ff1800728c */ /* 0x000fe4000bf25270 */
[----:B------:R-:W-:Y:S02]  /*5250*/  @!UP0 UIMAD UR8, UR7, UR8, UR4 ;  /* 0x00000008070882a4 */ /* 0x000fe4000f8e0204 */
[----:B------:R-:W-:Y:S02]  /*5260*/  @!UP0 UIADD3 UR9, UPT, UPT, UR10, -UR4, URZ ;  /* 0x800000040a098290 */ /* 0x000fe4000fffe0ff */
[----:B------:R-:W-:Y:S02]  /*5270*/  UIADD3 UR4, UPT, UPT, -UR5, URZ, URZ ;  /* 0x000000ff05047290 */ /* 0x000fe4000fffe1ff */
[----:B------:R-:W-:Y:S02]  /*5280*/  UIADD3 UR7, UPT, UPT, -UR6, URZ, URZ ;  /* 0x000000ff06077290 */ /* 0x000fe4000fffe1ff */
[----:B------:R-:W-:Y:S02]  /*5290*/  @!UP0 UIMAD UR6, UR9, UR45, UR5 ;  /* 0x0000002d090682a4 */ /* 0x000fe4000f8e0205 */
[----:B------:R-:W-:Y:S02]  /*52a0*/  UIMAD UR14, UR15, UR4, UR14 ;  /* 0x000000040f0e72a4 */ /* 0x000fe4000f8e020e */
[----:B------:R-:W-:Y:S01]  /*52b0*/  UIMAD UR13, UR42, UR7, UR13 ;  /* 0x000000072a0d72a4 */ /* 0x000fe2000f8e020d */
[----:B------:R-:W-:Y:S02]  /*52c0*/  @!UP0 UMOV UR5, UR8 ;  /* 0x0000000800058c82 */ /* 0x000fe40008000000 */
[----:B------:R-:W-:Y:S02]  /*52d0*/  UIMAD UR14, UR5, UR15, UR14 ;  /* 0x0000000f050e72a4 */ /* 0x000fe4000f8e020e */
[----:B------:R-:W-:Y:S11]  /*52e0*/  UIMAD UR13, UR6, UR42, UR13 ;  /* 0x0000002a060d72a4 */ /* 0x000ff6000f8e020d */
[----:B------:R-:W-:Y:S01]  /*52f0*/  @!UPT UIADD3 URZ, UPT, UPT, URZ, URZ, URZ ;  /* 0x000000fffffff290 */ /* 0x000fe2000fffe0ff */
.L_x_88:
[----:B------:R-:W2:Y:S01]  /*5300*/  @!UP3 LDCU.128 UR8, c[0x0][0xf10] ;  /* 0x0001e200ff08b7ac */ /* 0x000ea20008000c00 */
[----:B------:R-:W-:Y:S02]  /*5310*/  ISETP.NE.U32.AND P0, PT, RZ, UR38, PT ;  /* 0x00000026ff007c0c */ /* 0x000fe4000bf05070 */
[----:B------:R-:W-:Y:S02]  /*5320*/  SHF.L.U32 R4, R11, 0x1f, RZ ;  /* 0x0000001f0b047819 */ /* 0x000fe400000006ff */
[----:B------:R-:W-:Y:S01]  /*5330*/  ISETP.NE.AND.EX P0, PT, RZ, UR39, PT, P0 ;  /* 0x00000027ff007c0c */ /* 0x000fe2000bf05300 */
[----:B------:R-:W4:Y:S01]  /*5340*/  @!UP3 LDCU UR5, c[0x0][0xf0c] ;  /* 0x0001e180ff05b7ac */ /* 0x000f220008000800 */
[----:B------:R-:W-:Y:S02]  /*5350*/  USHF.L.U32 UR35, UR28, 0x7, URZ ;  /* 0x000000071c237899 */ /* 0x000fe400080006ff */
[----:B--2---:R-:W-:Y:S07]  /*5360*/  UIMAD.WIDE.U32 UR6, UR14, UR8, URZ ;  /* 0x000000080e0672a5 */ /* 0x004fee000f8e00ff */
[----:B------:R-:W-:Y:S01]  /*5370*/  @!UP3 UMOV UR4, UR7 ;  /* 0x000000070004bc82 */ /* 0x000fe20008000000 */
[----:B----4-:R-:W-:Y:S02]  /*5380*/  @!UP3 UISETP.NE.AND UP0, UPT, UR5, 0x1, UPT ;  /* 0x000000010500b88c */ /* 0x010fe4000bf05270 */
[----:B------:R-:W-:Y:S02]  /*5390*/  @!UP3 USHF.R.U32.HI UR4, URZ, UR9, UR4 ;  /* 0x00000009ff04b299 */ /* 0x000fe40008011604 */
[----:B------:R-:W-:Y:S02]  /*53a0*/  UIMAD.WIDE.U32 UR6, UR13, UR11, URZ ;  /* 0x0000000b0d0672a5 */ /* 0x000fe4000f8e00ff */
[----:B------:R-:W-:Y:S02]  /*53b0*/  @!UP3 USEL UR8, UR14, UR4, !UP0 ;  /* 0x000000040e08b287 */ /* 0x000fe4000c000000 */
[----:B------:R-:W-:Y:S03]  /*53c0*/  @!UP3 UISETP.NE.AND UP0, UPT, UR10, 0x1, UPT ;  /* 0x000000010a00b88c */ /* 0x000fe6000bf05270 */
[----:B------:R-:W-:Y:S01]  /*53d0*/  @!UP3 UMOV UR6, UR7 ;  /* 0x000000070006bc82 */ /* 0x000fe20008000000 */
[----:B------:R-:W-:Y:S01]  /*53e0*/  USHF.L.U32 UR7, UR20, 0x8, URZ ;  /* 0x0000000814077899 */ /* 0x000fe200080006ff */
[----:B------:R-:W2:Y:S02]  /*53f0*/  @!UP3 LDCU UR4, c[0x0][0xf20] ;  /* 0x0001e400ff04b7ac */ /* 0x000ea40008000800 */
[----:B--2---:R-:W-:Y:S04]  /*5400*/  @!UP3 USHF.R.U32.HI UR6, URZ, UR4, UR6 ;  /* 0x00000004ff06b299 */ /* 0x004fe80008011606 */
[----:B------:R-:W-:Y:S04]  /*5410*/  @!UP3 USEL UR6, UR13, UR6, !UP0 ;  /* 0x000000060d06b287 */ /* 0x000fe8000c000000 */
[----:B------:R-:W-:Y:S02]  /*5420*/  @!UP3 UIADD3 UR4, UPT, UPT, -UR8, UR6, URZ ;  /* 0x000000060804b290 */ /* 0x000fe4000fffe1ff */
[----:B------:R-:W-:Y:S02]  /*5430*/  @!UP3 UIADD3 UR6, UPT, UPT, UR8, -UR6, URZ ;  /* 0x800000060806b290 */ /* 0x000fe4000fffe0ff */
[----:B------:R-:W-:Y:S02]  /*5440*/  @!UP3 UIMAD UR14, UR4, UR5, UR14 ;  /* 0x00000005040eb2a4 */ /* 0x000fe4000f8e020e */
[----:B------:R-:W-:Y:S01]  /*5450*/  @!UP3 UIMAD UR13, UR6, UR10, UR13 ;  /* 0x0000000a060db2a4 */ /* 0x000fe2000f8e020d */
[----:B------:R-:W-:Y:S11]  /*5460*/  BRA.U UP4, `(.L_x_89) ;  /* 0x0000000104107547 */ /* 0x000ff6000b800000 */
[----:B-1----:R-:W-:Y:S04]  /*5470*/  MOV R0, UR52 ;  /* 0x0000003400007c02 */ /* 0x002fe80008000f00 */
[----:B------:R-:W-:Y:S04]  /*5480*/  SHF.L.U32 R5, R0, 0x1f, RZ ;  /* 0x0000001f00057819 */ /* 0x000fe800000006ff */
[----:B------:R-:W1:Y:S02]  /*5490*/  SYNCS.PHASECHK.TRANS64.TRYWAIT P1, [UR21+0x88], R5 ;  /* 0x00008805ff0075a7 */ /* 0x000e640008021115 */
[----:B-1----:R-:W-:Y:S05]  /*54a0*/  @!P1 BRA `(.L_x_90) ;  /* 0x0000007800089947 */ /* 0x002fea0003800000 */
.L_x_89:
[----:B------:R-:W-:Y:S05]  /*54b0*/  BRA.U !UP6, `(.L_x_91) ;  /* 0x000000010e387547 */ /* 0x000fea000b800000 */
[----:B------:R-:W-:Y:S01]  /*54c0*/  UPLOP3.LUT UP1, UPT, UPT, UPT, UP5, 0x80, 0x8 ;  /* 0x000000000008789c */ /* 0x000fe20003f2f050 */
[----:B-1----:R-:W-:Y:S01]  /*54d0*/  HFMA2 R0, -RZ, RZ, 0, 5.9604644775390625e-08 ;  /* 0x00000001ff007431 */ /* 0x002fe200000001ff */
[----:B------:R-:W1:Y:S01]  /*54e0*/  LDCU.64 UR8, c[0x0][0x358] ;  /* 0x00006b00ff0877ac */ /* 0x000e620008000a00 */
[----:B------:R-:W-:Y:S03]  /*54f0*/  IMAD.MOV.U32 R139, RZ, RZ, 0x1 ;  /* 0x00000001ff8b7424 */ /* 0x000fe600078e00ff */
[----:B------:R-:W-:Y:S05]  /*5500*/  PLOP3.LUT P1, PT, PT, PT, UP1, 0x80, 0x8 ;  /* 0x000000000008781c */ /* 0x000fea0003f2f018 */
[----:B------:R-:W2:Y:S01]  /*5510*/  @UP1 LDCU.64 UR4, c[0x0][0xc88] ;  /* 0x00019100ff0417ac */ /* 0x000ea20008000a00 */
[----:B------:R-:W-:Y:S07]  /*5520*/  @UP1 UIMAD UR6, UR44, UR38, URZ ;  /* 0x000000262c0612a4 */ /* 0x000fee000f8e02ff */
[----:B------:R-:W-:Y:S01]  /*5530*/  @!P1 PRMT R139, R0, 0x7610, R139 ;  /* 0x00007610008b9816 */ /* 0x000fe2000000008b */
[----:B--2---:R-:W-:Y:S06]  /*5540*/  @UP1 UIMAD.WIDE UR4, UR6, 0x4, UR4 ;  /* 0x00000004060418a5 */ /* 0x004fec000f8e0204 */
[----:B------:R-:W-:Y:S01]  /*5550*/  IMAD.U32 R6, RZ, RZ, UR4 ;  /* 0x00000004ff067e24 */ /* 0x000fe2000f8e00ff */
[----:B------:R-:W-:Y:S04]  /*5560*/  MOV R7, UR5 ;  /* 0x0000000500077c02 */ /* 0x000fe80008000f00 */
[----:B------:R-:W2:Y:S01]  /*5570*/  @!UP1 LDCU UR4, c[0x0][0xc80] ;  /* 0x00019000ff0497ac */ /* 0x000ea20008000800 */
[----:B-1---5:R4:W5:Y:S02]  /*5580*/  @P1 LDG.E R71, desc[UR8][R6.64] ;  /* 0x0000000806471981 */ /* 0x022964000c1e1900 */
[----:B--2-4-:R-:W-:Y:S07]  /*5590*/  @!P1 IMAD.U32 R71, RZ, RZ, UR4 ;  /* 0x00000004ff479e24 */ /* 0x014fee000f8e00ff */
.L_x_91:
[----:B-----5:R-:W-:Y:S01]  /*55a0*/  @!P0 FSETP.EQ.AND P2, PT, R71, RZ, PT ;  /* 0x000000ff4700820b */ /* 0x020fe20003f42000 */
[----:B------:R-:W-:Y:S01]  /*55b0*/  @!UPT UIADD3 URZ, UPT, UPT, URZ, URZ, URZ ;  /* 0x000000fffffff290 */ /* 0x000fe2000fffe0ff */
[----:B------:R-:W-:Y:S11]  /*55c0*/  @!P0 BRA `(.L_x_92) ;  /* 0x0000000000148947 */ /* 0x000ff60003800000 */
[----:B------:R-:W-:Y:S02]  /*55d0*/  LOP3.LUT P0, RZ, R139, 0xff, RZ, 0xc0, !PT ;  /* 0x000000ff8bff7812 */ /* 0x000fe4000780c0ff */
[----:B------:R-:W-:Y:S04]  /*55e0*/  PLOP3.LUT P2, PT, PT, PT, UP1, 0x80, 0x8 ;  /* 0x000000000008781c */ /* 0x000fe80003f4f018 */
[----:B------:R-:W-:Y:S07]  /*55f0*/  PLOP3.LUT P2, PT, P2, PT, PT, 0x8, 0x80 ;  /* 0x000000000080781c */ /* 0x000fee000174e170 */
[----:B------:R-:W-:Y:S11]  /*5600*/  @P0 FSETP.EQ.AND P2, PT, R71, RZ, PT ;  /* 0x000000ff4700020b */ /* 0x000ff60003f42000 */
[----:B------:R-:W-:Y:S02]  /*5610*/  @!UPT UIADD3 URZ, UPT, UPT, URZ, URZ, URZ ;  /* 0x000000fffffff290 */ /* 0x000fe4000fffe0ff */
.L_x_92:
[----:B------:R-:W2:Y:S01]  /*5620*/  SYNCS.PHASECHK.TRANS64.TRYWAIT P0, [UR21+0x60], R4 ;  /* 0x00006004ff0075a7 */ /* 0x000ea20008001115 */
[----:B------:R-:W-:Y:S04]  /*5630*/  ELECT P1, URZ, PT ;  /* 0x0000000000ff782f */ /* 0x000fe80003820000 */
[----:B------:R-:W-:Y:S01]  /*5640*/  PLOP3.LUT P1, PT, P2, P1, PT, 0xf2, 0x2f ;  /* 0x00000000002f781c */ /* 0x000fe20001723e72 */
[----:B------:R-:W-:Y:S01]  /*5650*/  @!UPT UIADD3 URZ, UPT, UPT, URZ, URZ, URZ ;  /* 0x000000fffffff290 */ /* 0x000fe2000fffe0ff */
[----:B--2---:R-:W-:Y:S11]  /*5660*/  @!P0 BRA `(.L_x_93) ;  /* 0x0000007400b08947 */ /* 0x004ff60003800000 */
.L_x_179:
[----:B------:R-:W-:Y:S01]  /*5670*/  @!P1 IADD3 R2, P0, PT, R12, 0x980, RZ ;  /* 0x000009800c029810 */ /* 0x000fe20007f1e0ff */
[----:B------:R-:W-:Y:S01]  /*5680*/  ULOP3.LUT UR4, UR29, 0x1, URZ, 0xc0, !UPT ;  /* 0x000000011d047892 */ /* 0x000fe2000f8ec0ff */
[----:B------:R-:W-:Y:S02]  /*5690*/  VOTEU.ALL UP0, P1 ;  /* 0x0000000000ff7886 */ /* 0x000fe40000800000 */
[----:B------:R-:W-:Y:S01]  /*56a0*/  @!P1 R2UR UR6, R2 ;  /* 0x00000000020692ca */ /* 0x000fe200000e0000 */
[----:B-1----:R-:W-:Y:S01]  /*56b0*/  @!P1 IMAD.X R0, RZ, RZ, R13, P0 ;  /* 0x000000ffff009224 */ /* 0x002fe200000e060d */
[----:B------:R-:W-:Y:S01]  /*56c0*/  UMOV UR10, 0x0 ;  /* 0x00000000000a7882 */ /* 0x000fe20000000000 */
[----:B------:R-:W-:Y:S01]  /*56d0*/  ISETP.NE.AND P0, PT, RZ, UR4, !P1 ;  /* 0x00000004ff007c0c */ /* 0x000fe2000cf05270 */
[----:B------:R-:W-:Y:S02]  /*56e0*/  @!UP0 UIADD3 UR8, UPT, UPT, UR7, 0xc0, URZ ;  /* 0x000000c007088890 */ /* 0x000fe4000fffe0ff */
[----:B------:R-:W-:Y:S01]  /*56f0*/  @!P1 R2UR UR5, R0 ;  /* 0x00000000000592ca */ /* 0x000fe200000e0000 */
[----:B------:R-:W-:Y:S01]  /*5700*/  @!UP0 UIADD3 UR32, UPT, UPT, UR21, 0x400, URZ ;  /* 0x0000040015208890 */ /* 0x000fe2000fffe0ff */
[----:B------:R-:W-:Y:S02]  /*5710*/  VOTEU.ALL UP0, P1 ;  /* 0x0000000000ff7886 */ /* 0x000fe40000800000 */
[----:B------:R-:W-:Y:S01]  /*5720*/  @!P1 IMAD.U32 R0, RZ, RZ, UR8 ;  /* 0x00000008ff009e24 */ /* 0x000fe2000f8e00ff */
[----:B------:R-:W-:Y:S01]  /*5730*/  UMOV UR11, 0x10000000 ;  /* 0x10000000000b7882 */ /* 0x000fe20000000000 */
[----:B------:R-:W-:Y:S01]  /*5740*/  UMOV UR36, UR44 ;  /* 0x0000002c00247c82 */ /* 0x000fe20008000000 */
[----:B------:R-:W-:Y:S03]  /*5750*/  IMAD.U32 R6, RZ, RZ, UR6 ;  /* 0x00000006ff067e24 */ /* 0x000fe6000f8e00ff */
[----:B------:R-:W-:Y:S01]  /*5760*/  @P0 IMAD R0, RZ, RZ, UR7 ;  /* 0x00000007ff000e24 */ /* 0x000fe2000f8e02ff */
[----:B------:R-:W-:Y:S02]  /*5770*/  PLOP3.LUT P0, PT, P1, PT, PT, 0x8, 0x80 ;  /* 0x000000000080781c */ /* 0x000fe40000f0e170 */
[----:B------:R-:W-:Y:S01]  /*5780*/  IMAD.U32 R7, RZ, RZ, UR5 ;  /* 0x00000005ff077e24 */ /* 0x000fe2000f8e00ff */
[----:B------:R-:W-:Y:S10]  /*5790*/  @!P1 R2UR UR8, R6 ;  /* 0x00000000060892ca */ /* 0x000ff400000e0000 */
[----:B------:R-:W-:Y:S01]  /*57a0*/  @P0 R2UR.BROADCAST UR34, R0 ;  /* 0x00000000002202ca */ /* 0x000fe200008e0000 */
[----:B------:R-:W-:Y:S01]  /*57b0*/  @!P1 IMAD.MOV.U32 R0, RZ, RZ, 0x4000 ;  /* 0x00004000ff009424 */ /* 0x000fe200078e00ff */
[----:B------:R-:W-:Y:S11]  /*57c0*/  @!P1 R2UR UR9, R7 ;  /* 0x00000000070992ca */ /* 0x000ff600000e0000 */
[----:B------:R-:W-:Y:S02]  /*57d0*/  @!UPT UIADD3 URZ, UPT, UPT, URZ, URZ, URZ ;  /* 0x000000fffffff290 */ /* 0x000fe4000fffe0ff */
[----:B------:R1:W-:Y:S01]  /*57e0*/  @!UP0 UTMALDG.3D [UR32], [UR8], desc[UR10] ;  /* 0x00000a20080085b4 */ /* 0x0003e20008011000 */
[----:B------:R1:W-:Y:S01]  /*57f0*/  @!P1 SYNCS.ARRIVE.TRANS64.RED.A0TR RZ, [UR21+0x40], R0 ;  /* 0x00004000ffff99a7 */ /* 0x0003e20008300415 */
[----:B------:R-:W-:Y:S01]  /*5800*/  SYNCS.ARRIVE.TRANS64.RED.A1T0 RZ, [UR49], RZ ;  /* 0x000000ffffff79a7 */ /* 0x000fe20008100431 */
[----:B------:R-:W2:Y:S02]  /*5810*/  SYNCS.PHASECHK.TRANS64.TRYWAIT P0, [UR21+0x68], R4 ;  /* 0x00006804ff0075a7 */ /* 0x000ea40008001115 */
[----:B-12---:R-:W-:Y:S05]  /*5820*/  @!P0 BRA `(.L_x_94) ;  /* 0x0000007400588947 */ /* 0x006fea0003800000 */
.L_x_181:
[----:B------:R-:W-:Y:S01]  /*5830*/  VOTEU.ALL UP0, P1 ;  /* 0x0000000000ff7886 */ /* 0x000fe20000800000 */
[----:B------:R-:W-:Y:S01]  /*5840*/  @!P1 IADD3 R2, P0, PT, R12, 0x980, RZ ;  /* 0x000009800c029810 */ /* 0x000fe20007f1e0ff */
[----:B------:R-:W-:Y:S01]  /*5850*/  UMOV UR10, 0x0 ;  /* 0x00000000000a7882 */ /* 0x000fe20000000000 */
[----:B------:R-:W-:Y:S01]  /*5860*/  UMOV UR11, 0x10000000 ;  /* 0x10000000000b7882 */ /* 0x000fe20000000000 */
[----:B------:R-:W-:Y:S01]  /*5870*/  UMOV UR27, UR35 ;  /* 0x00000023001b7c82 */ /* 0x000fe20008000000 */
[----:B------:R-:W-:Y:S01]  /*5880*/  @!UP0 UIMAD UR5, UR4, -0x40, UR7 ;  /* 0xffffffc0040588a4 */ /* 0x000fe2000f8e0207 */
[----:B------:R-:W-:Y:S01]  /*5890*/  @!P1 IMAD.X R0, RZ, RZ, R13, P0 ;  /* 0x000000ffff009224 */ /* 0x000fe200000e060d */
[----:B------:R-:W-:Y:S01]  /*58a0*/  @!P1 R2UR UR6, R2 ;  /* 0x00000000020692ca */ /* 0x000fe200000e0000 */
[----:B------:R-:W-:Y:S02]  /*58b0*/  @!UP0 UIADD3 UR24, UPT, UPT, UR21, 0x4400, URZ ;  /* 0x0000440015188890 */ /* 0x000fe4000fffe0ff */
[----:B------:R-:W-:Y:S02]  /*58c0*/  @!UP0 UIADD3 UR26, UPT, UPT, UR5, 0x80, URZ ;  /* 0x00000080051a8890 */ /* 0x000fe4000fffe0ff */
[----:B------:R-:W-:Y:S01]  /*58d0*/  @!P1 R2UR UR5, R0 ;  /* 0x00000000000592ca */ /* 0x000fe200000e0000 */
[----:B------:R-:W-:Y:S01]  /*58e0*/  VOTEU.ALL UP0, P1 ;  /* 0x0000000000ff7886 */ /* 0x000fe20000800000 */
[----:B------:R-:W-:Y:S01]  /*58f0*/  @!P1 IMAD.MOV.U32 R0, RZ, RZ, 0x4000 ;  /* 0x00004000ff009424 */ /* 0x000fe200078e00ff */
[----:B------:R-:W-:Y:S05]  /*5900*/  UMOV UR28, UR44 ;  /* 0x0000002c001c7c82 */ /* 0x000fea0008000000 */
[----:B------:R-:W-:Y:S05]  /*5910*/  IMAD.U32 R6, RZ, RZ, UR6 ;  /* 0x00000006ff067e24 */ /* 0x000fea000f8e00ff */
[----:B------:R-:W-:Y:S01]  /*5920*/  IMAD.U32 R7, RZ, RZ, UR5 ;  /* 0x00000005ff077e24 */ /* 0x000fe2000f8e00ff */
[----:B------:R-:W-:Y:S04]  /*5930*/  @!P1 R2UR UR8, R6 ;  /* 0x00000000060892ca */ /* 0x000fe800000e0000 */
[----:B------:R-:W-:Y:S11]  /*5940*/  @!P1 R2UR UR9, R7 ;  /* 0x00000000070992ca */ /* 0x000ff600000e0000 */
[----:B------:R-:W-:Y:S02]  /*5950*/  @!UPT UIADD3 URZ, UPT, UPT, URZ, URZ, URZ ;  /* 0x000000fffffff290 */ /* 0x000fe4000fffe0ff */
[----:B------:R2:W-:Y:S01]  /*5960*/  @!UP0 UTMALDG.3D [UR24], [UR8], desc[UR10] ;  /* 0x00000a18080085b4 */ /* 0x0005e20008011000 */
[----:B------:R2:W-:Y:S01]  /*5970*/  @!P1 SYNCS.ARRIVE.TRANS64.RED.A0TR RZ, [UR21+0x48], R0 ;  /* 0x00004800ffff99a7 */ /* 0x0005e20008300415 */
[----:B------:R-:W-:Y:S01]  /*5980*/  SYNCS.ARRIVE.TRANS64.RED.A1T0 RZ, [UR48], RZ ;  /* 0x000000ffffff79a7 */ /* 0x000fe20008100430 */
[----:B------:R-:W4:Y:S02]  /*5990*/  SYNCS.PHASECHK.TRANS64.TRYWAIT P0, [UR21+0x70], R4 ;  /* 0x00007004ff0075a7 */ /* 0x000f240008001115 */
[----:B--2-4-:R-:W-:Y:S05]  /*59a0*/  @!P0 BRA `(.L_x_95) ;  /* 0x0000007400108947 */ /* 0x014fea0003800000 */
.L_x_183:
[----:B------:R-:W-:Y:S01]  /*59b0*/  VOTEU.ALL UP0, P1 ;  /* 0x0000000000ff7886 */ /* 0x000fe20000800000 */
[----:B------:R-:W-:Y:S01]  /*59c0*/  @!P1 IADD3 R2, P0, PT, R12, 0x980, RZ ;  /* 0x000009800c029810 */ /* 0x000fe20007f1e0ff */
[----:B------:R-:W-:Y:S01]  /*59d0*/  UMOV UR10, 0x0 ;  /* 0x00000000000a7882 */ /* 0x000fe20000000000 */
[----:B------:R-:W-:Y:S01]  /*59e0*/  UMOV UR11, 0x10000000 ;  /* 0x10000000000b7882 */ /* 0x000fe20000000000 */
[----:B------:R-:W-:Y:S01]  /*59f0*/  UMOV UR19, UR35 ;  /* 0x0000002300137c82 */ /* 0x000fe20008000000 */
[----:B------:R-:W-:Y:S01]  /*5a00*/  @!UP0 ULEA UR5, UR4, UR7, 0x6 ;  /* 0x0000000704058291 */ /* 0x000fe2000f8e30ff */
        /* <DEDUP_REMOVED lines=18> */
.L_x_185:
[----:B------:R-:W-:Y:S01]  /*5b30*/  @!P1 IADD3 R2, P0, PT, R12, 0x980, RZ ;  /* 0x000009800c029810 */ /* 0x000fe20007f1e0ff */
[----:B------:R-:W-:Y:S01]  /*5b40*/  UMOV UR11, UR35 ;  /* 0x00000023000b7c82 */ /* 0x000fe20008000000 */
[----:B------:R-:W-:Y:S01]  /*5b50*/  R2UR UR18, R141 ;  /* 0x000000008d1272ca */ /* 0x000fe200000e0000 */
[----:B------:R-:W-:Y:S01]  /*5b60*/  UMOV UR12, UR44 ;  /* 0x0000002c000c7c82 */ /* 0x000fe20008000000 */
[----:B------:R-:W-:Y:S01]  /*5b70*/  @!P1 R2UR UR6, R2 ;  /* 0x00000000020692ca */ /* 0x000fe200000e0000 */
[----:B------:R-:W-:Y:S01]  /*5b80*/  @!P1 IMAD.X R0, RZ, RZ, R13, P0 ;  /* 0x000000ffff009224 */ /* 0x000fe200000e060d */
[----:B------:R-:W-:Y:S01]  /*5b90*/  ISETP.NE.OR P0, PT, RZ, UR4, P1 ;  /* 0x00000004ff007c0c */ /* 0x000fe20008f05670 */
[----:B------:R-:W-:Y:S01]  /*5ba0*/  VOTEU.ALL UP0, P1 ;  /* 0x0000000000ff7886 */ /* 0x000fe20000800000 */
[----:B------:R-:W-:Y:S01]  /*5bb0*/  VIADD R10, R10, 0x1 ;  /* 0x000000010a0a7836 */ /* 0x000fe20000000000 */
[----:B------:R-:W-:Y:S01]  /*5bc0*/  R2UR UR16, R142 ;  /* 0x000000008e1072ca */ /* 0x000fe200000e0000 */
[----:B------:R-:W-:Y:S01]  /*5bd0*/  UIADD3 UR29, UPT, UPT, UR29, 0x1, URZ ;  /* 0x000000011d1d7890 */ /* 0x000fe2000fffe0ff */
[----:B------:R-:W-:Y:S01]  /*5be0*/  @!P1 R2UR UR5, R0 ;  /* 0x00000000000592ca */ /* 0x000fe200000e0000 */
[----:B------:R-:W-:Y:S01]  /*5bf0*/  @!UP0 UIADD3 UR10, UPT, UPT, UR7, 0xc0, URZ ;  /* 0x000000c0070a8890 */ /* 0x000fe2000fffe0ff */
[----:B------:R-:W-:Y:S01]  /*5c00*/  LOP3.LUT R11, R11, 0x1, RZ, 0x3c, !PT ;  /* 0x000000010b0b7812 */ /* 0x000fe200078e3cff */
[----:B------:R-:W-:Y:S02]  /*5c10*/  @!UP0 UIADD3 UR8, UPT, UPT, UR21, 0xc400, URZ ;  /* 0x0000c40015088890 */ /* 0x000fe4000fffe0ff */
[----:B------:R-:W-:Y:S01]  /*5c20*/  @!UP0 UIADD3 UR9, UPT, UPT, UR21, 0x58, URZ ;  /* 0x0000005815098890 */ /* 0x000fe2000fffe0ff */
[----:B-1----:R-:W-:Y:S01]  /*5c30*/  IMAD.U32 R4, RZ, RZ, UR6 ;  /* 0x00000006ff047e24 */ /* 0x002fe2000f8e00ff */
[----:B------:R-:W-:Y:S01]  /*5c40*/  VOTEU.ALL UP0, P1 ;  /* 0x0000000000ff7886 */ /* 0x000fe20000800000 */
[----:B------:R-:W-:Y:S01]  /*5c50*/  @!P1 IMAD.U32 R0, RZ, RZ, UR10 ;  /* 0x0000000aff009e24 */ /* 0x000fe2000f8e00ff */
[----:B------:R-:W-:Y:S01]  /*5c60*/  UMOV UR6, 0x0 ;  /* 0x0000000000067882 */ /* 0x000fe20000000000 */
[----:B------:R-:W-:Y:S01]  /*5c70*/  @!P0 IMAD R0, RZ, RZ, UR7 ;  /* 0x00000007ff008e24 */ /* 0x000fe2000f8e02ff */
[----:B------:R-:W-:Y:S01]  /*5c80*/  @!P1 R2UR UR4, R4 ;  /* 0x00000000040492ca */ /* 0x000fe200000e0000 */
[----:B------:R-:W-:Y:S01]  /*5c90*/  UMOV UR7, 0x10000000 ;  /* 0x1000000000077882 */ /* 0x000fe20000000000 */
[----:B------:R-:W-:Y:S01]  /*5ca0*/  IMAD.U32 R5, RZ, RZ, UR5 ;  /* 0x00000005ff057e24 */ /* 0x000fe2000f8e00ff */
[----:B------:R-:W-:Y:S01]  /*5cb0*/  PLOP3.LUT P0, PT, P1, PT, PT, 0x8, 0x80 ;  /* 0x000000000080781c */ /* 0x000fe20000f0e170 */
[----:B------:R-:W-:Y:S11]  /*5cc0*/  UIADD3 UR20, UPT, UPT, UR13, UR18, URZ ;  /* 0x000000120d147290 */ /* 0x000ff6000fffe0ff */
[----:B------:R-:W-:Y:S01]  /*5cd0*/  @!UPT UIADD3 URZ, UPT, UPT, URZ, URZ, URZ ;  /* 0x000000fffffff290 */ /* 0x000fe2000fffe0ff */
[----:B------:R-:W-:Y:S01]  /*5ce0*/  @P0 R2UR.BROADCAST UR10, R0 ;  /* 0x00000000000a02ca */ /* 0x000fe200008e0000 */
[----:B------:R-:W-:Y:S01]  /*5cf0*/  UIADD3 UR28, UPT, UPT, UR14, UR16, URZ ;  /* 0x000000100e1c7290 */ /* 0x000fe2000fffe0ff */
[----:B------:R-:W-:Y:S01]  /*5d00*/  @!P1 R2UR UR5, R5 ;  /* 0x00000000050592ca */ /* 0x000fe200000e0000 */
[----:B------:R-:W-:Y:S01]  /*5d10*/  UMOV UR44, UR30 ;  /* 0x0000001e002c7c82 */ /* 0x000fe20008000000 */
[C---:B------:R-:W-:Y:S01]  /*5d20*/  ISETP.NE.AND P0, PT, R10.reuse, 0x2, PT ;  /* 0x000000020a00780c */ /* 0x040fe20003f05270 */
[----:B------:R-:W-:Y:S03]  /*5d30*/  UPLOP3.LUT UP4, UPT, UPT, UPT, UPT, 0x80, 0x8 ;  /* 0x000000000008789c */ /* 0x000fe60003f8f070 */
[----:B------:R-:W-:Y:S02]  /*5d40*/  SEL R0, RZ, 0x1, P0 ;  /* 0x00000001ff007807 */ /* 0x000fe40000000000 */
[----:B------:R-:W-:Y:S02]  /*5d50*/  SEL R10, R10, RZ, P0 ;  /* 0x000000ff0a0a7207 */ /* 0x000fe40000000000 */
[----:B------:R-:W-:Y:S03]  /*5d60*/  LOP3.LUT R9, R9, R0, RZ, 0x3c, !PT ;  /* 0x0000000009097212 */ /* 0x000fe600078e3cff */
[----:B------:R1:W-:Y:S01]  /*5d70*/  @!UP0 UTMALDG.3D [UR8], [UR4], desc[UR6] ;  /* 0x00000608040085b4 */ /* 0x0003e20008011000 */
[----:B------:R1:W-:Y:S01]  /*5d80*/  @!P1 SYNCS.ARRIVE.TRANS64.RED.A0TR RZ, [UR21+0x58], R3 ;  /* 0x00005803ffff99a7 */ /* 0x0003e20008300415 */
[----:B------:R-:W-:Y:S01]  /*5d90*/  SYNCS.ARRIVE.TRANS64.RED.A1T0 RZ, [UR46], RZ ;  /* 0x000000ffffff79a7 */ /* 0x000fe2000810042e */
[----:B------:R-:W-:Y:S05]  /*5da0*/  BRA.U UP2, `(.L_x_97) ;  /* 0xfffffff102187547 */ /* 0x000fea000b83ffff */
[----:B-1----:R-:W-:-:S04]  /*5db0*/  SHF.L.U32 R3, R11, 0x1f, RZ ;  /* 0x0000001f0b037819 */ /* 0x002fc800000006ff */
[----:B------:R-:W1:Y:S02]  /*5dc0*/  SYNCS.PHASECHK.TRANS64.TRYWAIT P0, [UR21+0x60], R3 ;  /* 0x00006003ff0075a7 */ /* 0x000e640008001115 */
[----:B-1----:R-:W-:Y:S05]  /*5dd0*/  @!P0 BRA `(.L_x_98) ;  /* 0x0000007000348947 */ /* 0x002fea0003800000 */
.L_x_187:
[----:B------:R-:W2:Y:S02]  /*5de0*/  SYNCS.PHASECHK.TRANS64.TRYWAIT P0, [UR21+0x68], R3 ;  /* 0x00006803ff0075a7 */ /* 0x000ea40008001115 */
[----:B--2---:R-:W-:Y:S05]  /*5df0*/  @!P0 BRA `(.L_x_99) ;  /* 0x0000007000448947 */ /* 0x004fea0003800000 */
.L_x_189:
[----:B------:R-:W2:Y:S02]  /*5e00*/  SYNCS.PHASECHK.TRANS64.TRYWAIT P0, [UR21+0x70], R3 ;  /* 0x00007003ff0075a7 */ /* 0x000ea40008001115 */
[----:B--2---:R-:W-:Y:S05]  /*5e10*/  @!P0 BRA `(.L_x_100) ;  /* 0x0000007000548947 */ /* 0x004fea0003800000 */
.L_x_191:
[----:B-1----:R-:W-:-:S07]  /*5e20*/  MOV R0, UR21 ;  /* 0x0000001500007c02 */ /* 0x002fce0008000f00 */
.L_x_101:
[----:B-1----:R-:W-:-:S04]  /*5e30*/  SHF.L.U32 R3, R11, 0x1f, RZ ;  /* 0x0000001f0b037819 */ /* 0x002fc800000006ff */
[----:B------:R1:W2:Y:S03]  /*5e40*/  SYNCS.PHASECHK.TRANS64.TRYWAIT P0, [R0+URZ+0x78], R3 ;  /* 0x00007803000075a7 */ /* 0x0002a600080011ff */
[----:B--2---:R-:W-:Y:S05]  /*5e50*/  @!P0 NANOSLEEP.SYNCS 0x989680 ;  /* 0x009896800000895d */ /* 0x004fea0003900000 */
[----:B------:R-:W2:Y:S02]  /*5e60*/  @!P0 SYNCS.PHASECHK.TRANS64 P0, [R0+URZ+0x78], R3 ;  /* 0x00007803000085a7 */ /* 0x000ea400080010ff */
[----:B--23--:R-:W-:Y:S05]  /*5e70*/  @P0 EXIT ;  /* 0x000000000000094d */ /* 0x00cfea0003800000 */
[----:B------:R-:W-:Y:S05]  /*5e80*/  BRA `(.L_x_101) ;  /* 0xfffffffc00e87947 */ /* 0x000fea000383ffff */
.L_x_86:
[----:B------:R-:W-:-:S06]  /*5e90*/  UISETP.GE.AND UP0, UPT, UR21, 0x4, UPT ;  /* 0x000000041500788c */ /* 0x000fcc000bf06270 */
[----:B------:R-:W-:-:S13]  /*5ea0*/  PLOP3.LUT P0, PT, PT, PT, UP0, 0x80, 0x8 ;  /* 0x000000000008781c */ /* 0x000fda0003f0f008 */
[----:B-1----:R-:W-:Y:S05]  /*5eb0*/  @!P0 EXIT ;  /* 0x000000000000894d */ /* 0x002fea0003800000 */
[----:B------:R-:W1:Y:S08]  /*5ec0*/  S2UR UR4, SR_CgaCtaId ;  /* 0x00000000000479c3 */ /* 0x000e700000008800 */
[----:B------:R-:W-:Y:S01]  /*5ed0*/  BAR.SYNC.DEFER_BLOCKING 0x6, 0xa0 ;  /* 0x0182800000007b1d */ /* 0x000fe20000010000 */
[C---:B------:R-:W-:Y:S01]  /*5ee0*/  IMAD.SHL.U32 R0, R152.reuse, 0x40, RZ ;  /* 0x0000004098007824 */ /* 0x040fe200078e00ff */
[C---:B------:R-:W-:Y:S01]  /*5ef0*/  LOP3.LUT R138, R152.reuse, 0x1, RZ, 0xc0, !PT ;  /* 0x00000001988a7812 */ /* 0x040fe200078ec0ff */
[----:B------:R-:W-:-:S02]  /*5f00*/  IMAD.SHL.U32 R133, R152, 0x8, RZ ;  /* 0x0000000898857824 */ /* 0x000fc400078e00ff */
[----:B------:R-:W-:Y:S02]  /*5f10*/  HFMA2 R151, -RZ, RZ, 0, 1.1920928955078125e-07 ;  /* 0x00000002ff977431 */ /* 0x000fe400000001ff */
[----:B------:R-:W-:Y:S01]  /*5f20*/  IMAD.U32 R2, R152, 0x10000, RZ ;  /* 0x0001000098027824 */ /* 0x000fe200078e00ff */
[----:B------:R-:W-:Y:S01]  /*5f30*/  UMOV UR46, 0x400 ;  /* 0x00000400002e7882 */ /* 0x000fe20000000000 */
[----:B------:R-:W2:Y:S01]  /*5f40*/  LDC.64 R136, c[0x0][0xcb0] ;  /* 0x00032c00ff887b82 */ /* 0x000ea20000000a00 */
[----:B------:R-:W-:Y:S01]  /*5f50*/  LOP3.LUT R4, R0, 0x1c0, RZ, 0xc0, !PT ;  /* 0x000001c000047812 */ /* 0x000fe200078ec0ff */
[----:B------:R-:W-:Y:S01]  /*5f60*/  IMAD.MOV.U32 R150, RZ, RZ, 0x4 ;  /* 0x00000004ff967424 */ /* 0x000fe200078e00ff */
[----:B------:R-:W-:Y:S01]  /*5f70*/  ISETP.NE.U32.AND P0, PT, R138, 0x1, PT ;  /* 0x000000018a00780c */ /* 0x000fe20003f05070 */
[----:B------:R-:W-:Y:S01]  /*5f80*/  IMAD.MOV.U32 R149, RZ, RZ, 0x1 ;  /* 0x00000001ff957424 */ /* 0x000fe200078e00ff */
[----:B------:R-:W-:Y:S01]  /*5f90*/  LOP3.LUT R133, R4, 0x38, R133, 0xf8, !PT ;  /* 0x0000003804857812 */ /* 0x000fe200078ef885 */
[----:B------:R-:W-:Y:S01]  /*5fa0*/  IMAD.MOV.U32 R146, RZ, RZ, RZ ;  /* 0x000000ffff927224 */ /* 0x000fe200078e00ff */
[----:B------:R-:W-:Y:S01]  /*5fb0*/  LOP3.LUT R2, R2, 0x600000, RZ, 0xc0, !PT ;  /* 0x0060000002027812 */ /* 0x000fe200078ec0ff */
[----:B------:R-:W3:Y:S01]  /*5fc0*/  LDC.64 R134, c[0x0][0xca8] ;  /* 0x00032a00ff867b82 */ /* 0x000ee20000000a00 */
[----:B------:R-:W-:Y:S01]  /*5fd0*/  R2P PR, R152, 0x6 ;  /* 0x0000000698007804 */ /* 0x000fe20000000000 */
[----:B------:R-:W4:Y:S01]  /*5fe0*/  LDCU UR62, c[0x0][0x370] ;  /* 0x00006e00ff3e77ac */ /* 0x000f220008000800 */
[----:B------:R-:W-:-:S02]  /*5ff0*/  LOP3.LUT R133, R133, 0x1e00, R0, 0xf8, !PT ;  /* 0x00001e0085857812 */ /* 0x000fc400078ef800 */
[----:B------:R-:W-:Y:S01]  /*6000*/  P2R R0, PR, RZ, 0x1 ;  /* 0x00000001ff007803 */ /* 0x000fe20000000000 */
[----:B------:R-:W-:Y:S01]  /*6010*/  UMOV UR38, URZ ;  /* 0x000000ff00267c82 */ /* 0x000fe20008000000 */
[----:B------:R-:W-:Y:S01]  /*6020*/  LOP3.LUT R152, R152, 0x60, RZ, 0xc0, !PT ;  /* 0x0000006098987812 */ /* 0x000fe200078ec0ff */
[----:B-1----:R-:W-:Y:S01]  /*6030*/  ULEA UR46, UR4, UR46, 0x18 ;  /* 0x0000002e042e7291 */ /* 0x002fe2000f8ec0ff */
[----:B------:R-:W-:Y:S01]  /*6040*/  MOV R148, RZ ;  /* 0x000000ff00947202 */ /* 0x000fe20000000f00 */
[----:B------:R-:W1:Y:S01]  /*6050*/  LDCU.64 UR4, c[0x0][0xc90] ;  /* 0x00019200ff0477ac */ /* 0x000e620008000a00 */
[----:B------:R-:W-:Y:S02]  /*6060*/  SEL R151, R151, 0xfffffffe, !P1 ;  /* 0xfffffffe97977807 */ /* 0x000fe40004800000 */
[----:B------:R-:W-:Y:S01]  /*6070*/  SEL R150, R150, 0xfffffffc, !P2 ;  /* 0xfffffffc96967807 */ /* 0x000fe20005000000 */
[----:B------:R-:W2:Y:S03]  /*6080*/  LDCU UR41, c[0x0][0xf0c] ;  /* 0x0001e180ff2977ac */ /* 0x000ea60008000800 */
[----:B------:R-:W4:Y:S01]  /*6090*/  LDS R3, [UR46+0x110] ;  /* 0x0001102eff037984 */ /* 0x000f220008000800 */
[----:B------:R-:W2:Y:S01]  /*60a0*/  LDCU UR40, c[0x0][0xf30] ;  /* 0x0001e600ff2877ac */ /* 0x000ea20008000800 */
[----:B------:R-:W2:Y:S01]  /*60b0*/  LDCU.64 UR60, c[0x0][0xc88] ;  /* 0x00019100ff3c77ac */ /* 0x000ea20008000a00 */
[----:B------:R-:W2:Y:S01]  /*60c0*/  LDCU.64 UR42, c[0x0][0xf28] ;  /* 0x0001e500ff2a77ac */ /* 0x000ea20008000a00 */
[----:B-1----:R-:W-:Y:S01]  /*60d0*/  IMAD.U32 R153, RZ, RZ, UR5 ;  /* 0x00000005ff997e24 */ /* 0x002fe2000f8e00ff */
[----:B------:R-:W-:Y:S01]  /*60e0*/  UIADD3 UR5, UPT, UPT, UR46, 0xb8, URZ ;  /* 0x000000b82e057890 */ /* 0x000fe2000fffe0ff */
[----:B------:R-:W-:Y:S01]  /*60f0*/  IMAD.U32 R154, RZ, RZ, UR4 ;  /* 0x00000004ff9a7e24 */ /* 0x000fe2000f8e00ff */
[----:B------:R-:W-:-:S02]  /*6100*/  UIADD3 UR4, UPT, UPT, UR46, 0x400, URZ ;  /* 0x000004002e047890 */ /* 0x000fc4000fffe0ff */
[----:B------:R-:W-:Y:S01]  /*6110*/  ULOP3.LUT UR5, UR5, 0xfefffff8, URZ, 0xc0, !UPT ;  /* 0xfefffff805057892 */ /* 0x000fe2000f8ec0ff */
[----:B------:R-:W1:Y:S03]  /*6120*/  LDCU.128 UR56, c[0x0][0xf10] ;  /* 0x0001e200ff3877ac */ /* 0x000e660008000c00 */
[----:B------:R-:W-:Y:S02]  /*6130*/  IMAD.U32 R144, RZ, RZ, UR4 ;  /* 0x00000004ff907e24 */ /* 0x000fe4000f8e00ff */
[----:B------:R-:W-:Y:S01]  /*6140*/  IMAD.U32 R155, RZ, RZ, UR5 ;  /* 0x00000005ff9b7e24 */ /* 0x000fe2000f8e00ff */
[----:B------:R-:W1:Y:S01]  /*6150*/  LDCU UR55, c[0x0][0x374] ;  /* 0x00006e80ff3777ac */ /* 0x000e620008000800 */
[----:B------:R-:W-:Y:S01]  /*6160*/  UMOV UR54, URZ ;  /* 0x000000ff00367c82 */ /* 0x000fe20008000000 */
[----:B------:R-:W-:Y:S01]  /*6170*/  UMOV UR52, URZ ;  /* 0x000000ff00347c82 */ /* 0x000fe20008000000 */
[----:B--234-:R-:W-:-:S07]  /*6180*/  IMAD.IADD R2, R3, 0x1, R2 ;  /* 0x0000000103027824 */ /* 0x01cfce00078e0202 */
.L_x_146:
[----:B-1----:R-:W-:Y:S02]  /*6190*/  LEA R8, R146, UR46, 0x3 ;  /* 0x0000002e92087c11 */ /* 0x002fe4000f8e18ff */
[----:B------:R-:W-:Y:S02]  /*61a0*/  SHF.L.U32 R3, R148, 0x1f, RZ ;  /* 0x0000001f94037819 */ /* 0x000fe400000006ff */
[----:B------:R-:W-:Y:S02]  /*61b0*/  LEA R5, R146, UR46, 0x4 ;  /* 0x0000002e92057c11 */ /* 0x000fe4000f8e20ff */
[----:B--2---:R-:W2:Y:S02]  /*61c0*/  SYNCS.PHASECHK.TRANS64.TRYWAIT P0, [R8+URZ+0x90], R3 ;  /* 0x00009003080075a7 */ /* 0x004ea400080011ff */
[----:B--2---:R-:W-:Y:S05]  /*61d0*/  @!P0 BRA `(.L_x_102) ;  /* 0x0000006c007c8947 */ /* 0x004fea0003800000 */
.L_x_192:
[----:B------:R-:W3:Y:S01]  /*61e0*/  LDS.128 R4, [R5+0xf0] ;  /* 0x0000f00005047984 */ /* 0x000ee20000000c00 */
[----:B------:R-:W-:Y:S01]  /*61f0*/  UISETP.GE.AND UP0, UPT, UR45, 0x1, UPT ;  /* 0x000000012d00788c */ /* 0x000fe2000bf06270 */
[----:B------:R-:W-:Y:S01]  /*6200*/  @!PT LDS RZ, [RZ] ;  /* 0x00000000fffff984 */ /* 0x000fe20000000800 */
[----:B------:R-:W-:Y:S01]  /*6210*/  @!PT LDS RZ, [RZ] ;  /* 0x00000000fffff984 */ /* 0x000fe20000000800 */
[----:B------:R-:W-:Y:S01]  /*6220*/  @!PT LDS RZ, [RZ] ;  /* 0x00000000fffff984 */ /* 0x000fe20000000800 */
[----:B------:R-:W-:Y:S01]  /*6230*/  @!PT LDS RZ, [RZ] ;  /* 0x00000000fffff984 */ /* 0x000fe20000000800 */
[----:B------:R4:W-:Y:S06]  /*6240*/  MEMBAR.ALL.CTA ;  /* 0x0000000000007992 */ /* 0x0009ec0000008000 */
[----:B----4-:R-:W4:Y:S01]  /*6250*/  FENCE.VIEW.ASYNC.S ;  /* 0x00000000000073c6 */ /* 0x010f220000000000 */
[----:B---3--:R-:W-:Y:S11]  /*6260*/  LOP3.LUT P0, RZ, R6, 0x1, RZ, 0xc0, !PT ;  /* 0x0000000106ff7812 */ /* 0x008ff6000780c0ff */
[----:B------:R-:W-:Y:S02]  /*6270*/  @!UPT UIADD3 URZ, UPT, UPT, URZ, URZ, URZ ;  /* 0x000000fffffff290 */ /* 0x000fe4000fffe0ff */
[----:B----4-:R-:W-:Y:S01]  /*6280*/  VOTEU.ANY UP1, P0 ;  /* 0x0000000000ff7886 */ /* 0x010fe20000020100 */
[----:B------:R-:W-:Y:S01]  /*6290*/  PLOP3.LUT P0, PT, PT, PT, UP1, 0x80, 0x8 ;  /* 0x000000000008781c */ /* 0x000fe20003f0f018 */
[----:B------:R-:W-:Y:S06]  /*62a0*/  UP2UR UR4, UPR, URZ, 0x2 ;  /* 0x00000002ff047883 */ /* 0x000fec0008000000 */
[----:B------:R-:W-:Y:S06]  /*62b0*/  IMAD.U32 R156, RZ, RZ, UR4 ;  /* 0x00000004ff9c7e24 */ /* 0x000fec000f8e00ff */
[----:B------:R-:W-:Y:S02]  /*62c0*/  @P0 SHF.R.U32.HI R0, RZ, 0x10, R5 ;  /* 0x00000010ff000819 */ /* 0x000fe40000011605 */
[----:B--2---:R-:W-:Y:S02]  /*62d0*/  @P0 MOV R3, R4 ;  /* 0x0000000400030202 */ /* 0x004fe40000000f00 */
        /* <DEDUP_REMOVED lines=11> */
[----:B------:R-:W3:Y:S01]  /*6390*/  LDCU UR12, c[0x0][0xf20] ;  /* 0x0001e400ff0c77ac */ /* 0x000ee20008000800 */
[----:B-1----:R-:W-:Y:S02]  /*63a0*/  UIMAD.WIDE.U32 UR4, UR55, UR59, URZ ;  /* 0x0000003b370472a5 */ /* 0x002fe4000f8e00ff */
[----:B------:R-:W-:Y:S02]  /*63b0*/  UIMAD.WIDE.U32 UR6, UR62, UR56, URZ ;  /* 0x000000383e0672a5 */ /* 0x000fe4000f8e00ff */
[----:B------:R-:W-:Y:S02]  /*63c0*/  UISETP.NE.AND UP0, UPT, UR58, 0x1, UPT ;  /* 0x000000013a00788c */ /* 0x000fe4000bf05270 */
[----:B------:R-:W-:Y:S02]  /*63d0*/  UIMAD.WIDE.U32 UR8, UR36, UR59, URZ ;  /* 0x0000003b240872a5 */ /* 0x000fe4000f8e00ff */
[----:B------:R-:W-:Y:S02]  /*63e0*/  UISETP.NE.AND UP1, UPT, UR41, 0x1, UPT ;  /* 0x000000012900788c */ /* 0x000fe4000bf25270 */
[----:B------:R-:W-:Y:S02]  /*63f0*/  UIMAD.WIDE.U32 UR10, UR37, UR56, URZ ;  /* 0x00000038250a72a5 */ /* 0x000fe4000f8e00ff */
[----:B------:R-:W-:Y:S01]  /*6400*/  UISETP.NE.AND UP2, UPT, UR45, 0x1, UPT ;  /* 0x000000012d00788c */ /* 0x000fe2000bf45270 */
[----:B------:R-:W-:Y:S02]  /*6410*/  UMOV UR4, UR5 ;  /* 0x0000000500047c82 */ /* 0x000fe40008000000 */
[----:B---3--:R-:W-:Y:S03]  /*6420*/  USHF.R.U32.HI UR5, URZ, UR12, UR4 ;  /* 0x0000000cff057299 */ /* 0x008fe60008011604 */
[----:B------:R-:W-:Y:S02]  /*6430*/  UMOV UR4, UR7 ;  /* 0x0000000700047c82 */ /* 0x000fe40008000000 */
[----:B------:R-:W-:Y:S02]  /*6440*/  USHF.R.U32.HI UR7, URZ, UR57, UR4 ;  /* 0x00000039ff077299 */ /* 0x000fe40008011604 */
[----:B------:R-:W-:Y:S02]  /*6450*/  USEL UR4, UR55, UR5, !UP0 ;  /* 0x0000000537047287 */ /* 0x000fe4000c000000 */
[----:B------:R-:W-:Y:S01]  /*6460*/  USEL UR7, UR62, UR7, !UP1 ;  /* 0x000000073e077287 */ /* 0x000fe2000c800000 */
[----:B------:R-:W-:Y:S01]  /*6470*/  UMOV UR5, UR9 ;  /* 0x0000000900057c82 */ /* 0x000fe20008000000 */
[----:B------:R-:W-:Y:S02]  /*6480*/  UIMAD.WIDE.U32 UR8, UR4, UR42, URZ ;  /* 0x0000002a040872a5 */ /* 0x000fe4000f8e00ff */
[----:B------:R-:W-:Y:S03]  /*6490*/  USHF.R.U32.HI UR6, URZ, UR12, UR5 ;  /* 0x0000000cff067299 */ /* 0x000fe60008011605 */
[----:B------:R-:W-:Y:S01]  /*64a0*/  UMOV UR5, UR11 ;  /* 0x0000000b00057c82 */ /* 0x000fe20008000000 */
[----:B------:R-:W-:Y:S02]  /*64b0*/  UIMAD.WIDE.U32 UR10, UR7, UR42, URZ ;  /* 0x0000002a070a72a5 */ /* 0x000fe4000f8e00ff */
[----:B------:R-:W-:Y:S02]  /*64c0*/  USEL UR6, UR36, UR6, !UP0 ;  /* 0x0000000624067287 */ /* 0x000fe4000c000000 */
[----:B------:R-:W-:Y:S01]  /*64d0*/  USHF.R.U32.HI UR5, URZ, UR57, UR5 ;  /* 0x00000039ff057299 */ /* 0x000fe20008011605 */
[----:B------:R-:W-:Y:S02]  /*64e0*/  UMOV UR8, UR9 ;  /* 0x0000000900087c82 */ /* 0x000fe40008000000 */
[----:B------:R-:W-:Y:S01]  /*64f0*/  UMOV UR10, UR11 ;  /* 0x0000000b000a7c82 */ /* 0x000fe20008000000 */
[----:B------:R-:W-:Y:S02]  /*6500*/  @UP2 USHF.R.U32.HI UR4, URZ, UR43, UR8 ;  /* 0x0000002bff042299 */ /* 0x000fe40008011608 */
[----:B------:R-:W-:Y:S02]  /*6510*/  @UP2 USHF.R.U32.HI UR7, URZ, UR43, UR10 ;  /* 0x0000002bff072299 */ /* 0x000fe4000801160a */
[----:B------:R-:W-:Y:S02]  /*6520*/  UIMAD UR4, UR45, UR4, URZ ;  /* 0x000000042d0472a4 */ /* 0x000fe4000f8e02ff */
[----:B------:R-:W-:Y:S02]  /*6530*/  UIMAD.WIDE.U32 UR10, UR6, UR42, URZ ;  /* 0x0000002a060a72a5 */ /* 0x000fe4000f8e00ff */
[----:B------:R-:W-:Y:S02]  /*6540*/  USEL UR5, UR37, UR5, !UP1 ;  /* 0x0000000525057287 */ /* 0x000fe4000c800000 */
[----:B------:R-:W-:Y:S02]  /*6550*/  UIMAD UR8, UR45, UR7, URZ ;  /* 0x000000072d0872a4 */ /* 0x000fe4000f8e02ff */
[----:B------:R-:W-:Y:S03]  /*6560*/  UISETP.GE.AND UP0, UPT, UR6, UR4, UPT ;  /* 0x000000040600728c */ /* 0x000fe6000bf06270 */
[----:B------:R-:W-:Y:S01]  /*6570*/  UMOV UR4, UR11 ;  /* 0x0000000b00047c82 */ /* 0x000fe20008000000 */
[----:B------:R-:W-:Y:S02]  /*6580*/  UISETP.GE.OR UP0, UPT, UR5, UR8, UP0 ;  /* 0x000000080500728c */ /* 0x000fe40008706670 */
[----:B------:R-:W-:Y:S02]  /*6590*/  USHF.R.U32.HI UR4, URZ, UR43, UR4 ;  /* 0x0000002bff047299 */ /* 0x000fe40008011604 */
[----:B------:R-:W-:Y:S02]  /*65a0*/  UIMAD.WIDE.U32 UR8, UR5, UR42, URZ ;  /* 0x0000002a050872a5 */ /* 0x000fe4000f8e00ff */
[----:B------:R-:W-:Y:S02]  /*65b0*/  USEL UR11, UR6, UR4, !UP2 ;  /* 0x00000004060b7287 */ /* 0x000fe4000d000000 */
[----:B------:R-:W-:Y:S02]  /*65c0*/  UIADD3 UR8, UPT, UPT, -UR5, URZ, URZ ;  /* 0x000000ff05087290 */ /* 0x000fe4000fffe1ff */
[----:B------:R-:W-:Y:S01]  /*65d0*/  UIADD3 UR10, UPT, UPT, -UR11, URZ, URZ ;  /* 0x000000ff0b0a7290 */ /* 0x000fe2000fffe1ff */
[----:B------:R-:W-:Y:S01]  /*65e0*/  @!UP0 UMOV UR4, UR9 ;  /* 0x0000000900048c82 */ /* 0x000fe20008000000 */
[----:B------:R-:W-:Y:S02]  /*65f0*/  UIADD3 UR9, UPT, UPT, -UR6, URZ, URZ ;  /* 0x000000ff06097290 */ /* 0x000fe4000fffe1ff */
[----:B------:R-:W-:Y:S02]  /*6600*/  @!UP0 USHF.R.U32.HI UR4, URZ, UR43, UR4 ;  /* 0x0000002bff048299 */ /* 0x000fe40008011604 */
[----:B------:R-:W-:Y:S02]  /*6610*/  UIMAD UR10, UR45, UR10, UR6 ;  /* 0x0000000a2d0a72a4 */ /* 0x000fe4000f8e0206 */
[----:B------:R-:W-:Y:S04]  /*6620*/  @!UP0 USEL UR4, UR5, UR4, !UP2 ;  /* 0x0000000405048287 */ /* 0x000fe8000d000000 */
[----:B------:R-:W-:Y:S02]  /*6630*/  @!UP0 UIMAD UR10, UR7, UR10, UR4 ;  /* 0x0000000a070a82a4 */ /* 0x000fe4000f8e0204 */
[----:B------:R-:W-:Y:S02]  /*6640*/  @!UP0 UIADD3 UR11, UPT, UPT, UR11, -UR4, URZ ;  /* 0x800000040b0b8290 */ /* 0x000fe4000fffe0ff */
[----:B------:R-:W-:Y:S02]  /*6650*/  UIMAD UR7, UR41, UR8, UR37 ;  /* 0x00000008290772a4 */ /* 0x000fe4000f8e0225 */
[----:B------:R-:W-:Y:S02]  /*6660*/  @!UP0 UIMAD UR6, UR11, UR45, UR5 ;  /* 0x0000002d0b0682a4 */ /* 0x000fe4000f8e0205 */
[----:B------:R-:W-:Y:S01]  /*6670*/  UIMAD UR4, UR58, UR9, UR36 ;  /* 0x000000093a0472a4 */ /* 0x000fe2000f8e0224 */
[----:B------:R-:W-:Y:S02]  /*6680*/  @!UP0 UMOV UR5, UR10 ;  /* 0x0000000a00058c82 */ /* 0x000fe40008000000 */
[----:B------:R-:W-:Y:S02]  /*6690*/  UIMAD UR37, UR5, UR41, UR7 ;  /* 0x00000029052572a4 */ /* 0x000fe4000f8e0207 */
[----:B------:R-:W-:Y:S11]  /*66a0*/  UIMAD UR36, UR6, UR58, UR4 ;  /* 0x0000003a062472a4 */ /* 0x000ff6000f8e0204 */
[----:B------:R-:W-:Y:S01]  /*66b0*/  @!UPT UIADD3 URZ, UPT, UPT, URZ, URZ, URZ ;  /* 0x000000fffffff290 */ /* 0x000fe2000fffe0ff */
.L_x_103:
[----:B------:R-:W-:Y:S01]  /*66c0*/  UISETP.NE.AND UP0, UPT, UR40, 0x1, UPT ;  /* 0x000000012800788c */ /* 0x000fe2000bf05270 */
[----:B------:R-:W-:Y:S01]  /*66d0*/  LOP3.LUT P0, RZ, R144, 0x3f0, RZ, 0xc0, !PT ;  /* 0x000003f090ff7812 */ /* 0x000fe2000780c0ff */
[----:B------:R-:W-:Y:S01]  /*66e0*/  USHF.L.U32 UR53, UR20, 0x8, URZ ;  /* 0x0000000814357899 */ /* 0x000fe200080006ff */
[----:B------:R-:W-:Y:S01]  /*66f0*/  BSSY.RECONVERGENT B6, `(.L_x_104) ;  /* 0x0000034000067945 */ /* 0x000fe20003800200 */
[----:B------:R-:W-:Y:S01]  /*6700*/  USHF.L.U32 UR50, UR28, 0x7, URZ ;  /* 0x000000071c327899 */ /* 0x000fe200080006ff */
[----:B------:R-:W-:Y:S06]  /*6710*/  IADD3 R146, PT, PT, R146, 0x1, RZ ;  /* 0x0000000192927810 */ /* 0x000fec0007ffe0ff */
[----:B------:R-:W3:Y:S01]  /*6720*/  @!UP0 LDCU.128 UR12, c[0x0][0xf10] ;  /* 0x0001e200ff0c87ac */ /* 0x000ee20008000c00 */
[----:B------:R-:W4:Y:S01]  /*6730*/  @!UP0 LDCU UR5, c[0x0][0xf0c] ;  /* 0x0001e180ff0587ac */ /* 0x000f220008000800 */
[----:B------:R-:W1:Y:S01]  /*6740*/  @!UP0 LDCU UR10, c[0x0][0xf20] ;  /* 0x0001e400ff0a87ac */ /* 0x000e620008000800 */
[----:B---3--:R-:W-:Y:S02]  /*6750*/  UIMAD.WIDE.U32 UR8, UR37, UR12, URZ ;  /* 0x0000000c250872a5 */ /* 0x008fe4000f8e00ff */
[----:B------:R-:W-:Y:S02]  /*6760*/  UIMAD.WIDE.U32 UR6, UR36, UR15, URZ ;  /* 0x0000000f240672a5 */ /* 0x000fe4000f8e00ff */
[----:B------:R-:W-:Y:S03]  /*6770*/  @!UP0 UISETP.NE.AND UP1, UPT, UR14, 0x1, UPT ;  /* 0x000000010e00888c */ /* 0x000fe6000bf25270 */
[----:B------:R-:W-:Y:S01]  /*6780*/  @!UP0 UMOV UR4, UR9 ;  /* 0x0000000900048c82 */ /* 0x000fe20008000000 */
[----:B----4-:R-:W-:Y:S02]  /*6790*/  @!UP0 UISETP.NE.AND UP2, UPT, UR5, 0x1, UPT ;  /* 0x000000010500888c */ /* 0x010fe4000bf45270 */
[----:B------:R-:W-:Y:S01]  /*67a0*/  @!UP0 USHF.R.U32.HI UR4, URZ, UR13, UR4 ;  /* 0x0000000dff048299 */ /* 0x000fe20008011604 */
[----:B------:R-:W-:Y:S02]  /*67b0*/  @!UP0 UMOV UR6, UR7 ;  /* 0x0000000700068c82 */ /* 0x000fe40008000000 */
[----:B-1----:R-:W-:Y:S02]  /*67c0*/  @!UP0 USHF.R.U32.HI UR6, URZ, UR10, UR6 ;  /* 0x0000000aff068299 */ /* 0x002fe40008011606 */
[----:B------:R-:W-:Y:S02]  /*67d0*/  @!UP0 USEL UR7, UR37, UR4, !UP2 ;  /* 0x0000000425078287 */ /* 0x000fe4000d000000 */
[----:B------:R-:W-:Y:S04]  /*67e0*/  @!UP0 USEL UR6, UR36, UR6, !UP1 ;  /* 0x0000000624068287 */ /* 0x000fe8000c800000 */
[----:B------:R-:W-:Y:S02]  /*67f0*/  @!UP0 UIADD3 UR4, UPT, UPT, -UR7, UR6, URZ ;  /* 0x0000000607048290 */ /* 0x000fe4000fffe1ff */
[----:B------:R-:W-:Y:S02]  /*6800*/  @!UP0 UIADD3 UR6, UPT, UPT, UR7, -UR6, URZ ;  /* 0x8000000607068290 */ /* 0x000fe4000fffe0ff */
[----:B------:R-:W-:Y:S02]  /*6810*/  @!UP0 UIMAD UR37, UR4, UR5, UR37 ;  /* 0x00000005042582a4 */ /* 0x000fe4000f8e0225 */
[----:B------:R-:W-:Y:S01]  /*6820*/  @!UP0 UIMAD UR36, UR6, UR14, UR36 ;  /* 0x0000000e062482a4 */ /* 0x000fe2000f8e0224 */
[----:B------:R-:W-:Y:S11]  /*6830*/  @!P0 BRA `(.L_x_105) ;  /* 0x00000000007c8947 */ /* 0x000ff60003800000 */
[----:B------:R-:W1:Y:S01]  /*6840*/  LDCU.64 UR8, c[0x4][0x80] ;  /* 0x01001000ff0877ac */ /* 0x000e620008000a00 */
[----:B------:R-:W-:Y:S01]  /*6850*/  MOV R16, 0x0 ;  /* 0x0000000000107802 */ /* 0x000fe20000000f00 */
[----:B------:R-:W-:Y:S02]  /*6860*/  HFMA2 R12, -RZ, RZ, 0, 5.9604644775390625e-08 ;  /* 0x00000001ff0c7431 */ /* 0x000fe400000001ff */
[----:B------:R-:W-:Y:S01]  /*6870*/  IMAD.MOV.U32 R8, RZ, RZ, 0x70 ;  /* 0x00000070ff087424 */ /* 0x000fe200078e00ff */
[----:B------:R3:W4:Y:S01]  /*6880*/  LDC.64 R14, c[0x4][R16] ;  /* 0x01000000100e7b82 */ /* 0x0007220000000a00 */
[----:B------:R-:W2:Y:S01]  /*6890*/  LDCU.64 UR6, c[0x4][0x88] ;  /* 0x01001100ff0677ac */ /* 0x000ea20008000a00 */
[----:B------:R-:W-:Y:S01]  /*68a0*/  IMAD.MOV.U32 R13, RZ, RZ, RZ ;  /* 0x000000ffff0d7224 */ /* 0x000fe200078e00ff */
[----:B------:R-:W2:Y:S01]  /*68b0*/  LDCU.64 UR4, c[0x4][0x8] ;  /* 0x01000100ff0477ac */ /* 0x000ea20008000a00 */
[----:B-1----:R-:W-:Y:S01]  /*68c0*/  MOV R5, UR9 ;  /* 0x0000000900057c02 */ /* 0x002fe20008000f00 */
[----:B------:R-:W-:Y:S01]  /*68d0*/  IMAD.U32 R4, RZ, RZ, UR8 ;  /* 0x00000008ff047e24 */ /* 0x000fe2000f8e00ff */
[----:B--2---:R-:W-:Y:S01]  /*68e0*/  MOV R7, UR7 ;  /* 0x0000000700077c02 */ /* 0x004fe20008000f00 */
[----:B------:R-:W-:Y:S01]  /*68f0*/  IMAD.U32 R6, RZ, RZ, UR6 ;  /* 0x00000006ff067e24 */ /* 0x000fe2000f8e00ff */
[----:B------:R-:W-:Y:S01]  /*6900*/  MOV R11, UR5 ;  /* 0x00000005000b7c02 */ /* 0x000fe20008000f00 */
[----:B------:R-:W-:Y:S02]  /*6910*/  IMAD.U32 R10, RZ, RZ, UR4 ;  /* 0x00000004ff0a7e24 */ /* 0x000fe4000f8e00ff */
[----:B------:R-:W-:Y:S07]  /*6920*/  LEPC R20, `(.L_x_106) ;  /* 0x000000001014794e */ /* 0x000fee0000000000 */
[----:B---345:R-:W-:Y:S05]  /*6930*/  CALL.ABS.NOINC R14 ;  /* 0x000000000e007343 */ /* 0x038fea0003c00000 */
.L_x_106:
[----:B------:R-:W1:Y:S01]  /*6940*/  LDCU.64 UR8, c[0x4][0x80] ;  /* 0x01001000ff0877ac */ /* 0x000e620008000a00 */
[----:B------:R-:W2:Y:S01]  /*6950*/  LDC.64 R16, c[0x4][R16] ;  /* 0x0100000010107b82 */ /* 0x000ea20000000a00 */
[----:B------:R-:W-:Y:S02]  /*6960*/  HFMA2 R12, -RZ, RZ, 0, 5.9604644775390625e-08 ;  /* 0x00000001ff0c7431 */ /* 0x000fe400000001ff */
[----:B------:R-:W-:Y:S02]  /*6970*/  IMAD.MOV.U32 R8, RZ, RZ, 0x70 ;  /* 0x00000070ff087424 */ /* 0x000fe400078e00ff */
[----:B------:R-:W-:Y:S01]  /*6980*/  IMAD.MOV.U32 R13, RZ, RZ, RZ ;  /* 0x000000ffff0d7224 */ /* 0x000fe200078e00ff */
[----:B------:R-:W3:Y:S01]  /*6990*/  LDCU.64 UR6, c[0x4][0x88] ;  /* 0x01001100ff0677ac */ /* 0x000ee20008000a00 */
[----:B------:R-:W4:Y:S01]  /*69a0*/  LDCU.64 UR4, c[0x4][0x8] ;  /* 0x01000100ff0477ac */ /* 0x000f220008000a00 */
[----:B-1----:R-:W-:Y:S02]  /*69b0*/  MOV R4, UR8 ;  /* 0x0000000800047c02 */ /* 0x002fe40008000f00 */
[----:B------:R-:W-:Y:S02]  /*69c0*/  MOV R5, UR9 ;  /* 0x0000000900057c02 */ /* 0x000fe40008000f00 */
[----:B---3--:R-:W-:Y:S01]  /*69d0*/  MOV R7, UR7 ;  /* 0x0000000700077c02 */ /* 0x008fe20008000f00 */
[----:B------:R-:W-:Y:S01]  /*69e0*/  IMAD.U32 R6, RZ, RZ, UR6 ;  /* 0x00000006ff067e24 */ /* 0x000fe2000f8e00ff */
[----:B----4-:R-:W-:Y:S01]  /*69f0*/  MOV R11, UR5 ;  /* 0x00000005000b7c02 */ /* 0x010fe20008000f00 */
[----:B------:R-:W-:Y:S02]  /*6a00*/  IMAD.U32 R10, RZ, RZ, UR4 ;  /* 0x00000004ff0a7e24 */ /* 0x000fe4000f8e00ff */
[----:B------:R-:W-:Y:S07]  /*6a10*/  LEPC R20, `(.L_x_105) ;  /* 0x000000001014794e */ /* 0x000fee0000000000 */
[----:B--2---:R-:W-:Y:S05]  /*6a20*/  CALL.ABS.NOINC R16 ;  /* 0x0000000010007343 */ /* 0x004fea0003c00000 */
.L_x_105:
[----:B------:R-:W-:Y:S05]  /*6a30*/  BSYNC.RECONVERGENT B6 ;  /* 0x0000000000067941 */ /* 0x000fea0003800200 */
.L_x_104:
[----:B------:R-:W-:Y:S02]  /*6a40*/  R2UR UR6, R143 ;  /* 0x000000008f0672ca */ /* 0x000fe400000e0000 */
[----:B------:R-:W-:Y:S02]  /*6a50*/  R2UR UR5, R154 ;  /* 0x000000009a0572ca */ /* 0x000fe400000e0000 */
[----:B------:R-:W-:Y:S02]  /*6a60*/  R2UR UR4, R153 ;  /* 0x00000000990472ca */ /* 0x000fe400000e0000 */
[----:B------:R-:W-:Y:S02]  /*6a70*/  ISETP.NE.U32.AND P4, PT, R136, RZ, PT ;  /* 0x000000ff8800720c */ /* 0x000fe40003f85070 */
[----:B------:R-:W-:Y:S02]  /*6a80*/  ISETP.NE.U32.AND P2, PT, RZ, UR60, PT ;  /* 0x0000003cff007c0c */ /* 0x000fe4000bf45070 */
[----:B------:R-:W-:Y:S02]  /*6a90*/  ISETP.NE.AND.EX P4, PT, R137, RZ, PT, P4 ;  /* 0x000000ff8900720c */ /* 0x000fe40003f85340 */
[----:B------:R-:W-:Y:S01]  /*6aa0*/  ISETP.NE.AND.EX P2, PT, RZ, UR61, PT, P2 ;  /* 0x0000003dff007c0c */ /* 0x000fe2000bf45320 */
[----:B------:R-:W-:Y:S02]  /*6ab0*/  UISETP.NE.AND UP2, UPT, UR6, URZ, UPT ;  /* 0x000000ff0600728c */ /* 0x000fe4000bf45270 */
[----:B------:R-:W-:Y:S04]  /*6ac0*/  UISETP.NE.U32.AND UP0, UPT, UR5, URZ, UPT ;  /* 0x000000ff0500728c */ /* 0x000fe8000bf05070 */
[----:B------:R-:W-:Y:S01]  /*6ad0*/  UISETP.NE.AND.EX UP1, UPT, UR4, URZ, UPT, UP0 ;  /* 0x000000ff0400728c */ /* 0x000fe2000bf25300 */
[----:B------:R-:W-:Y:S01]  /*6ae0*/  PLOP3.LUT P1, PT, PT, PT, UP2, 0x80, 0x8 ;  /* 0x000000000008781c */ /* 0x000fe20003f2f028 */
[----:B------:R-:W-:Y:S03]  /*6af0*/  UPLOP3.LUT UP0, UPT, UPT, UPT, UPT, 0x40, 0x4 ;  /* 0x000000000004789c */ /* 0x000fe60003f0e870 */
[----:B------:R-:W-:Y:S06]  /*6b00*/  @UP2 UPLOP3.LUT UP0, UPT, UPT, UPT, UP1, 0x80, 0x8 ;  /* 0x000000000008289c */ /* 0x000fec0003f0f010 */
[----:B------:R-:W-:Y:S01]  /*6b10*/  PLOP3.LUT P0, PT, PT, PT, UP0, 0x80, 0x8 ;  /* 0x000000000008781c */ /* 0x000fe20003f0f008 */
[----:B------:R-:W-:Y:S01]  /*6b20*/  @!UPT UIADD3 URZ, UPT, UPT, URZ, URZ, URZ ;  /* 0x000000fffffff290 */ /* 0x000fe2000fffe0ff */
[----:B------:R-:W-:Y:S11]  /*6b30*/  BRA.U !UP1, `(.L_x_107) ;  /* 0x0000000109407547 */ /* 0x000ff6000b800000 */
[----:B------:R-:W-:Y:S01]  /*6b40*/  UISETP.NE.U32.AND UP0, UPT, UR60, URZ, UPT ;  /* 0x000000ff3c00728c */ /* 0x000fe2000bf05070 */
[----:B------:R-:W-:Y:S01]  /*6b50*/  R2UR UR6, R154 ;  /* 0x000000009a0672ca */ /* 0x000fe200000e0000 */
[----:B------:R-:W1:Y:S01]  /*6b60*/  LDCU.64 UR8, c[0x0][0x358] ;  /* 0x00006b00ff0877ac */ /* 0x000e620008000a00 */
[----:B------:R-:W-:Y:S02]  /*6b70*/  HFMA2 R139, -RZ, RZ, 0, 5.9604644775390625e-08 ;  /* 0x00000001ff8b7431 */ /* 0x000fe400000001ff */
[----:B--2---:R-:W-:Y:S01]  /*6b80*/  IMAD.MOV.U32 R0, RZ, RZ, 0x1 ;  /* 0x00000001ff007424 */ /* 0x004fe200078e00ff */
[----:B------:R-:W-:Y:S06]  /*6b90*/  UISETP.NE.AND.EX UP0, UPT, UR61, URZ, UPT, UP0 ;  /* 0x000000ff3d00728c */ /* 0x000fec000bf05300 */
[----:B------:R-:W-:Y:S05]  /*6ba0*/  PLOP3.LUT P3, PT, PT, PT, UP0, 0x80, 0x8 ;  /* 0x000000000008781c */ /* 0x000fea0003f6f008 */
[----:B------:R-:W2:Y:S01]  /*6bb0*/  @UP0 LDCU.64 UR4, c[0x0][0xc88] ;  /* 0x00019100ff0407ac */ /* 0x000ea20008000a00 */
[----:B------:R-:W-:Y:S07]  /*6bc0*/  @UP0 UIMAD UR6, UR44, UR6, URZ ;  /* 0x000000062c0602a4 */ /* 0x000fee000f8e02ff */
[----:B------:R-:W-:Y:S01]  /*6bd0*/  @!P3 PRMT R139, R0, 0x7610, R139 ;  /* 0x00007610008bb816 */ /* 0x000fe2000000008b */
[----:B--2---:R-:W-:Y:S06]  /*6be0*/  @UP0 UIMAD.WIDE UR4, UR6, 0x4, UR4 ;  /* 0x00000004060408a5 */ /* 0x004fec000f8e0204 */
[----:B------:R-:W-:Y:S02]  /*6bf0*/  IMAD.U32 R4, RZ, RZ, UR4 ;  /* 0x00000004ff047e24 */ /* 0x000fe4000f8e00ff */
[----:B------:R-:W-:Y:S03]  /*6c00*/  IMAD.U32 R5, RZ, RZ, UR5 ;  /* 0x00000005ff057e24 */ /* 0x000fe6000f8e00ff */
[----:B------:R-:W2:Y:S02]  /*6c10*/  @!UP0 LDCU UR4, c[0x0][0xc80] ;  /* 0x00019000ff0487ac */ /* 0x000ea40008000800 */
[----:B-1---5:R1:W5:Y:S02]  /*6c20*/  @P3 LDG.E R71, desc[UR8][R4.64] ;  /* 0x0000000804473981 */ /* 0x022364000c1e1900 */
[----:B-12---:R-:W-:Y:S02]  /*6c30*/  @!P3 MOV R71, UR4 ;  /* 0x000000040047bc02 */ /* 0x006fe40008000f00 */
.L_x_107:
[----:B------:R-:W-:Y:S05]  /*6c40*/  @!P4 BRA `(.L_x_108) ;  /* 0x000000000024c947 */ /* 0x000fea0003800000 */
[----:B------:R-:W-:Y:S01]  /*6c50*/  ISETP.NE.U32.AND P3, PT, R134, RZ, PT ;  /* 0x000000ff8600720c */ /* 0x000fe20003f65070 */
[----:B------:R-:W1:Y:S03]  /*6c60*/  LDCU.64 UR4, c[0x0][0x358] ;  /* 0x00006b00ff0477ac */ /* 0x000e660008000a00 */
[----:B------:R-:W-:Y:S11]  /*6c70*/  ISETP.NE.AND.EX P3, PT, R135, RZ, PT, P3 ;  /* 0x000000ff8700720c */ /* 0x000ff60003f65330 */
[----:B------:R-:W-:Y:S02]  /*6c80*/  @!UPT UIADD3 URZ, UPT, UPT, URZ, URZ, URZ ;  /* 0x000000fffffff290 */ /* 0x000fe4000fffe0ff */
[----:B------:R-:W3:Y:S01]  /*6c90*/  @P3 LDC.64 R4, c[0x0][0xca8] ;  /* 0x00032a00ff043b82 */ /* 0x000ee20000000a00 */
[----:B--2---:R-:W-:Y:S04]  /*6ca0*/  @P3 IMAD R0, R136, UR44, RZ ;  /* 0x0000002c88003c24 */ /* 0x004fe8000f8e02ff */
[----:B---3--:R-:W-:Y:S05]  /*6cb0*/  @P3 IMAD.WIDE R4, R0, 0x4, R4 ;  /* 0x0000000400043825 */ /* 0x008fea00078e0204 */
[----:B-1---5:R1:W5:Y:S02]  /*6cc0*/  @P3 LDG.E R68, desc[UR4][R4.64] ;  /* 0x0000000404443981 */ /* 0x022364000c1e1900 */
[----:B-1----:R-:W3:Y:S02]  /*6cd0*/  @!P3 LDC R68, c[0x0][0xca0] ;  /* 0x00032800ff44bb82 */ /* 0x002ee40000000800 */
.L_x_108:
[----:B-----5:R-:W-:Y:S01]  /*6ce0*/  FSETP.NEU.AND P3, PT, R71, RZ, PT ;  /* 0x000000ff4700720b */ /* 0x020fe20003f6d000 */
[----:B------:R-:W-:Y:S01]  /*6cf0*/  IMAD.SHL.U32 R164, R133, 0x2, RZ ;  /* 0x0000000285a47824 */ /* 0x000fe200078e00ff */
[----:B------:R-:W-:Y:S01]  /*6d00*/  SEL R5, RZ, 0xffffffff, P2 ;  /* 0xffffffffff057807 */ /* 0x000fe20001000000 */
[----:B------:R-:W-:Y:S01]  /*6d10*/  IMAD.SHL.U32 R78, R150, 0x10, RZ ;  /* 0x00000010964e7824 */ /* 0x000fe200078e00ff */
[----:B------:R-:W-:Y:S01]  /*6d20*/  @P1 LOP3.LUT P2, RZ, R139, 0xff, RZ, 0xc0, !PT ;  /* 0x000000ff8bff1812 */ /* 0x000fe2000784c0ff */
[----:B------:R-:W-:Y:S01]  /*6d30*/  VIADD R163, R164, UR46 ;  /* 0x0000002ea4a37c36 */ /* 0x000fe20008000000 */
[----:B------:R-:W-:Y:S01]  /*6d40*/  @P1 SEL R4, RZ, 0xffffffff, P3 ;  /* 0xffffffffff041807 */ /* 0x000fe20001800000 */
[----:B------:R-:W-:Y:S01]  /*6d50*/  IMAD.MOV.U32 R94, RZ, RZ, -0x10 ;  /* 0xfffffff0ff5e7424 */ /* 0x000fe200078e00ff */
[----:B------:R-:W-:Y:S01]  /*6d60*/  LOP3.LUT R149, R149, 0x1, RZ, 0x3c, !PT ;  /* 0x0000000195957812 */ /* 0x000fe200078e3cff */
[----:B------:R-:W-:Y:S01]  /*6d70*/  IMAD.SHL.U32 R92, R151, 0x10, RZ ;  /* 0x00000010975c7824 */ /* 0x000fe200078e00ff */
[----:B------:R-:W-:Y:S01]  /*6d80*/  @P0 SEL R4, R5, R4, !P2 ;  /* 0x0000000405040207 */ /* 0x000fe20005000000 */
[C---:B------:R-:W-:Y:S01]  /*6d90*/  IMAD.IADD R147, R163.reuse, 0x1, R78 ;  /* 0x00000001a3937824 */ /* 0x040fe200078e024e */
[----:B------:R-:W-:Y:S01]  /*6da0*/  PLOP3.LUT P0, PT, PT, PT, UP1, 0x80, 0x8 ;  /* 0x000000000008781c */ /* 0x000fe20003f0f018 */
[----:B------:R-:W-:Y:S01]  /*6db0*/  IMAD.U32 R3, RZ, RZ, UR38 ;  /* 0x00000026ff037e24 */ /* 0x000fe2000f8e00ff */
[----:B------:R-:W-:Y:S01]  /*6dc0*/  @P1 LOP3.LUT R4, R4, 0x1, RZ, 0xc0, !PT ;  /* 0x0000000104041812 */ /* 0x000fe200078ec0ff */
[----:B------:R-:W-:Y:S01]  /*6dd0*/  IMAD.IADD R162, R163, 0x1, R92 ;  /* 0x00000001a3a27824 */ /* 0x000fe200078e025c */
[----:B------:R-:W-:Y:S01]  /*6de0*/  LOP3.LUT P4, R145, R139, 0xff, RZ, 0xc0, !PT ;  /* 0x000000ff8b917812 */ /* 0x000fe2000788c0ff */
[--C-:B------:R-:W-:Y:S01]  /*6df0*/  IMAD.IADD R159, R92, 0x1, R147.reuse ;  /* 0x000000015c9f7824 */ /* 0x100fe200078e0293 */
[----:B------:R-:W-:Y:S01]  /*6e00*/  ISETP.NE.U32.OR P5, PT, R4, 0x1, !P1 ;  /* 0x000000010400780c */ /* 0x000fe20004fa5470 */
[----:B------:R-:W-:Y:S01]  /*6e10*/  IMAD.U32 R4, RZ, RZ, UR38 ;  /* 0x00000026ff047e24 */ /* 0x000fe2000f8e00ff */
[----:B------:R-:W-:Y:S01]  /*6e20*/  BSSY B1, `(.L_x_109) ;  /* 0x000004a000017945 */ /* 0x000fe20003800000 */
[----:B------:R-:W-:Y:S01]  /*6e30*/  IMAD.MOV.U32 R79, RZ, RZ, 0x1 ;  /* 0x00000001ff4f7424 */ /* 0x000fe200078e00ff */
[----:B------:R-:W-:Y:S01]  /*6e40*/  P2R R157, PR, RZ, 0x20 ;  /* 0x00000020ff9d7803 */ /* 0x000fe20000000000 */
[----:B------:R-:W-:Y:S01]  /*6e50*/  IMAD.MOV.U32 R77, RZ, RZ, RZ ;  /* 0x000000ffff4d7224 */ /* 0x000fe200078e00ff */
[----:B--2---:R-:W-:Y:S02]  /*6e60*/  SHF.L.U32 R0, R4, 0x1f, RZ ;  /* 0x0000001f04007819 */ /* 0x004fe400000006ff */
[----:B------:R-:W-:Y:S02]  /*6e70*/  CS2R R130, SRZ ;  /* 0x0000000000827805 */ /* 0x000fe4000001ff00 */
[----:B------:R-:W-:Y:S02]  /*6e80*/  SEL R4, RZ, 0xffffffff, P3 ;  /* 0xffffffffff047807 */ /* 0x000fe40001800000 */
[----:B------:R-:W-:Y:S02]  /*6e90*/  CS2R R128, SRZ ;  /* 0x0000000000807805 */ /* 0x000fe4000001ff00 */
[----:B------:R-:W-:Y:S02]  /*6ea0*/  CS2R R122, SRZ ;  /* 0x00000000007a7805 */ /* 0x000fe4000001ff00 */
[----:B------:R-:W-:Y:S02]  /*6eb0*/  CS2R R120, SRZ ;  /* 0x0000000000787805 */ /* 0x000fe4000001ff00 */
[----:B------:R-:W-:Y:S02]  /*6ec0*/  @P0 SEL R4, R5, R4, !P4 ;  /* 0x0000000405040207 */ /* 0x000fe40006000000 */
[----:B------:R-:W-:Y:S02]  /*6ed0*/  CS2R R114, SRZ ;  /* 0x0000000000727805 */ /* 0x000fe4000001ff00 */
[----:B------:R-:W-:Y:S02]  /*6ee0*/  @P5 SHF.L.U32 R6, R149, 0x1f, RZ ;  /* 0x0000001f95065819 */ /* 0x000fe400000006ff */
[----:B------:R-:W-:Y:S02]  /*6ef0*/  CS2R R112, SRZ ;  /* 0x0000000000707805 */ /* 0x000fe4000001ff00 */
[----:B------:R-:W-:Y:S02]  /*6f00*/  LOP3.LUT R4, R4, 0x1, RZ, 0xc0, !PT ;  /* 0x0000000104047812 */ /* 0x000fe400078ec0ff */
[----:B------:R-:W-:Y:S01]  /*6f10*/  CS2R R106, SRZ ;  /* 0x00000000006a7805 */ /* 0x000fe2000001ff00 */
[----:B------:R-:W1:Y:S01]  /*6f20*/  @P5 SYNCS.PHASECHK.TRANS64.TRYWAIT P2, [UR46+0x40], R6 ;  /* 0x00004006ff0055a7 */ /* 0x000e62000804112e */
[----:B------:R-:W-:Y:S02]  /*6f30*/  ISETP.NE.AND P0, PT, RZ, UR38, PT ;  /* 0x00000026ff007c0c */ /* 0x000fe4000bf05270 */
[----:B------:R-:W-:Y:S02]  /*6f40*/  CS2R R104, SRZ ;  /* 0x0000000000687805 */ /* 0x000fe4000001ff00 */
[----:B------:R-:W-:Y:S02]  /*6f50*/  ISETP.NE.U32.AND P3, PT, R4, 0x1, PT ;  /* 0x000000010400780c */ /* 0x000fe40003f65070 */
[----:B------:R-:W-:Y:S02]  /*6f60*/  CS2R R98, SRZ ;  /* 0x0000000000627805 */ /* 0x000fe4000001ff00 */
[----:B------:R-:W-:Y:S02]  /*6f70*/  CS2R R96, SRZ ;  /* 0x0000000000607805 */ /* 0x000fe4000001ff00 */
[----:B------:R-:W-:Y:S02]  /*6f80*/  CS2R R90, SRZ ;  /* 0x00000000005a7805 */ /* 0x000fe4000001ff00 */
[----:B------:R-:W-:Y:S02]  /*6f90*/  P2R R93, PR, RZ, 0x8 ;  /* 0x00000008ff5d7803 */ /* 0x000fe40000000000 */
[----:B------:R-:W-:Y:S02]  /*6fa0*/  CS2R R88, SRZ ;  /* 0x0000000000587805 */ /* 0x000fe4000001ff00 */
[----:B------:R-:W-:Y:S02]  /*6fb0*/  ISETP.NE.U32.AND P3, PT, R138, 0x1, PT ;  /* 0x000000018a00780c */ /* 0x000fe40003f65070 */
[----:B------:R-:W-:Y:S02]  /*6fc0*/  CS2R R82, SRZ ;  /* 0x0000000000527805 */ /* 0x000fe4000001ff00 */
[----:B------:R-:W-:Y:S02]  /*6fd0*/  CS2R R80, SRZ ;  /* 0x0000000000507805 */ /* 0x000fe4000001ff00 */
[----:B------:R-:W-:Y:S02]  /*6fe0*/  CS2R R86, SRZ ;  /* 0x0000000000567805 */ /* 0x000fe4000001ff00 */
[----:B------:R-:W-:Y:S02]  /*6ff0*/  SEL R94, R94, 0x10, !P3 ;  /* 0x000000105e5e7807 */ /* 0x000fe40005800000 */
[----:B------:R-:W-:Y:S01]  /*7000*/  CS2R R84, SRZ ;  /* 0x0000000000547805 */ /* 0x000fe2000001ff00 */
[----:B------:R-:W-:Y:S01]  /*7010*/  IMAD R69, R3, 0xc0, R2 ;  /* 0x000000c003457824 */ /* 0x000fe200078e0202 */
[----:B------:R2:W4:Y:S01]  /*7020*/  SYNCS.PHASECHK.TRANS64.TRYWAIT P1, [UR46+0xb0], R0 ;  /* 0x0000b000ff0075a7 */ /* 0x000522000802112e */
[----:B------:R-:W-:Y:S01]  /*7030*/  SEL R70, RZ, 0xc0, P0 ;  /* 0x000000c0ff467807 */ /* 0x000fe20000000000 */
[----:B------:R-:W-:Y:S02]  /*7040*/  IMAD.IADD R163, R163, 0x1, R94 ;  /* 0x00000001a3a37824 */ /* 0x000fe400078e025e */
[C---:B------:R-:W-:Y:S02]  /*7050*/  IMAD.IADD R161, R94.reuse, 0x1, R162 ;  /* 0x000000015ea17824 */ /* 0x040fe400078e02a2 */
[C---:B------:R-:W-:Y:S02]  /*7060*/  IMAD.IADD R160, R94.reuse, 0x1, R147 ;  /* 0x000000015ea07824 */ /* 0x040fe400078e0293 */
[----:B------:R-:W-:Y:S01]  /*7070*/  IMAD.IADD R158, R94, 0x1, R159 ;  /* 0x000000015e9e7824 */ /* 0x000fe200078e029f */
[----:B-1----:R-:W-:Y:S01]  /*7080*/  @P5 SEL R79, RZ, 0x1, !P2 ;  /* 0x00000001ff4f5807 */ /* 0x002fe20005000000 */
[----:B--2---:R-:W-:Y:S06]  /*7090*/  @!P5 BRA `(.L_x_110) ;  /* 0x000000000088d947 */ /* 0x004fec0003800000 */
[----:B------:R-:W-:Y:S01]  /*70a0*/  IMAD.MOV.U32 R131, RZ, RZ, RZ ;  /* 0x000000ffff837224 */ /* 0x000fe200078e00ff */
[----:B------:R-:W-:Y:S01]  /*70b0*/  ISETP.NE.AND P0, PT, R79, RZ, PT ;  /* 0x000000ff4f00720c */ /* 0x000fe20003f05270 */
[----:B------:R-:W-:Y:S01]  /*70c0*/  BSSY B0, `(.L_x_111) ;  /* 0x0000014000007945 */ /* 0x000fe20003800000 */
[----:B------:R-:W-:Y:S02]  /*70d0*/  CS2R R86, SRZ ;  /* 0x0000000000567805 */ /* 0x000fe4000001ff00 */
        /* <DEDUP_REMOVED lines=13> */
[----:B------:R-:W-:Y:S01]  /*71b0*/  CS2R R128, SRZ ;  /* 0x0000000000807805 */ /* 0x000fe2000001ff00 */
[----:B------:R-:W-:Y:S06]  /*71c0*/  @P0 BRA `(.L_x_112) ;  /* 0x00000000000c0947 */ /* 0x000fec0003800000 */
[----:B------:R-:W-:Y:S04]  /*71d0*/  SHF.L.U32 R4, R149, 0x1f, RZ ;  /* 0x0000001f95047819 */ /* 0x000fe800000006ff */
[----:B------:R-:W1:Y:S02]  /*71e0*/  SYNCS.PHASECHK.TRANS64.TRYWAIT P0, [UR46+0x40], R4 ;  /* 0x00004004ff0075a7 */ /* 0x000e64000800112e */
[----:B-1----:R-:W-:Y:S05]  /*71f0*/  @!P0 BRA `(.L_x_113) ;  /* 0x0000005c00888947 */ /* 0x002fea0003800000 */
.L_x_112:
[----:B------:R-:W-:Y:S05]  /*7200*/  BSYNC B0 ;  /* 0x0000000000007941 */ /* 0x000fea0003800000 */
.L_x_111:
[----:B------:R-:W-:Y:S01]  /*7210*/  ISETP.NE.AND P0, PT, R93, RZ, PT ;  /* 0x000000ff5d00720c */ /* 0x000fe20003f05270 */
[----:B------:R-:W-:Y:S11]  /*7220*/  HFMA2 R77, -RZ, RZ, 0, 5.9604644775390625e-08 ;  /* 0x00000001ff4d7431 */ /* 0x000ff600000001ff */
[----:B------:R-:W-:Y:S01]  /*7230*/  @!UPT UIADD3 URZ, UPT, UPT, URZ, URZ, URZ ;  /* 0x000000fffffff290 */ /* 0x000fe2000fffe0ff */
[----:B------:R2:W1:Y:S04]  /*7240*/  @P0 LDS.128 R84, [R164+UR46+0x400] ;  /* 0x0004002ea4540984 */ /* 0x0004680008000c00 */
[----:B------:R2:W1:Y:S04]  /*7250*/  @P0 LDS.128 R80, [R163+0x400] ;  /* 0x00040000a3500984 */ /* 0x0004680000000c00 */
[----:B------:R2:W1:Y:S04]  /*7260*/  @P0 LDS.128 R88, [R162+0x400] ;  /* 0x00040000a2580984 */ /* 0x0004680000000c00 */
[----:B------:R2:W1:Y:S04]  /*7270*/  @P0 LDS.128 R96, [R161+0x400] ;  /* 0x00040000a1600984 */ /* 0x0004680000000c00 */
[----:B------:R2:W1:Y:S04]  /*7280*/  @P0 LDS.128 R104, [R147+0x400] ;  /* 0x0004000093680984 */ /* 0x0004680000000c00 */
[----:B------:R2:W1:Y:S04]  /*7290*/  @P0 LDS.128 R112, [R160+0x400] ;  /* 0x00040000a0700984 */ /* 0x0004680000000c00 */
[----:B------:R2:W1:Y:S04]  /*72a0*/  @P0 LDS.128 R120, [R159+0x400] ;  /* 0x000400009f780984 */ /* 0x0004680000000c00 */
[----:B------:R2:W1:Y:S02]  /*72b0*/  @P0 LDS.128 R128, [R158+0x400] ;  /* 0x000400009e800984 */ /* 0x0004640000000c00 */
.L_x_110:
[----:B------:R-:W-:Y:S05]  /*72c0*/  BSYNC B1 ;  /* 0x0000000000017941 */ /* 0x000fea0003800000 */
.L_x_109:
[----:B------:R-:W-:Y:S05]  /*72d0*/  IMAD.IADD R64, R69, 0x1, R70 ;  /* 0x0000000145407824 */ /* 0x000fea00078e0246 */
[----:B-1----:R-:W-:Y:S04]  /*72e0*/  SHF.R.U32.HI R3, RZ, 0x15, R64 ;  /* 0x00000015ff037819 */ /* 0x002fe80000011640 */
[----:B------:R-:W-:Y:S01]  /*72f0*/  LOP3.LUT P0, RZ, R3, 0x3, R140, 0x48, !PT ;  /* 0x0000000303ff7812 */ /* 0x000fe2000780488c */
[----:B------:R-:W-:Y:S01]  /*7300*/  @!UPT UIADD3 URZ, UPT, UPT, URZ, URZ, URZ ;  /* 0x000000fffffff290 */ /* 0x000fe2000fffe0ff */
[----:B----4-:R-:W-:Y:S11]  /*7310*/  @P1 BRA `(.L_x_114) ;  /* 0x0000000000081947 */ /* 0x010ff60003800000 */
[----:B------:R-:W1:Y:S02]  /*7320*/  SYNCS.PHASECHK.TRANS64.TRYWAIT P1, [UR46+0xb0], R0 ;  /* 0x0000b000ff0075a7 */ /* 0x000e64000802112e */
[----:B-1----:R-:W-:Y:S05]  /*7330*/  @!P1 BRA `(.L_x_115) ;  /* 0x0000005c00509947 */ /* 0x002fea0003800000 */
.L_x_114:
[----:B------:R-:W-:Y:S05]  /*7340*/  @!P0 BRA `(.L_x_116) ;  /* 0x0000000000408947 */ /* 0x000fea0003800000 */
[----:B------:R-:W4:Y:S01]  /*7350*/  LDCU.64 UR8, c[0x4][0x70] ;  /* 0x01000e00ff0877ac */ /* 0x000f220008000a00 */
[----:B------:R-:W-:Y:S01]  /*7360*/  MOV R15, 0x0 ;  /* 0x00000000000f7802 */ /* 0x000fe20000000f00 */
[----:B------:R-:W-:Y:S02]  /*7370*/  HFMA2 R12, -RZ, RZ, 0, 5.9604644775390625e-08 ;  /* 0x00000001ff0c7431 */ /* 0x000fe400000001ff */
[----:B------:R-:W-:Y:S02]  /*7380*/  IMAD.MOV.U32 R8, RZ, RZ, 0x192 ;  /* 0x00000192ff087424 */ /* 0x000fe400078e00ff */
[----:B------:R-:W-:Y:S01]  /*7390*/  IMAD.MOV.U32 R13, RZ, RZ, RZ ;  /* 0x000000ffff0d7224 */ /* 0x000fe200078e00ff */
[----:B------:R-:W5:Y:S01]  /*73a0*/  LDCU.64 UR6, c[0x4][0x78] ;  /* 0x01000f00ff0677ac */ /* 0x000f620008000a00 */
[----:B------:R-:W1:Y:S01]  /*73b0*/  LDC.64 R14, c[0x4][R15] ;  /* 0x010000000f0e7b82 */ /* 0x000e620000000a00 */
[----:B------:R-:W2:Y:S01]  /*73c0*/  LDCU.64 UR4, c[0x4][0x10] ;  /* 0x01000200ff0477ac */ /* 0x000ea20008000a00 */
[----:B----4-:R-:W-:Y:S01]  /*73d0*/  MOV R5, UR9 ;  /* 0x0000000900057c02 */ /* 0x010fe20008000f00 */
[----:B------:R-:W-:Y:S01]  /*73e0*/  IMAD.U32 R4, RZ, RZ, UR8 ;  /* 0x00000008ff047e24 */ /* 0x000fe2000f8e00ff */
[----:B-----5:R-:W-:Y:S01]  /*73f0*/  MOV R7, UR7 ;  /* 0x0000000700077c02 */ /* 0x020fe20008000f00 */
[----:B------:R-:W-:Y:S01]  /*7400*/  IMAD.U32 R6, RZ, RZ, UR6 ;  /* 0x00000006ff067e24 */ /* 0x000fe2000f8e00ff */
[----:B--2---:R-:W-:Y:S01]  /*7410*/  MOV R11, UR5 ;  /* 0x00000005000b7c02 */ /* 0x004fe20008000f00 */
[----:B------:R-:W-:Y:S02]  /*7420*/  IMAD.U32 R10, RZ, RZ, UR4 ;  /* 0x00000004ff0a7e24 */ /* 0x000fe4000f8e00ff */
[----:B------:R-:W-:Y:S07]  /*7430*/  LEPC R20, `(.L_x_116) ;  /* 0x000000001014794e */ /* 0x000fee0000000000 */
[----:B-1-3--:R-:W-:Y:S05]  /*7440*/  CALL.ABS.NOINC R14 ;  /* 0x000000000e007343 */ /* 0x00afea0003c00000 */
.L_x_116:
[----:B------:R-:W-:Y:S01]  /*7450*/  SHF.L.U32 R72, R84, 0x10, RZ ;  /* 0x0000001054487819 */ /* 0x000fe200000006ff */
[----:B------:R-:W-:Y:S05]  /*7460*/  WARPSYNC.ALL ;  /* 0x0000000000007948 */ /* 0x000fea0003800000 */
[----:B------:R-:W-:Y:S01]  /*7470*/  R2UR UR4, R64 ;  /* 0x00000000400472ca */ /* 0x000fe200000e0000 */
[----:B------:R-:W-:Y:S01]  /*7480*/  BSSY.RECONVERGENT B0, `(.L_x_117) ;  /* 0x0000101000007945 */ /* 0x000fe20003800200 */
[----:B------:R-:W-:Y:S02]  /*7490*/  LOP3.LUT R74, R84, 0xffff0000, RZ, 0xc0, !PT ;  /* 0xffff0000544a7812 */ /* 0x000fe400078ec0ff */
[----:B------:R-:W-:Y:S02]  /*74a0*/  LOP3.LUT R76, R85, 0xffff0000, RZ, 0xc0, !PT ;  /* 0xffff0000554c7812 */ /* 0x000fe400078ec0ff */
[----:B------:R-:W-:Y:S02]  /*74b0*/  SHF.L.U32 R73, R86, 0x10, RZ ;  /* 0x0000001056497819 */ /* 0x000fe400000006ff */
[----:B------:R-:W-:Y:S02]  /*74c0*/  SHF.L.U32 R75, R80, 0x10, RZ ;  /* 0x00000010504b7819 */ /* 0x000fe400000006ff */
[----:B------:R-:W-:Y:S02]  /*74d0*/  R2UR UR5, R155 ;  /* 0x000000009b0572ca */ /* 0x000fe400000e0000 */
[----:B------:R-:W-:Y:S01]  /*74e0*/  ISETP.NE.AND P0, PT, R152, RZ, PT ;  /* 0x000000ff9800720c */ /* 0x000fe20003f05270 */
[----:B------:R-:W4:Y:S01]  /*74f0*/  LDTM.x64 R4, tmem[UR4] ;  /* 0x00000004000479ee */ /* 0x000f220008340000 */
[----:B------:R-:W-:Y:S09]  /*7500*/  NOP ;  /* 0x0000000000007918 */ /* 0x000ff20000000000 */
[----:B----4-:R-:W-:Y:S01]  /*7510*/  SYNCS.ARRIVE.TRANS64.RED.A1T0 RZ, [UR5], RZ ;  /* 0x000000ffffff79a7 */ /* 0x010fe20008100405 */
[C---:B-1-3--:R-:W-:Y:S01]  /*7520*/  FMUL R0, R68.reuse, R4 ;  /* 0x0000000444007220 */ /* 0x04afe20000400000 */
[C---:B------:R-:W-:Y:S01]  /*7530*/  FMUL R3, R68.reuse, R5 ;  /* 0x0000000544037220 */ /* 0x040fe20000400000 */
[C---:B------:R-:W-:Y:S01]  /*7540*/  FMUL R6, R68.reuse, R6 ;  /* 0x0000000644067220 */ /* 0x040fe20000400000 */
[C---:B------:R-:W-:Y:S01]  /*7550*/  FMUL R7, R68.reuse, R7 ;  /* 0x0000000744077220 */ /* 0x040fe20000400000 */
[----:B------:R-:W-:Y:S01]  /*7560*/  FFMA R0, R71, R72, R0 ;  /* 0x0000004847007223 */ /* 0x000fe20000000000 */
[----:B------:R-:W-:Y:S01]  /*7570*/  SHF.L.U32 R72, R85, 0x10, RZ ;  /* 0x0000001055487819 */ /* 0x000fe200000006ff */
[C---:B------:R-:W-:Y:S01]  /*7580*/  FMUL R4, R68.reuse, R8 ;  /* 0x0000000844047220 */ /* 0x040fe20000400000 */
[----:B------:R-:W-:Y:S01]  /*7590*/  FFMA R3, R71, R74, R3 ;  /* 0x0000004a47037223 */ /* 0x000fe20000000003 */
[----:B------:R-:W-:Y:S01]  /*75a0*/  LOP3.LUT R74, R87, 0xffff0000, RZ, 0xc0, !PT ;  /* 0xffff0000574a7812 */ /* 0x000fe200078ec0ff */
[----:B------:R-:W-:Y:S01]  /*75b0*/  FMUL R5, R68, R9 ;  /* 0x0000000944057220 */ /* 0x000fe20000400000 */
[C---:B------:R-:W-:Y:S01]  /*75c0*/  FFMA R6, R71.reuse, R72, R6 ;  /* 0x0000004847067223 */ /* 0x040fe20000000006 */
[----:B------:R-:W-:Y:S01]  /*75d0*/  LOP3.LUT R72, R86, 0xffff0000, RZ, 0xc0, !PT ;  /* 0xffff000056487812 */ /* 0x000fe200078ec0ff */
[----:B------:R-:W-:Y:S01]  /*75e0*/  FFMA R7, R71, R76, R7 ;  /* 0x0000004c47077223 */ /* 0x000fe20000000007 */
[----:B------:R-:W-:Y:S01]  /*75f0*/  LOP3.LUT R76, R83, 0xffff0000, RZ, 0xc0, !PT ;  /* 0xffff0000534c7812 */ /* 0x000fe200078ec0ff */
[----:B------:R-:W-:Y:S01]  /*7600*/  FFMA R4, R71, R73, R4 ;  /* 0x0000004947047223 */ /* 0x000fe20000000004 */
[----:B------:R-:W-:Y:S01]  /*7610*/  SHF.L.U32 R73, R87, 0x10, RZ ;  /* 0x0000001057497819 */ /* 0x000fe200000006ff */
[----:B------:R-:W-:Y:S01]  /*7620*/  FMUL R10, R68, R10 ;  /* 0x0000000a440a7220 */ /* 0x000fe20000400000 */
[----:B------:R-:W-:Y:S01]  /*7630*/  F2FP.BF16.F32.PACK_AB R100, R3, R0 ;  /* 0x000000000364723e */ /* 0x000fe200000010ff */
[----:B------:R-:W-:Y:S01]  /*7640*/  FFMA R5, R71, R72, R5 ;  /* 0x0000004847057223 */ /* 0x000fe20000000005 */
[----:B------:R-:W-:Y:S01]  /*7650*/  LOP3.LUT R72, R80, 0xffff0000, RZ, 0xc0, !PT ;  /* 0xffff000050487812 */ /* 0x000fe200078ec0ff */
[C---:B------:R-:W-:Y:S01]  /*7660*/  FMUL R11, R68.reuse, R11 ;  /* 0x0000000b440b7220 */ /* 0x040fe20000400000 */
[----:B------:R-:W-:Y:S01]  /*7670*/  F2FP.BF16.F32.PACK_AB R101, R7, R6 ;  /* 0x000000060765723e */ /* 0x000fe200000010ff */
[C---:B------:R-:W-:Y:S01]  /*7680*/  FMUL R8, R68.reuse, R12 ;  /* 0x0000000c44087220 */ /* 0x040fe20000400000 */
[----:B------:R-:W-:Y:S01]  /*7690*/  F2FP.BF16.F32.PACK_AB R102, R5, R4 ;  /* 0x000000040566723e */ /* 0x000fe200000010ff */
[----:B------:R-:W-:Y:S01]  /*76a0*/  FFMA R10, R71, R73, R10 ;  /* 0x00000049470a7223 */ /* 0x000fe2000000000a */
[----:B------:R-:W-:Y:S01]  /*76b0*/  SHF.L.U32 R73, R81, 0x10, RZ ;  /* 0x0000001051497819 */ /* 0x000fe200000006ff */
[----:B------:R-:W-:Y:S01]  /*76c0*/  FMUL R9, R68, R13 ;  /* 0x0000000d44097220 */ /* 0x000fe20000400000 */
[C---:B------:R-:W-:Y:S01]  /*76d0*/  FFMA R11, R71.reuse, R74, R11 ;  /* 0x0000004a470b7223 */ /* 0x040fe2000000000b */
[----:B------:R-:W-:Y:S01]  /*76e0*/  LOP3.LUT R74, R82, 0xffff0000, RZ, 0xc0, !PT ;  /* 0xffff0000524a7812 */ /* 0x000fe200078ec0ff */
[----:B------:R-:W-:Y:S01]  /*76f0*/  FMUL R14, R68, R14 ;  /* 0x0000000e440e7220 */ /* 0x000fe20000400000 */
[----:B------:R-:W-:Y:S01]  /*7700*/  FFMA R8, R71, R75, R8 ;  /* 0x0000004b47087223 */ /* 0x000fe20000000008 */
[----:B------:R-:W-:Y:S01]  /*7710*/  SHF.L.U32 R75, R83, 0x10, RZ ;  /* 0x00000010534b7819 */ /* 0x000fe200000006ff */
[----:B------:R-:W-:Y:S01]  /*7720*/  FFMA R9, R71, R72, R9 ;  /* 0x0000004847097223 */ /* 0x000fe20000000009 */
[----:B------:R-:W-:Y:S01]  /*7730*/  LOP3.LUT R72, R81, 0xffff0000, RZ, 0xc0, !PT ;  /* 0xffff000051487812 */ /* 0x000fe200078ec0ff */
[----:B------:R-:W-:Y:S01]  /*7740*/  FFMA R14, R71, R73, R14 ;  /* 0x00000049470e7223 */ /* 0x000fe2000000000e */
[----:B------:R-:W-:Y:S01]  /*7750*/  SHF.L.U32 R73, R82, 0x10, RZ ;  /* 0x0000001052497819 */ /* 0x000fe200000006ff */
[C---:B------:R-:W-:Y:S01]  /*7760*/  FMUL R15, R68.reuse, R15 ;  /* 0x0000000f440f7220 */ /* 0x040fe20000400000 */
[----:B------:R-:W-:Y:S01]  /*7770*/  F2FP.BF16.F32.PACK_AB R103, R11, R10 ;  /* 0x0000000a0b67723e */ /* 0x000fe200000010ff */
[C---:B------:R-:W-:Y:S01]  /*7780*/  FMUL R12, R68.reuse, R16 ;  /* 0x00000010440c7220 */ /* 0x040fe20000400000 */
[----:B------:R-:W-:Y:S01]  /*7790*/  F2FP.BF16.F32.PACK_AB R108, R9, R8 ;  /* 0x00000008096c723e */ /* 0x000fe200000010ff */
[----:B------:R-:W-:Y:S01]  /*77a0*/  FMUL R13, R68, R17 ;  /* 0x00000011440d7220 */ /* 0x000fe20000400000 */
[C---:B------:R-:W-:Y:S01]  /*77b0*/  FFMA R15, R71.reuse, R72, R15 ;  /* 0x00000048470f7223 */ /* 0x040fe2000000000f */
[----:B------:R-:W-:Y:S01]  /*77c0*/  SHF.L.U32 R72, R88, 0x10, RZ ;  /* 0x0000001058487819 */ /* 0x000fe200000006ff */
[C---:B------:R-:W-:Y:S01]  /*77d0*/  FMUL R18, R68.reuse, R18 ;  /* 0x0000001244127220 */ /* 0x040fe20000400000 */
[----:B------:R-:W-:Y:S01]  /*77e0*/  FMUL R19, R68, R19 ;  /* 0x0000001344137220 */ /* 0x000fe20000400000 */
[----:B------:R-:W-:Y:S01]  /*77f0*/  FFMA R12, R71, R73, R12 ;  /* 0x00000049470c7223 */ /* 0x000fe2000000000c */
[----:B------:R-:W-:Y:S01]  /*7800*/  SHF.L.U32 R73, R90, 0x10, RZ ;  /* 0x000000105a497819 */ /* 0x000fe200000006ff */
[----:B------:R-:W-:Y:S01]  /*7810*/  FMUL R16, R68, R20 ;  /* 0x0000001444107220 */ /* 0x000fe20000400000 */
[----:B------:R-:W-:Y:S01]  /*7820*/  F2FP.BF16.F32.PACK_AB R109, R15, R14 ;  /* 0x0000000e0f6d723e */ /* 0x000fe200000010ff */
[C---:B------:R-:W-:Y:S01]  /*7830*/  FFMA R13, R71.reuse, R74, R13 ;  /* 0x0000004a470d7223 */ /* 0x040fe2000000000d */
[----:B------:R-:W-:Y:S01]  /*7840*/  LOP3.LUT R74, R88, 0xffff0000, RZ, 0xc0, !PT ;  /* 0xffff0000584a7812 */ /* 0x000fe200078ec0ff */
        /* <DEDUP_REMOVED lines=8> */
[----:B------:R-:W-:Y:S01]  /*78d0*/  FMUL R22, R68, R22 ;  /* 0x0000001644167220 */ /* 0x000fe20000400000 */
[----:B------:R-:W-:Y:S01]  /*78e0*/  F2FP.BF16.F32.PACK_AB R111, R19, R18 ;  /* 0x00000012136f723e */ /* 0x000fe200000010ff */
[C---:B------:R-:W-:Y:S01]  /*78f0*/  FFMA R17, R71.reuse, R74, R17 ;  /* 0x0000004a47117223 */ /* 0x040fe20000000011 */
[----:B------:R-:W-:Y:S01]  /*7900*/  LOP3.LUT R74, R90, 0xffff0000, RZ, 0xc0, !PT ;  /* 0xffff00005a4a7812 */ /* 0x000fe200078ec0ff */
[----:B------:R-:W-:Y:S01]  /*7910*/  FFMA R22, R71, R72, R22 ;  /* 0x0000004847167223 */ /* 0x000fe20000000016 */
[----:B------:R-:W-:Y:S01]  /*7920*/  LOP3.LUT R72, R89, 0xffff0000, RZ, 0xc0, !PT ;  /* 0xffff000059487812 */ /* 0x000fe200078ec0ff */
[C---:B------:R-:W-:Y:S01]  /*7930*/  FMUL R23, R68.reuse, R23 ;  /* 0x0000001744177220 */ /* 0x040fe20000400000 */
[----:B------:R-:W-:Y:S01]  /*7940*/  F2FP.BF16.F32.PACK_AB R116, R17, R16 ;  /* 0x000000101174723e */ /* 0x000fe200000010ff */
[C---:B------:R-:W-:Y:S01]  /*7950*/  FMUL R20, R68.reuse, R24 ;  /* 0x0000001844147220 */ /* 0x040fe20000400000 */
[----:B------:R-:W-:Y:S01]  /*7960*/  FMUL R21, R68, R25 ;  /* 0x0000001944157220 */ /* 0x000fe20000400000 */
[C---:B------:R-:W-:Y:S01]  /*7970*/  FFMA R23, R71.reuse, R72, R23 ;  /* 0x0000004847177223 */ /* 0x040fe20000000017 */
[----:B------:R-:W-:Y:S01]  /*7980*/  SHF.L.U32 R72, R96, 0x10, RZ ;  /* 0x0000001060487819 */ /* 0x000fe200000006ff */
[C---:B------:R-:W-:Y:S01]  /*7990*/  FMUL R26, R68.reuse, R26 ;  /* 0x0000001a441a7220 */ /* 0x040fe20000400000 */
[C---:B------:R-:W-:Y:S01]  /*79a0*/  FMUL R27, R68.reuse, R27 ;  /* 0x0000001b441b7220 */ /* 0x040fe20000400000 */
        /* <DEDUP_REMOVED lines=9> */
[----:B------:R-:W-:Y:S01]  /*7a40*/  F2FP.BF16.F32.PACK_AB R118, R21, R20 ;  /* 0x000000141576723e */ /* 0x000fe200000010ff */
[----:B------:R-:W-:Y:S01]  /*7a50*/  FFMA R24, R71, R72, R24 ;  /* 0x0000004847187223 */ /* 0x000fe20000000018 */
[----:B------:R-:W-:Y:S01]  /*7a60*/  LOP3.LUT R72, R97, 0xffff0000, RZ, 0xc0, !PT ;  /* 0xffff000061487812 */ /* 0x000fe200078ec0ff */
[C---:B------:R-:W-:Y:S01]  /*7a70*/  FMUL R25, R68.reuse, R29 ;  /* 0x0000001d44197220 */ /* 0x040fe20000400000 */
[----:B------:R-:W-:Y:S01]  /*7a80*/  F2FP.BF16.F32.PACK_AB R119, R27, R26 ;  /* 0x0000001a1b77723e */ /* 0x000fe200000010ff */
[C---:B------:R-:W-:Y:S01]  /*7a90*/  FMUL R30, R68.reuse, R30 ;  /* 0x0000001e441e7220 */ /* 0x040fe20000400000 */
[----:B------:R-:W-:Y:S01]  /*7aa0*/  LOP3.LUT R76, R131, 0xffff0000, RZ, 0xc0, !PT ;  /* 0xffff0000834c7812 */ /* 0x000fe200078ec0ff */
[----:B------:R-:W-:Y:S01]  /*7ab0*/  FMUL R31, R68, R31 ;  /* 0x0000001f441f7220 */ /* 0x000fe20000400000 */
[----:B------:R-:W-:Y:S01]  /*7ac0*/  FFMA R25, R71, R74, R25 ;  /* 0x0000004a47197223 */ /* 0x000fe20000000019 */
[----:B------:R-:W-:Y:S01]  /*7ad0*/  LOP3.LUT R74, R99, 0xffff0000, RZ, 0xc0, !PT ;  /* 0xffff0000634a7812 */ /* 0x000fe200078ec0ff */
[C---:B------:R-:W-:Y:S01]  /*7ae0*/  FFMA R30, R71.reuse, R73, R30 ;  /* 0x00000049471e7223 */ /* 0x040fe2000000001e */
[C---:B------:R-:W-:Y:S01]  /*7af0*/  SHF.L.U32 R73, R98.reuse, 0x10, RZ ;  /* 0x0000001062497819 */ /* 0x040fe200000006ff */
[C---:B------:R-:W-:Y:S01]  /*7b00*/  FFMA R31, R71.reuse, R72, R31 ;  /* 0x00000048471f7223 */ /* 0x040fe2000000001f */
[----:B------:R-:W-:Y:S01]  /*7b10*/  LOP3.LUT R72, R98, 0xffff0000, RZ, 0xc0, !PT ;  /* 0xffff000062487812 */ /* 0x000fe200078ec0ff */
[C---:B------:R-:W-:Y:S01]  /*7b20*/  FMUL R28, R68.reuse, R32 ;  /* 0x00000020441c7220 */ /* 0x040fe20000400000 */
[C---:B------:R-:W-:Y:S01]  /*7b30*/  FMUL R29, R68.reuse, R33 ;  /* 0x00000021441d7220 */ /* 0x040fe20000400000 */
[C---:B------:R-:W-:Y:S01]  /*7b40*/  FMUL R34, R68.reuse, R34 ;  /* 0x0000002244227220 */ /* 0x040fe20000400000 */
[----:B------:R-:W-:Y:S01]  /*7b50*/  FMUL R35, R68, R35 ;  /* 0x0000002344237220 */ /* 0x000fe20000400000 */
[----:B------:R-:W-:Y:S01]  /*7b60*/  FFMA R28, R71, R73, R28 ;  /* 0x00000049471c7223 */ /* 0x000fe2000000001c */
[----:B------:R-:W-:Y:S01]  /*7b70*/  SHF.L.U32 R73, R105, 0x10, RZ ;  /* 0x0000001069497819 */ /* 0x000fe200000006ff */
[C---:B------:R-:W-:Y:S01]  /*7b80*/  FFMA R29, R71.reuse, R72, R29 ;  /* 0x00000048471d7223 */ /* 0x040fe2000000001d */
[C---:B------:R-:W-:Y:S01]  /*7b90*/  SHF.L.U32 R72, R104.reuse, 0x10, RZ ;  /* 0x0000001068487819 */ /* 0x040fe200000006ff */
[----:B------:R-:W-:Y:S01]  /*7ba0*/  FFMA R34, R71, R75, R34 ;  /* 0x0000004b47227223 */ /* 0x000fe20000000022 */
[----:B------:R-:W-:Y:S01]  /*7bb0*/  SHF.L.U32 R75, R107, 0x10, RZ ;  /* 0x000000106b4b7819 */ /* 0x000fe200000006ff */
[C---:B------:R-:W-:Y:S01]  /*7bc0*/  FFMA R35, R71.reuse, R74, R35 ;  /* 0x0000004a47237223 */ /* 0x040fe20000000023 */
[----:B------:R-:W-:Y:S01]  /*7bd0*/  LOP3.LUT R74, R104, 0xffff0000, RZ, 0xc0, !PT ;  /* 0xffff0000684a7812 */ /* 0x000fe200078ec0ff */
[C---:B------:R-:W-:Y:S01]  /*7be0*/  FMUL R32, R68.reuse, R36 ;  /* 0x0000002444207220 */ /* 0x040fe20000400000 */
[C---:B------:R-:W-:Y:S01]  /*7bf0*/  FMUL R33, R68.reuse, R37 ;  /* 0x0000002544217220 */ /* 0x040fe20000400000 */
[----:B------:R-:W-:Y:S01]  /*7c00*/  FMUL R38, R68, R38 ;  /* 0x0000002644267220 */ /* 0x000fe20000400000 */
[----:B------:R1:W-:Y:S01]  /*7c10*/  STS.128 [R164+UR46+0x400], R100 ;  /* 0x00040064a4007988 */ /* 0x0003e20008000c2e */
[----:B------:R-:W-:Y:S01]  /*7c20*/  FFMA R32, R71, R72, R32 ;  /* 0x0000004847207223 */ /* 0x000fe20000000020 */
[----:B------:R-:W-:Y:S01]  /*7c30*/  LOP3.LUT R72, R105, 0xffff0000, RZ, 0xc0, !PT ;  /* 0xffff000069487812 */ /* 0x000fe200078ec0ff */
[C---:B------:R-:W-:Y:S01]  /*7c40*/  FFMA R33, R71.reuse, R74, R33 ;  /* 0x0000004a47217223 */ /* 0x040fe20000000021 */
[----:B------:R-:W-:Y:S01]  /*7c50*/  LOP3.LUT R74, R106, 0xffff0000, RZ, 0xc0, !PT ;  /* 0xffff00006a4a7812 */ /* 0x000fe200078ec0ff */
[----:B------:R-:W-:Y:S01]  /*7c60*/  FMUL R39, R68, R39 ;  /* 0x0000002744277220 */ /* 0x000fe20000400000 */
[C---:B------:R-:W-:Y:S01]  /*7c70*/  FFMA R38, R71.reuse, R73, R38 ;  /* 0x0000004947267223 */ /* 0x040fe20000000026 */
[----:B------:R-:W-:Y:S01]  /*7c80*/  SHF.L.U32 R73, R106, 0x10, RZ ;  /* 0x000000106a497819 */ /* 0x000fe200000006ff */
[C---:B------:R-:W-:Y:S01]  /*7c90*/  FMUL R36, R68.reuse, R40 ;  /* 0x0000002844247220 */ /* 0x040fe20000400000 */
[----:B------:R-:W-:Y:S01]  /*7ca0*/  FFMA R39, R71, R72, R39 ;  /* 0x0000004847277223 */ /* 0x000fe20000000027 */
[----:B------:R-:W-:Y:S01]  /*7cb0*/  LOP3.LUT R72, R107, 0xffff0000, RZ, 0xc0, !PT ;  /* 0xffff00006b487812 */ /* 0x000fe200078ec0ff */
[C---:B------:R-:W-:Y:S01]  /*7cc0*/  FMUL R37, R68.reuse, R41 ;  /* 0x0000002944257220 */ /* 0x040fe20000400000 */
[C---:B------:R-:W-:Y:S01]  /*7cd0*/  FMUL R42, R68.reuse, R42 ;  /* 0x0000002a442a7220 */ /* 0x040fe20000400000 */
[----:B------:R-:W-:Y:S01]  /*7ce0*/  FMUL R43, R68, R43 ;  /* 0x0000002b442b7220 */ /* 0x000fe20000400000 */
[C---:B------:R-:W-:Y:S01]  /*7cf0*/  FFMA R36, R71.reuse, R73, R36 ;  /* 0x0000004947247223 */ /* 0x040fe20000000024 */
[C---:B------:R-:W-:Y:S01]  /*7d00*/  SHF.L.U32 R73, R112.reuse, 0x10, RZ ;  /* 0x0000001070497819 */ /* 0x040fe200000006ff */
[----:B------:R3:W-:Y:S01]  /*7d10*/  STS.128 [R163+0x400], R108 ;  /* 0x0004006ca3007388 */ /* 0x0007e20000000c00 */
[----:B------:R-:W-:Y:S01]  /*7d20*/  FFMA R37, R71, R74, R37 ;  /* 0x0000004a47257223 */ /* 0x000fe20000000025 */
[----:B------:R-:W-:Y:S01]  /*7d30*/  LOP3.LUT R74, R113, 0xffff0000, RZ, 0xc0, !PT ;  /* 0xffff0000714a7812 */ /* 0x000fe200078ec0ff */
[----:B------:R-:W-:Y:S01]  /*7d40*/  FFMA R42, R71, R75, R42 ;  /* 0x0000004b472a7223 */ /* 0x000fe2000000002a */
[----:B------:R-:W-:Y:S01]  /*7d50*/  SHF.L.U32 R75, R113, 0x10, RZ ;  /* 0x00000010714b7819 */ /* 0x000fe200000006ff */
        /* <DEDUP_REMOVED lines=8> */
[----:B------:R4:W-:Y:S01]  /*7de0*/  STS.128 [R162+0x400], R116 ;  /* 0x00040074a2007388 */ /* 0x0009e20000000c00 */
[C---:B------:R-:W-:Y:S01]  /*7df0*/  FFMA R41, R71.reuse, R72, R41 ;  /* 0x0000004847297223 */ /* 0x040fe20000000029 */
[C---:B------:R-:W-:Y:S01]  /*7e00*/  SHF.L.U32 R72, R114.reuse, 0x10, RZ ;  /* 0x0000001072487819 */ /* 0x040fe200000006ff */
[----:B------:R-:W-:Y:S01]  /*7e10*/  FFMA R46, R71, R75, R46 ;  /* 0x0000004b472e7223 */ /* 0x000fe2000000002e */
[----:B------:R-:W-:Y:S01]  /*7e20*/  SHF.L.U32 R75, R121, 0x10, RZ ;  /* 0x00000010794b7819 */ /* 0x000fe200000006ff */
[----:B------:R-:W-:Y:S01]  /*7e30*/  FFMA R47, R71, R74, R47 ;  /* 0x0000004a472f7223 */ /* 0x000fe2000000002f */
[----:B------:R-:W-:Y:S01]  /*7e40*/  LOP3.LUT R74, R114, 0xffff0000, RZ, 0xc0, !PT ;  /* 0xffff0000724a7812 */ /* 0x000fe200078ec0ff */
[C---:B------:R-:W-:Y:S01]  /*7e50*/  FMUL R44, R68.reuse, R48 ;  /* 0x00000030442c7220 */ /* 0x040fe20000400000 */
[----:B-1----:R-:W-:Y:S01]  /*7e60*/  F2FP.BF16.F32.PACK_AB R100, R25, R24 ;  /* 0x000000181964723e */ /* 0x002fe200000010ff */
[C---:B------:R-:W-:Y:S01]  /*7e70*/  FMUL R45, R68.reuse, R49 ;  /* 0x00000031442d7220 */ /* 0x040fe20000400000 */
[----:B------:R-:W-:Y:S01]  /*7e80*/  F2FP.BF16.F32.PACK_AB R101, R31, R30 ;  /* 0x0000001e1f65723e */ /* 0x000fe200000010ff */
[----:B------:R-:W-:Y:S01]  /*7e90*/  FMUL R50, R68, R50 ;  /* 0x0000003244327220 */ /* 0x000fe20000400000 */
[----:B------:R-:W-:Y:S01]  /*7ea0*/  F2FP.BF16.F32.PACK_AB R102, R29, R28 ;  /* 0x0000001c1d66723e */ /* 0x000fe200000010ff */
[----:B------:R-:W-:Y:S01]  /*7eb0*/  FFMA R44, R71, R72, R44 ;  /* 0x00000048472c7223 */ /* 0x000fe2000000002c */
[----:B------:R-:W-:Y:S01]  /*7ec0*/  LOP3.LUT R72, R115, 0xffff0000, RZ, 0xc0, !PT ;  /* 0xffff000073487812 */ /* 0x000fe200078ec0ff */
[----:B------:R-:W-:Y:S01]  /*7ed0*/  FFMA R45, R71, R74, R45 ;  /* 0x0000004a472d7223 */ /* 0x000fe2000000002d */
[----:B------:R-:W-:Y:S01]  /*7ee0*/  LOP3.LUT R74, R120, 0xffff0000, RZ, 0xc0, !PT ;  /* 0xffff0000784a7812 */ /* 0x000fe200078ec0ff */
[----:B------:R-:W-:Y:S01]  /*7ef0*/  FMUL R51, R68, R51 ;  /* 0x0000003344337220 */ /* 0x000fe20000400000 */
[----:B------:R-:W-:Y:S01]  /*7f00*/  F2FP.BF16.F32.PACK_AB R103, R35, R34 ;  /* 0x000000222367723e */ /* 0x000fe200000010ff */
[----:B------:R-:W-:Y:S01]  /*7f10*/  FFMA R50, R71, R73, R50 ;  /* 0x0000004947327223 */ /* 0x000fe20000000032 */
[----:B------:R-:W-:Y:S01]  /*7f20*/  SHF.L.U32 R73, R120, 0x10, RZ ;  /* 0x0000001078497819 */ /* 0x000fe200000006ff */
[C---:B------:R-:W-:Y:S01]  /*7f30*/  FMUL R48, R68.reuse, R52 ;  /* 0x0000003444307220 */ /* 0x040fe20000400000 */
[----:B---3--:R-:W-:Y:S01]  /*7f40*/  F2FP.BF16.F32.PACK_AB R108, R33, R32 ;  /* 0x00000020216c723e */ /* 0x008fe200000010ff */
[----:B------:R-:W-:Y:S01]  /*7f50*/  FFMA R51, R71, R72, R51 ;  /* 0x0000004847337223 */ /* 0x000fe20000000033 */
[----:B------:R-:W-:Y:S01]  /*7f60*/  LOP3.LUT R72, R121, 0xffff0000, RZ, 0xc0, !PT ;  /* 0xffff000079487812 */ /* 0x000fe200078ec0ff */
[----:B------:R1:W-:Y:S01]  /*7f70*/  STS.128 [R161+0x400], R100 ;  /* 0x00040064a1007388 */ /* 0x0003e20000000c00 */
[----:B------:R-:W-:Y:S01]  /*7f80*/  F2FP.BF16.F32.PACK_AB R109, R39, R38 ;  /* 0x00000026276d723e */ /* 0x000fe200000010ff */
[C---:B------:R-:W-:Y:S01]  /*7f90*/  FMUL R49, R68.reuse, R53 ;  /* 0x0000003544317220 */ /* 0x040fe20000400000 */
[----:B------:R-:W-:Y:S01]  /*7fa0*/  F2FP.BF16.F32.PACK_AB R110, R37, R36 ;  /* 0x00000024256e723e */ /* 0x000fe200000010ff */
[C---:B------:R-:W-:Y:S01]  /*7fb0*/  FMUL R54, R68.reuse, R54 ;  /* 0x0000003644367220 */ /* 0x040fe20000400000 */
[----:B------:R-:W-:Y:S01]  /*7fc0*/  F2FP.BF16.F32.PACK_AB R111, R43, R42 ;  /* 0x0000002a2b6f723e */ /* 0x000fe200000010ff */
[----:B------:R-:W-:Y:S01]  /*7fd0*/  FMUL R55, R68, R55 ;  /* 0x0000003744377220 */ /* 0x000fe20000400000 */
[----:B----4-:R-:W-:Y:S01]  /*7fe0*/  F2FP.BF16.F32.PACK_AB R116, R41, R40 ;  /* 0x000000282974723e */ /* 0x010fe200000010ff */
[C---:B------:R-:W-:Y:S01]  /*7ff0*/  FFMA R48, R71.reuse, R73, R48 ;  /* 0x0000004947307223 */ /* 0x040fe20000000030 */
[C---:B------:R-:W-:Y:S01]  /*8000*/  FFMA R49, R71.reuse, R74, R49 ;  /* 0x0000004a47317223 */ /* 0x040fe20000000031 */
[----:B------:R1:W-:Y:S01]  /*8010*/  STS.128 [R147+0x400], R108 ;  /* 0x0004006c93007388 */ /* 0x0003e20000000c00 */
[C---:B------:R-:W-:Y:S01]  /*8020*/  SHF.L.U32 R73, R122.reuse, 0x10, RZ ;  /* 0x000000107a497819 */ /* 0x040fe200000006ff */
[----:B------:R-:W-:Y:S01]  /*8030*/  FFMA R54, R71, R75, R54 ;  /* 0x0000004b47367223 */ /* 0x000fe20000000036 */
[----:B------:R-:W-:Y:S01]  /*8040*/  SHF.L.U32 R75, R123, 0x10, RZ ;  /* 0x000000107b4b7819 */ /* 0x000fe200000006ff */
[----:B------:R-:W-:Y:S01]  /*8050*/  FFMA R55, R71, R72, R55 ;  /* 0x0000004847377223 */ /* 0x000fe20000000037 */
[----:B------:R-:W-:Y:S01]  /*8060*/  LOP3.LUT R72, R122, 0xffff0000, RZ, 0xc0, !PT ;  /* 0xffff00007a487812 */ /* 0x000fe200078ec0ff */
[C---:B------:R-:W-:Y:S01]  /*8070*/  FMUL R52, R68.reuse, R56 ;  /* 0x0000003844347220 */ /* 0x040fe20000400000 */
[----:B------:R-:W-:Y:S01]  /*8080*/  LOP3.LUT R74, R123, 0xffff0000, RZ, 0xc0, !PT ;  /* 0xffff00007b4a7812 */ /* 0x000fe200078ec0ff */
[C---:B------:R-:W-:Y:S01]  /*8090*/  FMUL R53, R68.reuse, R57 ;  /* 0x0000003944357220 */ /* 0x040fe20000400000 */
[C---:B------:R-:W-:Y:S01]  /*80a0*/  FMUL R58, R68.reuse, R58 ;  /* 0x0000003a443a7220 */ /* 0x040fe20000400000 */
[----:B------:R-:W-:Y:S01]  /*80b0*/  FMUL R59, R68, R59 ;  /* 0x0000003b443b7220 */ /* 0x000fe20000400000 */
[C---:B------:R-:W-:Y:S01]  /*80c0*/  FFMA R52, R71.reuse, R73, R52 ;  /* 0x0000004947347223 */ /* 0x040fe20000000034 */
[C---:B------:R-:W-:Y:S01]  /*80d0*/  FFMA R53, R71.reuse, R72, R53 ;  /* 0x0000004847357223 */ /* 0x040fe20000000035 */
[C---:B------:R-:W-:Y:S01]  /*80e0*/  FFMA R58, R71.reuse, R75, R58 ;  /* 0x0000004b473a7223 */ /* 0x040fe2000000003a */
[----:B------:R-:W-:Y:S01]  /*80f0*/  FFMA R59, R71, R74, R59 ;  /* 0x0000004a473b7223 */ /* 0x000fe2000000003b */
[----:B------:R-:W-:Y:S01]  /*8100*/  SHF.L.U32 R72, R128, 0x10, RZ ;  /* 0x0000001080487819 */ /* 0x000fe200000006ff */
[----:B------:R-:W-:Y:S01]  /*8110*/  FMUL R56, R68, R60 ;  /* 0x0000003c44387220 */ /* 0x000fe20000400000 */
[----:B------:R-:W-:Y:S01]  /*8120*/  LOP3.LUT R74, R128, 0xffff0000, RZ, 0xc0, !PT ;  /* 0xffff0000804a7812 */ /* 0x000fe200078ec0ff */
[C---:B------:R-:W-:Y:S01]  /*8130*/  FMUL R57, R68.reuse, R61 ;  /* 0x0000003d44397220 */ /* 0x040fe20000400000 */
[----:B------:R-:W-:Y:S01]  /*8140*/  SHF.L.U32 R73, R129, 0x10, RZ ;  /* 0x0000001081497819 */ /* 0x000fe200000006ff */
[C---:B------:R-:W-:Y:S01]  /*8150*/  FMUL R62, R68.reuse, R62 ;  /* 0x0000003e443e7220 */ /* 0x040fe20000400000 */
[----:B------:R-:W-:Y:S01]  /*8160*/  F2FP.BF16.F32.PACK_AB R117, R47, R46 ;  /* 0x0000002e2f75723e */ /* 0x000fe200000010ff */
[----:B------:R-:W-:Y:S01]  /*8170*/  FFMA R56, R71, R72, R56 ;  /* 0x0000004847387223 */ /* 0x000fe20000000038 */
[----:B------:R-:W-:Y:S01]  /*8180*/  F2FP.BF16.F32.PACK_AB R118, R45, R44 ;  /* 0x0000002c2d76723e */ /* 0x000fe200000010ff */
[----:B------:R-:W-:Y:S01]  /*8190*/  FFMA R57, R71, R74, R57 ;  /* 0x0000004a47397223 */ /* 0x000fe20000000039 */
[----:B------:R-:W-:Y:S01]  /*81a0*/  F2FP.BF16.F32.PACK_AB R119, R51, R50 ;  /* 0x000000323377723e */ /* 0x000fe200000010ff */
[----:B------:R-:W-:Y:S01]  /*81b0*/  FFMA R62, R71, R73, R62 ;  /* 0x00000049473e7223 */ /* 0x000fe2000000003e */
[----:B------:R-:W-:Y:S01]  /*81c0*/  LOP3.LUT R72, R129, 0xffff0000, RZ, 0xc0, !PT ;  /* 0xffff000081487812 */ /* 0x000fe200078ec0ff */
[----:B------:R-:W-:Y:S01]  /*81d0*/  FMUL R63, R68, R63 ;  /* 0x0000003f443f7220 */ /* 0x000fe20000400000 */
[----:B------:R-:W-:Y:S01]  /*81e0*/  SHF.L.U32 R73, R130, 0x10, RZ ;  /* 0x0000001082497819 */ /* 0x000fe200000006ff */
[----:B------:R1:W-:Y:S01]  /*81f0*/  STS.128 [R160+0x400], R116 ;  /* 0x00040074a0007388 */ /* 0x0003e20000000c00 */
[----:B------:R-:W-:Y:S01]  /*8200*/  FMUL R60, R68, R64 ;  /* 0x00000040443c7220 */ /* 0x000fe20000400000 */
[----:B------:R-:W-:Y:S01]  /*8210*/  LOP3.LUT R74, R130, 0xffff0000, RZ, 0xc0, !PT ;  /* 0xffff0000824a7812 */ /* 0x000fe200078ec0ff */
[C---:B------:R-:W-:Y:S01]  /*8220*/  FMUL R61, R68.reuse, R65 ;  /* 0x00000041443d7220 */ /* 0x040fe20000400000 */
[----:B------:R-:W-:Y:S01]  /*8230*/  SHF.L.U32 R75, R131, 0x10, RZ ;  /* 0x00000010834b7819 */ /* 0x000fe200000006ff */
[C---:B------:R-:W-:Y:S01]  /*8240*/  FMUL R66, R68.reuse, R66 ;  /* 0x0000004244427220 */ /* 0x040fe20000400000 */
[----:B------:R-:W-:Y:S01]  /*8250*/  FFMA R63, R71, R72, R63 ;  /* 0x00000048473f7223 */ /* 0x000fe2000000003f */
[----:B------:R-:W-:Y:S01]  /*8260*/  FMUL R67, R68, R67 ;  /* 0x0000004344437220 */ /* 0x000fe20000400000 */
[----:B------:R-:W-:Y:S01]  /*8270*/  F2FP.BF16.F32.PACK_AB R124, R49, R48 ;  /* 0x00000030317c723e */ /* 0x000fe200000010ff */
[----:B------:R-:W-:Y:S01]  /*8280*/  FFMA R60, R71, R73, R60 ;  /* 0x00000049473c7223 */ /* 0x000fe2000000003c */
[----:B------:R-:W-:Y:S01]  /*8290*/  F2FP.BF16.F32.PACK_AB R125, R55, R54 ;  /* 0x00000036377d723e */ /* 0x000fe200000010ff */
[----:B------:R-:W-:Y:S01]  /*82a0*/  FFMA R61, R71, R74, R61 ;  /* 0x0000004a473d7223 */ /* 0x000fe2000000003d */
[----:B------:R-:W-:Y:S01]  /*82b0*/  F2FP.BF16.F32.PACK_AB R126, R53, R52 ;  /* 0x00000034357e723e */ /* 0x000fe200000010ff */
[----:B------:R-:W-:Y:S01]  /*82c0*/  FFMA R66, R71, R75, R66 ;  /* 0x0000004b47427223 */ /* 0x000fe20000000042 */
[----:B------:R-:W-:Y:S01]  /*82d0*/  F2FP.BF16.F32.PACK_AB R127, R59, R58 ;  /* 0x0000003a3b7f723e */ /* 0x000fe200000010ff */
[----:B------:R-:W-:Y:S01]  /*82e0*/  FFMA R67, R71, R76, R67 ;  /* 0x0000004c47437223 */ /* 0x000fe20000000043 */
[----:B------:R-:W-:Y:S02]  /*82f0*/  F2FP.BF16.F32.PACK_AB R56, R57, R56 ;  /* 0x000000383938723e */ /* 0x000fe400000010ff */
[----:B------:R-:W-:Y:S01]  /*8300*/  F2FP.BF16.F32.PACK_AB R57, R63, R62 ;  /* 0x0000003e3f39723e */ /* 0x000fe200000010ff */
[----:B------:R1:W-:Y:S01]  /*8310*/  STS.128 [R159+0x400], R124 ;  /* 0x0004007c9f007388 */ /* 0x0003e20000000c00 */
[----:B------:R-:W-:Y:S02]  /*8320*/  F2FP.BF16.F32.PACK_AB R58, R61, R60 ;  /* 0x0000003c3d3a723e */ /* 0x000fe400000010ff */
[----:B------:R-:W-:Y:S05]  /*8330*/  F2FP.BF16.F32.PACK_AB R59, R67, R66 ;  /* 0x00000042433b723e */ /* 0x000fea00000010ff */
[----:B------:R1:W-:Y:S01]  /*8340*/  STS.128 [R158+0x400], R56 ;  /* 0x000400389e007388 */ /* 0x0003e20000000c00 */
[----:B------:R-:W-:Y:S01]  /*8350*/  @!PT LDS RZ, [RZ] ;  /* 0x00000000fffff984 */ /* 0x000fe20000000800 */
[----:B------:R-:W-:Y:S01]  /*8360*/  @!PT LDS RZ, [RZ] ;  /* 0x00000000fffff984 */ /* 0x000fe20000000800 */
[----:B------:R-:W-:Y:S01]  /*8370*/  @!PT LDS RZ, [RZ] ;  /* 0x00000000fffff984 */ /* 0x000fe20000000800 */
[----:B------:R-:W-:Y:S01]  /*8380*/  @!PT LDS RZ, [RZ] ;  /* 0x00000000fffff984 */ /* 0x000fe20000000800 */
[----:B------:R3:W-:Y:S07]  /*8390*/  MEMBAR.ALL.CTA ;  /* 0x0000000000007992 */ /* 0x0007ee0000008000 */
[----:B---3--:R-:W3:Y:S02]  /*83a0*/  FENCE.VIEW.ASYNC.S ;  /* 0x00000000000073c6 */ /* 0x008ee40000000000 */
[----:B---3--:R-:W-:Y:S06]  /*83b0*/  BAR.SYNC.DEFER_BLOCKING 0x1, 0x80 ;  /* 0x0042000000007b1d */ /* 0x008fec0000010000 */
[----:B------:R-:W-:Y:S05]  /*83c0*/  @P0 BRA `(.L_x_118) ;  /* 0x0000000000300947 */ /* 0x000fea0003800000 */
[----:B------:R-:W3:Y:S01]  /*83d0*/  LDCU.64 UR6, c[0x0][0x348] ;  /* 0x00006900ff0677ac */ /* 0x000ee20008000a00 */
[----:B------:R-:W-:Y:S01]  /*83e0*/  R2UR UR5, R70 ;  /* 0x00000000460572ca */ /* 0x000fe200000e0000 */
[----:B------:R-:W-:Y:S01]  /*83f0*/  UIADD3 UR4, UPT, UPT, UR46, 0x400, URZ ;  /* 0x000004002e047890 */ /* 0x000fe2000fffe0ff */
[----:B------:R-:W-:Y:S05]  /*8400*/  UMOV UR51, UR44 ;  /* 0x0000002c00337c82 */ /* 0x000fea0008000000 */
[----:B------:R-:W-:Y:S06]  /*8410*/  IMAD.U32 R144, RZ, RZ, UR4 ;  /* 0x00000004ff907e24 */ /* 0x000fec000f8e00ff */
[----:B------:R-:W-:Y:S01]  /*8420*/  UIADD3 UR49, UPT, UPT, UR53, UR5, URZ ;  /* 0x0000000535317290 */ /* 0x000fe2000fffe0ff */
[----:B------:R-:W-:Y:S01]  /*8430*/  R2UR UR48, R144 ;  /* 0x00000000903072ca */ /* 0x000fe200000e0000 */
[----:B---3--:R-:W-:Y:S04]  /*8440*/  UIADD3 UR4, UP0, UPT, UR6, 0xa80, URZ ;  /* 0x00000a8006047890 */ /* 0x008fe8000ff1e0ff */
[----:B------:R-:W-:Y:S09]  /*8450*/  UIADD3.X UR5, UPT, UPT, URZ, UR7, URZ, UP0, !UPT ;  /* 0x00000007ff057290 */ /* 0x000ff200087fe4ff */
[----:B------:R3:W-:Y:S01]  /*8460*/  UTMASTG.3D [UR48], [UR4] ;  /* 0x00000030040073b5 */ /* 0x0007e20008010000 */
[----:B------:R0:W-:Y:S01]  /*8470*/  UTMACMDFLUSH ;  /* 0x00000000000079b7 */ /* 0x0001e20000000000 */
[----:B---3--:R-:W-:Y:S04]  /*8480*/  DEPBAR.LE SB0, 0x1 ;  /* 0x000080400000791a */ /* 0x008fe80000000000 */
.L_x_118:
[----:B------:R-:W-:Y:S05]  /*8490*/  BSYNC.RECONVERGENT B0 ;  /* 0x0000000000007941 */ /* 0x000fea0003800200 */
.L_x_117:
[----:B------:R-:W-:Y:S01]  /*84a0*/  BAR.SYNC.DEFER_BLOCKING 0x1, 0x80 ;  /* 0x0042000000007b1d */ /* 0x000fe20000010000 */
[----:B------:R-:W-:Y:S01]  /*84b0*/  ISETP.NE.AND P1, PT, R157, RZ, PT ;  /* 0x000000ff9d00720c */ /* 0x000fe20003f25270 */
[----:B------:R-:W-:Y:S01]  /*84c0*/  UISETP.NE.AND UP0, UPT, UR54, URZ, UPT ;  /* 0x000000ff3600728c */ /* 0x000fe2000bf05270 */
[----:B------:R-:W-:Y:S11]  /*84d0*/  LEA R3, R77, UR46, 0x3 ;  /* 0x0000002e4d037c11 */ /* 0x000ff6000f8e18ff */
[----:B------:R-:W-:Y:S01]  /*84e0*/  @P1 SHF.L.U32 R6, R149, 0x1f, RZ ;  /* 0x0000001f95061819 */ /* 0x000fe200000006ff */
[----:B------:R-:W-:Y:S06]  /*84f0*/  BRA.U !UP0, `(.L_x_119) ;  /* 0x0000000108247547 */ /* 0x000fec000b800000 */
[----:B------:R-:W3:Y:S01]  /*8500*/  S2R R0, SR_CgaCtaId ;  /* 0x0000000000007919 */ /* 0x000ee20000008800 */
[----:B------:R-:W-:Y:S01]  /*8510*/  IMAD.U32 R4, RZ, RZ, UR52 ;  /* 0x00000034ff047e24 */ /* 0x000fe2000f8e00ff */
[----:B------:R-:W-:Y:S04]  /*8520*/  UIADD3 UR4, UPT, UPT, UR52, 0x1, URZ ;  /* 0x0000000134047890 */ /* 0x000fe8000fffe0ff */
[----:B------:R-:W-:Y:S01]  /*8530*/  @P1 LEA R4, R4, UR46, 0x3 ;  /* 0x0000002e04041c11 */ /* 0x000fe2000f8e18ff */
[----:B------:R-:W-:Y:S04]  /*8540*/  UISETP.NE.AND UP0, UPT, UR4, 0x4, UPT ;  /* 0x000000040400788c */ /* 0x000fe8000bf05270 */
[----:B------:R-:W-:Y:S01]  /*8550*/  @P1 VIADD R5, R4, 0x60 ;  /* 0x0000006004051836 */ /* 0x000fe20000000000 */
[----:B------:R-:W-:Y:S04]  /*8560*/  USEL UR52, UR4, URZ, UP0 ;  /* 0x000000ff04347287 */ /* 0x000fe80008000000 */
[----:B---3--:R-:W-:Y:S04]  /*8570*/  @P1 PRMT R0, R0, 0x654, R5 ;  /* 0x0000065400001816 */ /* 0x008fe80000000005 */
[----:B------:R3:W-:Y:S04]  /*8580*/  @P1 SYNCS.ARRIVE.TRANS64.RED.A1T0 RZ, [R0+URZ], RZ ;  /* 0x000000ff00ff19a7 */ /* 0x0007e800081004ff */
.L_x_119:
[----:B------:R-:W4:Y:S01]  /*8590*/  @P1 SYNCS.PHASECHK.TRANS64.TRYWAIT P0, [R3+URZ+0x40], R6 ;  /* 0x00004006030015a7 */ /* 0x000f2200080011ff */
[----:B------:R-:W-:Y:S01]  /*85a0*/  UISETP.NE.AND UP0, UPT, UR38, URZ, UPT ;  /* 0x000000ff2600728c */ /* 0x000fe2000bf05270 */
[----:B------:R-:W-:Y:S01]  /*85b0*/  BSSY B1, `(.L_x_120) ;  /* 0x0000021000017945 */ /* 0x000fe20003800000 */
[----:B------:R-:W-:Y:S02]  /*85c0*/  UMOV UR4, 0x80 ;  /* 0x0000008000047882 */ /* 0x000fe40000000000 */
[----:B------:R-:W-:Y:S01]  /*85d0*/  USEL UR39, UR4, 0x40, !UP0 ;  /* 0x0000004004277887 */ /* 0x000fe2000c000000 */
[----:B----4-:R-:W-:Y:S01]  /*85e0*/  @P1 SEL R79, RZ, 0x1, !P0 ;  /* 0x00000001ff4f1807 */ /* 0x010fe20004000000 */
[----:B------:R-:W-:Y:S10]  /*85f0*/  @!P1 BRA `(.L_x_121) ;  /* 0x0000000000709947 */ /* 0x000ff40003800000 */
[----:B------:R-:W-:Y:S01]  /*8600*/  ISETP.NE.AND P1, PT, R93, RZ, PT ;  /* 0x000000ff5d00720c */ /* 0x000fe20003f25270 */
[----:B------:R-:W-:Y:S01]  /*8610*/  BSSY B0, `(.L_x_122) ;  /* 0x000000b000007945 */ /* 0x000fe20003800000 */
[----:B------:R-:W-:Y:S11]  /*8620*/  ISETP.NE.AND P0, PT, R79, RZ, PT ;  /* 0x000000ff4f00720c */ /* 0x000ff60003f05270 */
[----:B------:R-:W-:Y:S05]  /*8630*/  @P1 IMAD R6, R77, 0x4000, R164 ;  /* 0x000040004d061824 */ /* 0x000fea00078e02a4 */
[----:B------:R-:W-:Y:S04]  /*8640*/  @P1 IADD3 R9, PT, PT, R6, UR46, RZ ;  /* 0x0000002e06091c10 */ /* 0x000fe8000fffe0ff */
[----:B------:R-:W-:Y:S01]  /*8650*/  @P1 IADD3 R7, PT, PT, R92, R9, RZ ;  /* 0x000000095c071210 */ /* 0x000fe20007ffe0ff */
[--C-:B------:R-:W-:Y:S02]  /*8660*/  @P1 IMAD.IADD R5, R78, 0x1, R9.reuse ;  /* 0x000000014e051824 */ /* 0x100fe400078e0209 */
[----:B------:R-:W-:Y:S01]  /*8670*/  @P1 IMAD.IADD R4, R94, 0x1, R9 ;  /* 0x000000015e041824 */ /* 0x000fe200078e0209 */
[----:B------:R-:W-:Y:S06]  /*8680*/  @P0 BRA `(.L_x_123) ;  /* 0x00000000000c0947 */ /* 0x000fec0003800000 */
[----:B---3--:R-:W-:Y:S04]  /*8690*/  SHF.L.U32 R0, R149, 0x1f, RZ ;  /* 0x0000001f95007819 */ /* 0x008fe800000006ff */
[----:B------:R-:W3:Y:S02]  /*86a0*/  SYNCS.PHASECHK.TRANS64.TRYWAIT P0, [R3+URZ+0x40], R0 ;  /* 0x00004000030075a7 */ /* 0x000ee400080011ff */
[----:B---3--:R-:W-:Y:S05]  /*86b0*/  @!P0 BRA `(.L_x_124) ;  /* 0x0000004800888947 */ /* 0x008fea0003800000 */
.L_x_123:
[----:B------:R-:W-:Y:S05]  /*86c0*/  BSYNC B0 ;  /* 0x0000000000007941 */ /* 0x000fea0003800000 */
.L_x_122:
[----:B------:R-:W-:Y:S01]  /*86d0*/  ISETP.NE.AND P0, PT, R93, RZ, PT ;  /* 0x000000ff5d00720c */ /* 0x000fe20003f05270 */
[----:B------:R-:W-:Y:S11]  /*86e0*/  VIADD R77, R77, 0x1 ;  /* 0x000000014d4d7836 */ /* 0x000ff60000000000 */
[----:B------:R-:W-:Y:S01]  /*86f0*/  @!UPT UIADD3 URZ, UPT, UPT, URZ, URZ, URZ ;  /* 0x000000fffffff290 */ /* 0x000fe2000fffe0ff */
[----:B------:R4:W1:Y:S01]  /*8700*/  @P0 LDS.128 R84, [R6+UR46+0x400] ;  /* 0x0004002e06540984 */ /* 0x0008620008000c00 */
[--C-:B---3--:R-:W-:Y:S01]  /*8710*/  @P0 IMAD.IADD R3, R92, 0x1, R5.reuse ;  /* 0x000000015c030824 */ /* 0x108fe200078e0205 */
[C---:B------:R-:W-:Y:S01]  /*8720*/  @P0 IADD3 R0, PT, PT, R94.reuse, R7, RZ ;  /* 0x000000075e000210 */ /* 0x040fe20007ffe0ff */
[C---:B------:R-:W-:Y:S01]  /*8730*/  @P0 IMAD.IADD R8, R94.reuse, 0x1, R5 ;  /* 0x000000015e080824 */ /* 0x040fe200078e0205 */
[----:B------:R4:W3:Y:S02]  /*8740*/  @P0 LDS.128 R80, [R4+0x400] ;  /* 0x0004000004500984 */ /* 0x0008e40000000c00 */
[----:B------:R-:W-:Y:S02]  /*8750*/  @P0 IADD3 R9, PT, PT, R94, R3, RZ ;  /* 0x000000035e090210 */ /* 0x000fe40007ffe0ff */
[----:B------:R4:W1:Y:S04]  /*8760*/  @P0 LDS.128 R88, [R7+0x400] ;  /* 0x0004000007580984 */ /* 0x0008680000000c00 */
[----:B------:R4:W1:Y:S04]  /*8770*/  @P0 LDS.128 R96, [R0+0x400] ;  /* 0x0004000000600984 */ /* 0x0008680000000c00 */
[----:B------:R4:W1:Y:S04]  /*8780*/  @P0 LDS.128 R104, [R5+0x400] ;  /* 0x0004000005680984 */ /* 0x0008680000000c00 */
[----:B------:R4:W1:Y:S04]  /*8790*/  @P0 LDS.128 R112, [R8+0x400] ;  /* 0x0004000008700984 */ /* 0x0008680000000c00 */
[----:B------:R4:W1:Y:S04]  /*87a0*/  @P0 LDS.128 R120, [R3+0x400] ;  /* 0x0004000003780984 */ /* 0x0008680000000c00 */
[----:B------:R4:W1:Y:S02]  /*87b0*/  @P0 LDS.128 R128, [R9+0x400] ;  /* 0x0004000009800984 */ /* 0x0008640000000c00 */
.L_x_121:
[----:B------:R-:W-:Y:S05]  /*87c0*/  BSYNC B1 ;  /* 0x0000000000017941 */ /* 0x000fea0003800000 */
.L_x_120:
[----:B------:R-:W-:Y:S05]  /*87d0*/  VIADD R50, R69, UR39 ;  /* 0x0000002745327c36 */ /* 0x000fea0008000000 */
[----:B----4-:R-:W-:Y:S04]  /*87e0*/  SHF.R.U32.HI R3, RZ, 0x15, R50 ;  /* 0x00000015ff037819 */ /* 0x010fe80000011632 */
[----:B------:R-:W-:Y:S11]  /*87f0*/  LOP3.LUT P0, RZ, R3, 0x3, R140, 0x48, !PT ;  /* 0x0000000303ff7812 */ /* 0x000ff6000780488c */
[----:B------:R-:W-:Y:S02]  /*8800*/  @!UPT UIADD3 URZ, UPT, UPT, URZ, URZ, URZ ;  /* 0x000000fffffff290 */ /* 0x000fe4000fffe0ff */
        /* <DEDUP_REMOVED lines=17> */
.L_x_125:
[----:B-1----:R-:W-:Y:S01]  /*8920*/  SHF.L.U32 R70, R84, 0x10, RZ ;  /* 0x0000001054467819 */ /* 0x002fe200000006ff */
[----:B------:R-:W-:Y:S05]  /*8930*/  WARPSYNC.ALL ;  /* 0x0000000000007948 */ /* 0x000fea0003800000 */
[----:B------:R-:W-:Y:S01]  /*8940*/  R2UR UR4, R50 ;  /* 0x00000000320472ca */ /* 0x000fe200000e0000 */
[----:B------:R-:W1:Y:S01]  /*8950*/  S2R R165, SR_CgaCtaId ;  /* 0x0000000000a57919 */ /* 0x000e620000008800 */
[----:B------:R-:W-:Y:S01]  /*8960*/  LOP3.LUT R72, R84, 0xffff0000, RZ, 0xc0, !PT ;  /* 0xffff000054487812 */ /* 0x000fe200078ec0ff */
[----:B------:R-:W-:Y:S01]  /*8970*/  BSSY.RECONVERGENT B0, `(.L_x_126) ;  /* 0x0000102000007945 */ /* 0x000fe20003800200 */
[----:B------:R-:W-:Y:S02]  /*8980*/  SHF.L.U32 R73, R85, 0x10, RZ ;  /* 0x0000001055497819 */ /* 0x000fe400000006ff */
[----:B------:R-:W-:Y:S02]  /*8990*/  LOP3.LUT R74, R87, 0xffff0000, RZ, 0xc0, !PT ;  /* 0xffff0000574a7812 */ /* 0x000fe400078ec0ff */
[----:B------:R-:W-:Y:S02]  /*89a0*/  ISETP.NE.AND P6, PT, R157, RZ, PT ;  /* 0x000000ff9d00720c */ /* 0x000fe40003fc5270 */
[----:B------:R-:W-:Y:S02]  /*89b0*/  ISETP.NE.AND P0, PT, R152, RZ, PT ;  /* 0x000000ff9800720c */ /* 0x000fe40003f05270 */
[----:B------:R-:W-:Y:S01]  /*89c0*/  LEA R95, R77, UR46, 0x3 ;  /* 0x0000002e4d5f7c11 */ /* 0x000fe2000f8e18ff */
[----:B------:R-:W3:Y:S02]  /*89d0*/  LDTM.x64 R4, tmem[UR4] ;  /* 0x00000004000479ee */ /* 0x000ee40008340000 */
[C---:B---3--:R-:W-:Y:S01]  /*89e0*/  FMUL R0, R68.reuse, R4 ;  /* 0x0000000444007220 */ /* 0x048fe20000400000 */
[C---:B------:R-:W-:Y:S01]  /*89f0*/  FMUL R3, R68.reuse, R5 ;  /* 0x0000000544037220 */ /* 0x040fe20000400000 */
[C---:B------:R-:W-:Y:S01]  /*8a00*/  FMUL R6, R68.reuse, R6 ;  /* 0x0000000644067220 */ /* 0x040fe20000400000 */
[----:B------:R-:W-:Y:S01]  /*8a10*/  FMUL R7, R68, R7 ;  /* 0x0000000744077220 */ /* 0x000fe20000400000 */
[----:B------:R-:W-:Y:S01]  /*8a20*/  FFMA R0, R71, R70, R0 ;  /* 0x0000004647007223 */ /* 0x000fe20000000000 */
[----:B------:R-:W-:Y:S01]  /*8a30*/  LOP3.LUT R70, R85, 0xffff0000, RZ, 0xc0, !PT ;  /* 0xffff000055467812 */ /* 0x000fe200078ec0ff */
[----:B------:R-:W-:Y:S01]  /*8a40*/  FFMA R3, R71, R72, R3 ;  /* 0x0000004847037223 */ /* 0x000fe20000000003 */
[----:B------:R-:W-:Y:S01]  /*8a50*/  SHF.L.U32 R72, R87, 0x10, RZ ;  /* 0x0000001057487819 */ /* 0x000fe200000006ff */
[C---:B------:R-:W-:Y:S01]  /*8a60*/  FFMA R6, R71.reuse, R73, R6 ;  /* 0x0000004947067223 */ /* 0x040fe20000000006 */
[----:B------:R-:W-:Y:S01]  /*8a70*/  SHF.L.U32 R73, R86, 0x10, RZ ;  /* 0x0000001056497819 */ /* 0x000fe200000006ff */
[----:B------:R-:W-:Y:S01]  /*8a80*/  FFMA R7, R71, R70, R7 ;  /* 0x0000004647077223 */ /* 0x000fe20000000007 */
[----:B------:R-:W-:Y:S01]  /*8a90*/  F2FP.BF16.F32.PACK_AB R100, R3, R0 ;  /* 0x000000000364723e */ /* 0x000fe200000010ff */
[----:B------:R-:W-:Y:S01]  /*8aa0*/  FMUL R4, R68, R8 ;  /* 0x0000000844047220 */ /* 0x000fe20000400000 */
[----:B------:R-:W-:Y:S01]  /*8ab0*/  LOP3.LUT R70, R86, 0xffff0000, RZ, 0xc0, !PT ;  /* 0xffff000056467812 */ /* 0x000fe200078ec0ff */
[C---:B------:R-:W-:Y:S01]  /*8ac0*/  FMUL R0, R68.reuse, R9 ;  /* 0x0000000944007220 */ /* 0x040fe20000400000 */
[----:B------:R-:W-:Y:S01]  /*8ad0*/  F2FP.BF16.F32.PACK_AB R101, R7, R6 ;  /* 0x000000060765723e */ /* 0x000fe200000010ff */
[----:B------:R-:W-:Y:S01]  /*8ae0*/  FMUL R3, R68, R10 ;  /* 0x0000000a44037220 */ /* 0x000fe20000400000 */
[C---:B------:R-:W-:Y:S01]  /*8af0*/  FFMA R4, R71.reuse, R73, R4 ;  /* 0x0000004947047223 */ /* 0x040fe20000000004 */
[----:B------:R-:W-:Y:S01]  /*8b00*/  SHF.L.U32 R73, R82, 0x10, RZ ;  /* 0x0000001052497819 */ /* 0x000fe200000006ff */
[----:B------:R-:W-:Y:S01]  /*8b10*/  FMUL R5, R68, R11 ;  /* 0x0000000b44057220 */ /* 0x000fe20000400000 */
[C---:B------:R-:W-:Y:S01]  /*8b20*/  FFMA R0, R71.reuse, R70, R0 ;  /* 0x0000004647007223 */ /* 0x040fe20000000000 */
[C---:B------:R-:W-:Y:S01]  /*8b30*/  SHF.L.U32 R70, R80.reuse, 0x10, RZ ;  /* 0x0000001050467819 */ /* 0x040fe200000006ff */
[C---:B------:R-:W-:Y:S01]  /*8b40*/  FFMA R3, R71.reuse, R72, R3 ;  /* 0x0000004847037223 */ /* 0x040fe20000000003 */
[----:B------:R-:W-:Y:S01]  /*8b50*/  LOP3.LUT R72, R80, 0xffff0000, RZ, 0xc0, !PT ;  /* 0xffff000050487812 */ /* 0x000fe200078ec0ff */
[----:B------:R-:W-:Y:S01]  /*8b60*/  FMUL R6, R68, R12 ;  /* 0x0000000c44067220 */ /* 0x000fe20000400000 */
[----:B------:R-:W-:Y:S01]  /*8b70*/  F2FP.BF16.F32.PACK_AB R102, R0, R4 ;  /* 0x000000040066723e */ /* 0x000fe200000010ff */
[C---:B------:R-:W-:Y:S01]  /*8b80*/  FFMA R5, R71.reuse, R74, R5 ;  /* 0x0000004a47057223 */ /* 0x040fe20000000005 */
[C---:B------:R-:W-:Y:S01]  /*8b90*/  FMUL R7, R68.reuse, R13 ;  /* 0x0000000d44077220 */ /* 0x040fe20000400000 */
[----:B------:R-:W-:Y:S01]  /*8ba0*/  FFMA R6, R71, R70, R6 ;  /* 0x0000004647067223 */ /* 0x000fe20000000006 */
[----:B------:R-:W-:Y:S01]  /*8bb0*/  SHF.L.U32 R70, R81, 0x10, RZ ;  /* 0x0000001051467819 */ /* 0x000fe200000006ff */
[C---:B------:R-:W-:Y:S01]  /*8bc0*/  FMUL R0, R68.reuse, R14 ;  /* 0x0000000e44007220 */ /* 0x040fe20000400000 */
[----:B------:R-:W-:Y:S01]  /*8bd0*/  F2FP.BF16.F32.PACK_AB R103, R5, R3 ;  /* 0x000000030567723e */ /* 0x000fe200000010ff */
[----:B------:R-:W-:Y:S01]  /*8be0*/  FFMA R7, R71, R72, R7 ;  /* 0x0000004847077223 */ /* 0x000fe20000000007 */
[----:B------:R-:W-:Y:S01]  /*8bf0*/  LOP3.LUT R72, R81, 0xffff0000, RZ, 0xc0, !PT ;  /* 0xffff000051487812 */ /* 0x000fe200078ec0ff */
[C---:B------:R-:W-:Y:S01]  /*8c00*/  FMUL R3, R68.reuse, R15 ;  /* 0x0000000f44037220 */ /* 0x040fe20000400000 */
[----:B------:R-:W-:Y:S01]  /*8c10*/  FMUL R4, R68, R16 ;  /* 0x0000001044047220 */ /* 0x000fe20000400000 */
[C---:B------:R-:W-:Y:S01]  /*8c20*/  FFMA R0, R71.reuse, R70, R0 ;  /* 0x0000004647007223 */ /* 0x040fe20000000000 */
[----:B------:R-:W-:Y:S01]  /*8c30*/  LOP3.LUT R70, R82, 0xffff0000, RZ, 0xc0, !PT ;  /* 0xffff000052467812 */ /* 0x000fe200078ec0ff */
[----:B------:R-:W-:Y:S01]  /*8c40*/  FFMA R3, R71, R72, R3 ;  /* 0x0000004847037223 */ /* 0x000fe20000000003 */
[----:B------:R-:W-:Y:S01]  /*8c50*/  F2FP.BF16.F32.PACK_AB R108, R7, R6 ;  /* 0x00000006076c723e */ /* 0x000fe200000010ff */
[----:B------:R-:W-:Y:S01]  /*8c60*/  FFMA R4, R71, R73, R4 ;  /* 0x0000004947047223 */ /* 0x000fe20000000004 */
[C---:B------:R-:W-:Y:S01]  /*8c70*/  SHF.L.U32 R73, R83.reuse, 0x10, RZ ;  /* 0x0000001053497819 */ /* 0x040fe200000006ff */
[C---:B------:R-:W-:Y:S01]  /*8c80*/  FMUL R5, R68.reuse, R17 ;  /* 0x0000001144057220 */ /* 0x040fe20000400000 */
[----:B------:R-:W-:Y:S01]  /*8c90*/  LOP3.LUT R72, R83, 0xffff0000, RZ, 0xc0, !PT ;  /* 0xffff000053487812 */ /* 0x000fe200078ec0ff */
[C---:B------:R-:W-:Y:S01]  /*8ca0*/  FMUL R6, R68.reuse, R18 ;  /* 0x0000001244067220 */ /* 0x040fe20000400000 */
[----:B------:R-:W-:Y:S01]  /*8cb0*/  F2FP.BF16.F32.PACK_AB R109, R3, R0 ;  /* 0x00000000036d723e */ /* 0x000fe200000010ff */
[----:B------:R-:W-:Y:S01]  /*8cc0*/  FMUL R7, R68, R19 ;  /* 0x0000001344077220 */ /* 0x000fe20000400000 */
[C---:B------:R-:W-:Y:S01]  /*8cd0*/  FFMA R5, R71.reuse, R70, R5 ;  /* 0x0000004647057223 */ /* 0x040fe20000000005 */
[C---:B------:R-:W-:Y:S01]  /*8ce0*/  SHF.L.U32 R70, R88.reuse, 0x10, RZ ;  /* 0x0000001058467819 */ /* 0x040fe200000006ff */
[----:B------:R-:W-:Y:S01]  /*8cf0*/  FFMA R6, R71, R73, R6 ;  /* 0x0000004947067223 */ /* 0x000fe20000000006 */
[----:B------:R-:W-:Y:S01]  /*8d00*/  SHF.L.U32 R73, R91, 0x10, RZ ;  /* 0x000000105b497819 */ /* 0x000fe200000006ff */
        /* <DEDUP_REMOVED lines=8> */
[----:B------:R-:W-:Y:S01]  /*8d90*/  FFMA R3, R71, R72, R3 ;  /* 0x0000004847037223 */ /* 0x000fe20000000003 */
[----:B------:R-:W-:Y:S01]  /*8da0*/  LOP3.LUT R72, R91, 0xffff0000, RZ, 0xc0, !PT ;  /* 0xffff00005b487812 */ /* 0x000fe200078ec0ff */
[C---:B------:R-:W-:Y:S01]  /*8db0*/  FMUL R4, R68.reuse, R22 ;  /* 0x0000001644047220 */ /* 0x040fe20000400000 */
[----:B------:R3:W-:Y:S01]  /*8dc0*/  STS.128 [R164+UR46+0x4400], R100 ;  /* 0x00440064a4007988 */ /* 0x0007e20008000c2e */
[C---:B------:R-:W-:Y:S01]  /*8dd0*/  FMUL R5, R68.reuse, R23 ;  /* 0x0000001744057220 */ /* 0x040fe20000400000 */
[----:B------:R-:W-:Y:S01]  /*8de0*/  F2FP.BF16.F32.PACK_AB R116, R3, R0 ;  /* 0x000000000374723e */ /* 0x000fe200000010ff */
[----:B------:R-:W-:Y:S01]  /*8df0*/  FFMA R4, R71, R70, R4 ;  /* 0x0000004647047223 */ /* 0x000fe20000000004 */
[----:B------:R-:W-:Y:S01]  /*8e00*/  LOP3.LUT R0, R89, 0xffff0000, RZ, 0xc0, !PT ;  /* 0xffff000059007812 */ /* 0x000fe200078ec0ff */
[----:B------:R-:W-:Y:S01]  /*8e10*/  FMUL R6, R68, R24 ;  /* 0x0000001844067220 */ /* 0x000fe20000400000 */
[----:B------:R-:W-:Y:S01]  /*8e20*/  SHF.L.U32 R3, R90, 0x10, RZ ;  /* 0x000000105a037819 */ /* 0x000fe200000006ff */
[----:B------:R-:W-:Y:S01]  /*8e30*/  FMUL R7, R68, R25 ;  /* 0x0000001944077220 */ /* 0x000fe20000400000 */
[----:B------:R-:W-:Y:S01]  /*8e40*/  LOP3.LUT R70, R90, 0xffff0000, RZ, 0xc0, !PT ;  /* 0xffff00005a467812 */ /* 0x000fe200078ec0ff */
        /* <DEDUP_REMOVED lines=21> */
[----:B------:R4:W-:Y:S01]  /*8fa0*/  STS.128 [R163+0x4400], R108 ;  /* 0x0044006ca3007388 */ /* 0x0009e20000000c00 */
[----:B------:R-:W-:Y:S01]  /*8fb0*/  FFMA R11, R71, R70, R11 ;  /* 0x00000046470b7223 */ /* 0x000fe2000000000b */
[----:B------:R-:W-:Y:S01]  /*8fc0*/  LOP3.LUT R70, R99, 0xffff0000, RZ, 0xc0, !PT ;  /* 0xffff000063467812 */ /* 0x000fe200078ec0ff */
[C---:B------:R-:W-:Y:S01]  /*8fd0*/  FFMA R12, R71.reuse, R3, R12 ;  /* 0x00000003470c7223 */ /* 0x040fe2000000000c */
[C---:B------:R-:W-:Y:S01]  /*8fe0*/  SHF.L.U32 R3, R98.reuse, 0x10, RZ ;  /* 0x0000001062037819 */ /* 0x040fe200000006ff */
[----:B------:R-:W-:Y:S01]  /*8ff0*/  FFMA R13, R71, R0, R13 ;  /* 0x00000000470d7223 */ /* 0x000fe2000000000d */
[----:B------:R-:W-:Y:S01]  /*9000*/  LOP3.LUT R0, R98, 0xffff0000, RZ, 0xc0, !PT ;  /* 0xffff000062007812 */ /* 0x000fe200078ec0ff */
[C---:B------:R-:W-:Y:S01]  /*9010*/  FMUL R14, R68.reuse, R32 ;  /* 0x00000020440e7220 */ /* 0x040fe20000400000 */
[----:B---3--:R-:W-:Y:S01]  /*9020*/  F2FP.BF16.F32.PACK_AB R100, R11, R10 ;  /* 0x0000000a0b64723e */ /* 0x008fe200000010ff */
[C---:B------:R-:W-:Y:S01]  /*9030*/  FMUL R15, R68.reuse, R33 ;  /* 0x00000021440f7220 */ /* 0x040fe20000400000 */
[----:B------:R-:W-:Y:S01]  /*9040*/  F2FP.BF16.F32.PACK_AB R101, R13, R12 ;  /* 0x0000000c0d65723e */ /* 0x000fe200000010ff */
        /* <DEDUP_REMOVED lines=14> */
[----:B------:R-:W-:Y:S01]  /*9130*/  FMUL R20, R68, R38 ;  /* 0x0000002644147220 */ /* 0x000fe20000400000 */
[----:B------:R-:W-:Y:S01]  /*9140*/  FFMA R18, R71, R0, R18 ;  /* 0x0000000047127223 */ /* 0x000fe20000000012 */
[----:B------:R-:W-:Y:S01]  /*9150*/  LOP3.LUT R0, R105, 0xffff0000, RZ, 0xc0, !PT ;  /* 0xffff000069007812 */ /* 0x000fe200078ec0ff */
[C---:B------:R-:W-:Y:S01]  /*9160*/  FFMA R19, R71.reuse, R70, R19 ;  /* 0x0000004647137223 */ /* 0x040fe20000000013 */
[C---:B------:R-:W-:Y:S01]  /*9170*/  LOP3.LUT R70, R106.reuse, 0xffff0000, RZ, 0xc0, !PT ;  /* 0xffff00006a467812 */ /* 0x040fe200078ec0ff */
[----:B------:R-:W-:Y:S01]  /*9180*/  FFMA R20, R71, R3, R20 ;  /* 0x0000000347147223 */ /* 0x000fe20000000014 */
[----:B------:R-:W-:Y:S01]  /*9190*/  SHF.L.U32 R3, R106, 0x10, RZ ;  /* 0x000000106a037819 */ /* 0x000fe200000006ff */
[C---:B------:R-:W-:Y:S01]  /*91a0*/  FMUL R21, R68.reuse, R39 ;  /* 0x0000002744157220 */ /* 0x040fe20000400000 */
[----:B----4-:R-:W-:Y:S01]  /*91b0*/  F2FP.BF16.F32.PACK_AB R108, R19, R18 ;  /* 0x00000012136c723e */ /* 0x010fe200000010ff */
[C---:B------:R-:W-:Y:S01]  /*91c0*/  FMUL R22, R68.reuse, R40 ;  /* 0x0000002844167220 */ /* 0x040fe20000400000 */
[----:B------:R-:W-:Y:S01]  /*91d0*/  STS.128 [R162+0x4400], R116 ;  /* 0x00440074a2007388 */ /* 0x000fe20000000c00 */
[C---:B------:R-:W-:Y:S01]  /*91e0*/  FMUL R23, R68.reuse, R41 ;  /* 0x0000002944177220 */ /* 0x040fe20000400000 */
[----:B------:R-:W-:Y:S01]  /*91f0*/  FMUL R24, R68, R42 ;  /* 0x0000002a44187220 */ /* 0x000fe20000400000 */
[C---:B------:R-:W-:Y:S01]  /*9200*/  FFMA R21, R71.reuse, R0, R21 ;  /* 0x0000000047157223 */ /* 0x040fe20000000015 */
[----:B------:R-:W-:Y:S01]  /*9210*/  SHF.L.U32 R0, R112, 0x10, RZ ;  /* 0x0000001070007819 */ /* 0x000fe200000006ff */
[----:B------:R-:W-:Y:S01]  /*9220*/  FMUL R25, R68, R43 ;  /* 0x0000002b44197220 */ /* 0x000fe20000400000 */
[----:B------:R-:W-:Y:S01]  /*9230*/  FFMA R22, R71, R3, R22 ;  /* 0x0000000347167223 */ /* 0x000fe20000000016 */
[----:B------:R-:W-:Y:S01]  /*9240*/  SHF.L.U32 R3, R113, 0x10, RZ ;  /* 0x0000001071037819 */ /* 0x000fe200000006ff */
[----:B------:R-:W-:Y:S01]  /*9250*/  FFMA R23, R71, R70, R23 ;  /* 0x0000004647177223 */ /* 0x000fe20000000017 */
[----:B------:R-:W-:Y:S01]  /*9260*/  LOP3.LUT R70, R112, 0xffff0000, RZ, 0xc0, !PT ;  /* 0xffff000070467812 */ /* 0x000fe200078ec0ff */
[C---:B------:R-:W-:Y:S01]  /*9270*/  FMUL R26, R68.reuse, R44 ;  /* 0x0000002c441a7220 */ /* 0x040fe20000400000 */
[----:B------:R-:W-:Y:S01]  /*9280*/  F2FP.BF16.F32.PACK_AB R109, R21, R20 ;  /* 0x00000014156d723e */ /* 0x000fe200000010ff */
[----:B------:R-:W-:Y:S01]  /*9290*/  FFMA R24, R71, R73, R24 ;  /* 0x0000004947187223 */ /* 0x000fe20000000018 */
[----:B------:R-:W-:Y:S01]  /*92a0*/  F2FP.BF16.F32.PACK_AB R110, R23, R22 ;  /* 0x00000016176e723e */ /* 0x000fe200000010ff */
[----:B------:R-:W-:Y:S01]  /*92b0*/  FFMA R25, R71, R72, R25 ;  /* 0x0000004847197223 */ /* 0x000fe20000000019 */
[----:B------:R-:W-:Y:S01]  /*92c0*/  SHF.L.U32 R73, R115, 0x10, RZ ;  /* 0x0000001073497819 */ /* 0x000fe200000006ff */
[C---:B------:R-:W-:Y:S01]  /*92d0*/  FMUL R27, R68.reuse, R45 ;  /* 0x0000002d441b7220 */ /* 0x040fe20000400000 */
[----:B------:R-:W-:Y:S01]  /*92e0*/  LOP3.LUT R72, R131, 0xffff0000, RZ, 0xc0, !PT ;  /* 0xffff000083487812 */ /* 0x000fe200078ec0ff */
[----:B------:R-:W-:Y:S01]  /*92f0*/  FMUL R28, R68, R46 ;  /* 0x0000002e441c7220 */ /* 0x000fe20000400000 */
[----:B------:R-:W-:Y:S01]  /*9300*/  F2FP.BF16.F32.PACK_AB R111, R25, R24 ;  /* 0x00000018196f723e */ /* 0x000fe200000010ff */
[----:B------:R3:W-:Y:S01]  /*9310*/  STS.128 [R161+0x4400], R100 ;  /* 0x00440064a1007388 */ /* 0x0007e20000000c00 */
        /* <DEDUP_REMOVED lines=12> */
[----:B------:R4:W-:Y:S01]  /*93e0*/  STS.128 [R147+0x4400], R108 ;  /* 0x0044006c93007388 */ /* 0x0009e20000000c00 */
[----:B------:R-:W-:Y:S01]  /*93f0*/  FMUL R33, R68, R51 ;  /* 0x0000003344217220 */ /* 0x000fe20000400000 */
[C---:B------:R-:W-:Y:S01]  /*9400*/  FFMA R30, R71.reuse, R3, R30 ;  /* 0x00000003471e7223 */ /* 0x040fe2000000001e */
[C---:B------:R-:W-:Y:S01]  /*9410*/  SHF.L.U32 R3, R120.reuse, 0x10, RZ ;  /* 0x0000001078037819 */ /* 0x040fe200000006ff */
[C---:B------:R-:W-:Y:S01]  /*9420*/  FFMA R31, R71.reuse, R70, R31 ;  /* 0x00000046471f7223 */ /* 0x040fe2000000001f */
[----:B------:R-:W-:Y:S01]  /*9430*/  LOP3.LUT R70, R120, 0xffff0000, RZ, 0xc0, !PT ;  /* 0xffff000078467812 */ /* 0x000fe200078ec0ff */
[----:B------:R-:W-:Y:S01]  /*9440*/  FFMA R32, R71, R73, R32 ;  /* 0x0000004947207223 */ /* 0x000fe20000000020 */
        /* <DEDUP_REMOVED lines=9> */
[----:B------:R-:W-:Y:S01]  /*94e0*/  FFMA R35, R71, R70, R35 ;  /* 0x0000004647237223 */ /* 0x000fe20000000023 */
[----:B------:R-:W-:Y:S01]  /*94f0*/  LOP3.LUT R70, R123, 0xffff0000, RZ, 0xc0, !PT ;  /* 0xffff00007b467812 */ /* 0x000fe200078ec0ff */
[----:B------:R-:W-:Y:S01]  /*9500*/  FFMA R36, R71, R73, R36 ;  /* 0x0000004947247223 */ /* 0x000fe20000000024 */
[----:B------:R-:W-:Y:S01]  /*9510*/  SHF.L.U32 R73, R123, 0x10, RZ ;  /* 0x000000107b497819 */ /* 0x000fe200000006ff */
[----:B------:R-:W-:Y:S01]  /*9520*/  FFMA R37, R71, R0, R37 ;  /* 0x0000000047257223 */ /* 0x000fe20000000025 */
[----:B------:R-:W-:Y:S01]  /*9530*/  LOP3.LUT R0, R122, 0xffff0000, RZ, 0xc0, !PT ;  /* 0xffff00007a007812 */ /* 0x000fe200078ec0ff */
[C---:B------:R-:W-:Y:S01]  /*9540*/  FMUL R38, R68.reuse, R56 ;  /* 0x0000003844267220 */ /* 0x040fe20000400000 */
[----:B---3--:R-:W-:Y:S01]  /*9550*/  F2FP.BF16.F32.PACK_AB R100, R27, R26 ;  /* 0x0000001a1b64723e */ /* 0x008fe200000010ff */
[C---:B------:R-:W-:Y:S01]  /*9560*/  FMUL R39, R68.reuse, R57 ;  /* 0x0000003944277220 */ /* 0x040fe20000400000 */
[----:B------:R-:W-:Y:S01]  /*9570*/  F2FP.BF16.F32.PACK_AB R101, R29, R28 ;  /* 0x0000001c1d65723e */ /* 0x000fe200000010ff */
[C---:B------:R-:W-:Y:S01]  /*9580*/  FMUL R40, R68.reuse, R58 ;  /* 0x0000003a44287220 */ /* 0x040fe20000400000 */
[----:B------:R-:W-:Y:S01]  /*9590*/  F2FP.BF16.F32.PACK_AB R102, R31, R30 ;  /* 0x0000001e1f66723e */ /* 0x000fe200000010ff */
[----:B------:R-:W-:Y:S01]  /*95a0*/  FMUL R41, R68, R59 ;  /* 0x0000003b44297220 */ /* 0x000fe20000400000 */
[----:B------:R-:W-:Y:S01]  /*95b0*/  F2FP.BF16.F32.PACK_AB R103, R33, R32 ;  /* 0x000000202167723e */ /* 0x000fe200000010ff */
[----:B------:R-:W-:Y:S01]  /*95c0*/  FFMA R38, R71, R3, R38 ;  /* 0x0000000347267223 */ /* 0x000fe20000000026 */
[----:B------:R-:W-:Y:S01]  /*95d0*/  SHF.L.U32 R3, R129, 0x10, RZ ;  /* 0x0000001081037819 */ /* 0x000fe200000006ff */
[----:B------:R-:W-:Y:S01]  /*95e0*/  FFMA R39, R71, R0, R39 ;  /* 0x0000000047277223 */ /* 0x000fe20000000027 */
[C---:B------:R-:W-:Y:S01]  /*95f0*/  SHF.L.U32 R0, R128.reuse, 0x10, RZ ;  /* 0x0000001080007819 */ /* 0x040fe200000006ff */
[----:B------:R3:W-:Y:S01]  /*9600*/  STS.128 [R160+0x4400], R100 ;  /* 0x00440064a0007388 */ /* 0x0007e20000000c00 */
[----:B----4-:R-:W-:Y:S01]  /*9610*/  F2FP.BF16.F32.PACK_AB R108, R35, R34 ;  /* 0x00000022236c723e */ /* 0x010fe200000010ff */
[----:B------:R-:W-:Y:S01]  /*9620*/  FFMA R40, R71, R73, R40 ;  /* 0x0000004947287223 */ /* 0x000fe20000000028 */
[----:B------:R-:W-:Y:S01]  /*9630*/  SHF.L.U32 R73, R131, 0x10, RZ ;  /* 0x0000001083497819 */ /* 0x000fe200000006ff */
[----:B------:R-:W-:Y:S01]  /*9640*/  FFMA R41, R71, R70, R41 ;  /* 0x0000004647297223 */ /* 0x000fe20000000029 */
[----:B------:R-:W-:Y:S01]  /*9650*/  LOP3.LUT R70, R128, 0xffff0000, RZ, 0xc0, !PT ;  /* 0xffff000080467812 */ /* 0x000fe200078ec0ff */
[C---:B------:R-:W-:Y:S01]  /*9660*/  FMUL R42, R68.reuse, R60 ;  /* 0x0000003c442a7220 */ /* 0x040fe20000400000 */
[----:B------:R-:W-:Y:S01]  /*9670*/  F2FP.BF16.F32.PACK_AB R109, R37, R36 ;  /* 0x00000024256d723e */ /* 0x000fe200000010ff */
[C---:B------:R-:W-:Y:S01]  /*9680*/  FMUL R43, R68.reuse, R61 ;  /* 0x0000003d442b7220 */ /* 0x040fe20000400000 */
[C---:B------:R-:W-:Y:S01]  /*9690*/  FMUL R44, R68.reuse, R62 ;  /* 0x0000003e442c7220 */ /* 0x040fe20000400000 */
[----:B------:R-:W-:Y:S01]  /*96a0*/  FFMA R42, R71, R0, R42 ;  /* 0x00000000472a7223 */ /* 0x000fe2000000002a */
[----:B------:R-:W-:Y:S01]  /*96b0*/  LOP3.LUT R0, R129, 0xffff0000, RZ, 0xc0, !PT ;  /* 0xffff000081007812 */ /* 0x000fe200078ec0ff */
[C---:B------:R-:W-:Y:S01]  /*96c0*/  FFMA R43, R71.reuse, R70, R43 ;  /* 0x00000046472b7223 */ /* 0x040fe2000000002b */
[C---:B------:R-:W-:Y:S01]  /*96d0*/  FFMA R44, R71.reuse, R3, R44 ;  /* 0x00000003472c7223 */ /* 0x040fe2000000002c */
[----:B------:R-:W-:Y:S01]  /*96e0*/  FMUL R45, R68, R63 ;  /* 0x0000003f442d7220 */ /* 0x000fe20000400000 */
[----:B------:R-:W-:Y:S01]  /*96f0*/  SHF.L.U32 R3, R130, 0x10, RZ ;  /* 0x0000001082037819 */ /* 0x000fe200000006ff */
[----:B------:R-:W-:Y:S01]  /*9700*/  FMUL R46, R68, R64 ;  /* 0x00000040442e7220 */ /* 0x000fe20000400000 */
[----:B------:R-:W-:Y:S01]  /*9710*/  LOP3.LUT R70, R130, 0xffff0000, RZ, 0xc0, !PT ;  /* 0xffff000082467812 */ /* 0x000fe200078ec0ff */
[C---:B------:R-:W-:Y:S01]  /*9720*/  FMUL R47, R68.reuse, R65 ;  /* 0x00000041442f7220 */ /* 0x040fe20000400000 */
[C---:B------:R-:W-:Y:S01]  /*9730*/  FMUL R48, R68.reuse, R66 ;  /* 0x0000004244307220 */ /* 0x040fe20000400000 */
[----:B------:R-:W-:Y:S01]  /*9740*/  FFMA R45, R71, R0, R45 ;  /* 0x00000000472d7223 */ /* 0x000fe2000000002d */
[----:B------:R-:W-:Y:S01]  /*9750*/  FMUL R49, R68, R67 ;  /* 0x0000004344317220 */ /* 0x000fe20000400000 */
[----:B------:R-:W-:Y:S01]  /*9760*/  F2FP.BF16.F32.PACK_AB R110, R39, R38 ;  /* 0x00000026276e723e */ /* 0x000fe200000010ff */
[----:B------:R-:W-:Y:S01]  /*9770*/  FFMA R46, R71, R3, R46 ;  /* 0x00000003472e7223 */ /* 0x000fe2000000002e */
[----:B------:R-:W-:Y:S01]  /*9780*/  F2FP.BF16.F32.PACK_AB R111, R41, R40 ;  /* 0x00000028296f723e */ /* 0x000fe200000010ff */
[C---:B------:R-:W-:Y:S01]  /*9790*/  FFMA R47, R71.reuse, R70, R47 ;  /* 0x00000046472f7223 */ /* 0x040fe2000000002f */
[C---:B------:R-:W-:Y:S01]  /*97a0*/  FFMA R48, R71.reuse, R73, R48 ;  /* 0x0000004947307223 */ /* 0x040fe20000000030 */
[----:B------:R-:W-:Y:S01]  /*97b0*/  FFMA R49, R71, R72, R49 ;  /* 0x0000004847317223 */ /* 0x000fe20000000031 */
[----:B------:R-:W-:Y:S01]  /*97c0*/  F2FP.BF16.F32.PACK_AB R72, R43, R42 ;  /* 0x0000002a2b48723e */ /* 0x000fe200000010ff */
[----:B------:R3:W-:Y:S01]  /*97d0*/  STS.128 [R159+0x4400], R108 ;  /* 0x0044006c9f007388 */ /* 0x0007e20000000c00 */
[----:B------:R-:W-:Y:S02]  /*97e0*/  F2FP.BF16.F32.PACK_AB R73, R45, R44 ;  /* 0x0000002c2d49723e */ /* 0x000fe400000010ff */
[----:B------:R-:W-:Y:S02]  /*97f0*/  F2FP.BF16.F32.PACK_AB R74, R47, R46 ;  /* 0x0000002e2f4a723e */ /* 0x000fe400000010ff */
[----:B------:R-:W-:Y:S02]  /*9800*/  F2FP.BF16.F32.PACK_AB R75, R49, R48 ;  /* 0x00000030314b723e */ /* 0x000fe400000010ff */
[----:B------:R-:W-:Y:S02]  /*9810*/  MOV R0, UR52 ;  /* 0x0000003400007c02 */ /* 0x000fe40008000f00 */
[----:B------:R-:W-:Y:S01]  /*9820*/  @P6 SHF.L.U32 R70, R149, 0x1f, RZ ;  /* 0x0000001f95466819 */ /* 0x000fe200000006ff */
[----:B------:R3:W-:Y:S01]  /*9830*/  STS.128 [R158+0x4400], R72 ;  /* 0x004400489e007388 */ /* 0x0007e20000000c00 */
[----:B------:R-:W-:Y:S04]  /*9840*/  @P6 LEA R0, R0, UR46, 0x3 ;  /* 0x0000002e00006c11 */ /* 0x000fe8000f8e18ff */
[----:B------:R-:W-:Y:S01]  /*9850*/  @P6 IADD3 R0, PT, PT, R0, 0x60, RZ ;  /* 0x0000006000006810 */ /* 0x000fe20007ffe0ff */
[----:B------:R-:W-:Y:S01]  /*9860*/  @!PT LDS RZ, [RZ] ;  /* 0x00000000fffff984 */ /* 0x000fe20000000800 */
[----:B------:R-:W-:Y:S01]  /*9870*/  @!PT LDS RZ, [RZ] ;  /* 0x00000000fffff984 */ /* 0x000fe20000000800 */
[----:B------:R-:W-:Y:S01]  /*9880*/  @!PT LDS RZ, [RZ] ;  /* 0x00000000fffff984 */ /* 0x000fe20000000800 */
[----:B------:R-:W-:Y:S01]  /*9890*/  @!PT LDS RZ, [RZ] ;  /* 0x00000000fffff984 */ /* 0x000fe20000000800 */
[----:B------:R4:W-:Y:S06]  /*98a0*/  MEMBAR.ALL.CTA ;  /* 0x0000000000007992 */ /* 0x0009ec0000008000 */
[----:B----4-:R-:W4:Y:S01]  /*98b0*/  FENCE.VIEW.ASYNC.S ;  /* 0x00000000000073c6 */ /* 0x010f220000000000 */
[----:B-1----:R-:W-:Y:S01]  /*98c0*/  @P6 PRMT R0, R165, 0x654, R0 ;  /* 0x00000654a5006816 */ /* 0x002fe20000000000 */
[----:B----4-:R-:W-:Y:S06]  /*98d0*/  BAR.SYNC.DEFER_BLOCKING 0x1, 0x80 ;  /* 0x0042000000007b1d */ /* 0x010fec0000010000 */
[----:B------:R-:W-:Y:S05]  /*98e0*/  @P0 BRA `(.L_x_127) ;  /* 0x0000000000280947 */ /* 0x000fea0003800000 */
[----:B------:R-:W1:Y:S01]  /*98f0*/  LDCU.64 UR6, c[0x0][0x348] ;  /* 0x00006900ff0677ac */ /* 0x000e620008000a00 */
[----:B------:R-:W-:Y:S02]  /*9900*/  UIADD3 UR9, UPT, UPT, UR53, UR39, URZ ;  /* 0x0000002735097290 */ /* 0x000fe4000fffe0ff */
[----:B------:R-:W-:Y:S01]  /*9910*/  UIADD3 UR8, UPT, UPT, UR46, 0x4400, URZ ;  /* 0x000044002e087890 */ /* 0x000fe2000fffe0ff */
[----:B------:R-:W-:Y:S01]  /*9920*/  UMOV UR10, UR50 ;  /* 0x00000032000a7c82 */ /* 0x000fe20008000000 */
[----:B------:R-:W-:Y:S01]  /*9930*/  UMOV UR11, UR44 ;  /* 0x0000002c000b7c82 */ /* 0x000fe20008000000 */
[----:B-1----:R-:W-:Y:S04]  /*9940*/  UIADD3 UR4, UP0, UPT, UR6, 0xa80, URZ ;  /* 0x00000a8006047890 */ /* 0x002fe8000ff1e0ff */
[----:B------:R-:W-:Y:S09]  /*9950*/  UIADD3.X UR5, UPT, UPT, URZ, UR7, URZ, UP0, !UPT ;  /* 0x00000007ff057290 */ /* 0x000ff200087fe4ff */
[----:B------:R1:W-:Y:S01]  /*9960*/  UTMASTG.3D [UR8], [UR4] ;  /* 0x00000008040073b5 */ /* 0x0003e20008010000 */
[----:B------:R0:W-:Y:S01]  /*9970*/  UTMACMDFLUSH ;  /* 0x00000000000079b7 */ /* 0x0001e20000000000 */
[----:B-1----:R-:W-:Y:S04]  /*9980*/  DEPBAR.LE SB0, 0x1 ;  /* 0x000080400000791a */ /* 0x002fe80000000000 */
.L_x_127:
[----:B------:R-:W-:Y:S05]  /*9990*/  BSYNC.RECONVERGENT B0 ;  /* 0x0000000000007941 */ /* 0x000fea0003800200 */
.L_x_126:
[----:B------:R-:W-:Y:S01]  /*99a0*/  BAR.SYNC.DEFER_BLOCKING 0x1, 0x80 ;  /* 0x0042000000007b1d */ /* 0x000fe20000010000 */
[----:B------:R-:W-:Y:S02]  /*99b0*/  UIADD3 UR5, UPT, UPT, UR52, 0x1, URZ ;  /* 0x0000000134057890 */ /* 0x000fe4000fffe0ff */
[----:B------:R-:W-:Y:S02]  /*99c0*/  UISETP.NE.AND UP0, UPT, UR38, URZ, UPT ;  /* 0x000000ff2600728c */ /* 0x000fe4000bf05270 */
[----:B------:R-:W-:Y:S04]  /*99d0*/  UISETP.NE.AND UP1, UPT, UR5, 0x4, UPT ;  /* 0x000000040500788c */ /* 0x000fe8000bf25270 */
[----:B------:R-:W-:Y:S01]  /*99e0*/  USEL UR47, UR5, URZ, UP1 ;  /* 0x000000ff052f7287 */ /* 0x000fe20008800000 */
[----:B------:R1:W-:Y:S01]  /*99f0*/  @P6 SYNCS.ARRIVE.TRANS64.RED.A1T0 RZ, [R0+URZ], RZ ;  /* 0x000000ff00ff69a7 */ /* 0x0003e200081004ff */
[----:B------:R-:W-:Y:S01]  /*9a00*/  UMOV UR4, 0x40 ;  /* 0x0000004000047882 */ /* 0x000fe20000000000 */
[----:B------:R-:W-:Y:S01]  /*9a10*/  BSSY B1, `(.L_x_128) ;  /* 0x0000021000017945 */ /* 0x000fe20003800000 */
[----:B------:R-:W-:Y:S01]  /*9a20*/  USEL UR39, UR4, 0x80, !UP0 ;  /* 0x0000008004277887 */ /* 0x000fe2000c000000 */
[----:B------:R-:W4:Y:S02]  /*9a30*/  @P6 SYNCS.PHASECHK.TRANS64.TRYWAIT P0, [R95+URZ+0x40], R70 ;  /* 0x000040465f0065a7 */ /* 0x000f2400080011ff */
[----:B----4-:R-:W-:Y:S01]  /*9a40*/  @P6 SEL R79, RZ, 0x1, !P0 ;  /* 0x00000001ff4f6807 */ /* 0x010fe20004000000 */
[----:B-1----:R-:W-:Y:S08]  /*9a50*/  @!P6 BRA `(.L_x_129) ;  /* 0x000000000070e947 */ /* 0x002ff00003800000 */
        /* <DEDUP_REMOVED lines=9> */
[----:B------:R-:W-:Y:S04]  /*9af0*/  SHF.L.U32 R6, R149, 0x1f, RZ ;  /* 0x0000001f95067819 */ /* 0x000fe800000006ff */
[----:B------:R-:W1:Y:S02]  /*9b00*/  SYNCS.PHASECHK.TRANS64.TRYWAIT P0, [R95+URZ+0x40], R6 ;  /* 0x000040065f0075a7 */ /* 0x000e6400080011ff */
[----:B-1----:R-:W-:Y:S05]  /*9b10*/  @!P0 BRA `(.L_x_132) ;  /* 0x0000003400848947 */ /* 0x002fea0003800000 */
.L_x_131:
[----:B------:R-:W-:Y:S05]  /*9b20*/  BSYNC B0 ;  /* 0x0000000000007941 */ /* 0x000fea0003800000 */
.L_x_130:
[----:B------:R-:W-:Y:S01]  /*9b30*/  ISETP.NE.AND P0, PT, R93, RZ, PT ;  /* 0x000000ff5d00720c */ /* 0x000fe20003f05270 */
[----:B------:R-:W-:Y:S11]  /*9b40*/  VIADD R77, R77, 0x1 ;  /* 0x000000014d4d7836 */ /* 0x000ff60000000000 */
[----:B------:R-:W-:Y:S01]  /*9b50*/  @!UPT UIADD3 URZ, UPT, UPT, URZ, URZ, URZ ;  /* 0x000000fffffff290 */ /* 0x000fe2000fffe0ff */
[----:B------:R4:W2:Y:S01]  /*9b60*/  @P0 LDS.128 R84, [R4+UR46+0x400] ;  /* 0x0004002e04540984 */ /* 0x0008a20008000c00 */
[--C-:B------:R-:W-:Y:S01]  /*9b70*/  @P0 IMAD.IADD R7, R92, 0x1, R3.reuse ;  /* 0x000000015c070824 */ /* 0x100fe200078e0203 */
[C---:B-1----:R-:W-:Y:S01]  /*9b80*/  @P0 IADD3 R6, PT, PT, R94.reuse, R5, RZ ;  /* 0x000000055e060210 */ /* 0x042fe20007ffe0ff */
[C---:B------:R-:W-:Y:S01]  /*9b90*/  @P0 IMAD.IADD R8, R94.reuse, 0x1, R3 ;  /* 0x000000015e080824 */ /* 0x040fe200078e0203 */
[----:B------:R4:W1:Y:S02]  /*9ba0*/  @P0 LDS.128 R80, [R0+0x400] ;  /* 0x0004000000500984 */ /* 0x0008640000000c00 */
[----:B------:R-:W-:Y:S02]  /*9bb0*/  @P0 IADD3 R9, PT, PT, R94, R7, RZ ;  /* 0x000000075e090210 */ /* 0x000fe40007ffe0ff */
[----:B------:R4:W1:Y:S04]  /*9bc0*/  @P0 LDS.128 R88, [R5+0x400] ;  /* 0x0004000005580984 */ /* 0x0008680000000c00 */
[----:B------:R4:W1:Y:S04]  /*9bd0*/  @P0 LDS.128 R96, [R6+0x400] ;  /* 0x0004000006600984 */ /* 0x0008680000000c00 */
[----:B------:R4:W1:Y:S04]  /*9be0*/  @P0 LDS.128 R104, [R3+0x400] ;  /* 0x0004000003680984 */ /* 0x0008680000000c00 */
[----:B------:R4:W1:Y:S04]  /*9bf0*/  @P0 LDS.128 R112, [R8+0x400] ;  /* 0x0004000008700984 */ /* 0x0008680000000c00 */
[----:B------:R4:W1:Y:S04]  /*9c00*/  @P0 LDS.128 R120, [R7+0x400] ;  /* 0x0004000007780984 */ /* 0x0008680000000c00 */
[----:B------:R4:W1:Y:S02]  /*9c10*/  @P0 LDS.128 R128, [R9+0x400] ;  /* 0x0004000009800984 */ /* 0x0008640000000c00 */
.L_x_129:
[----:B------:R-:W-:Y:S05]  /*9c20*/  BSYNC B1 ;  /* 0x0000000000017941 */ /* 0x000fea0003800000 */
.L_x_128:
        /* <DEDUP_REMOVED lines=21> */
.L_x_133:
[----:B--2---:R-:W-:Y:S01]  /*9d80*/  SHF.L.U32 R70, R84, 0x10, RZ ;  /* 0x0000001054467819 */ /* 0x004fe200000006ff */
[----:B------:R-:W-:Y:S05]  /*9d90*/  WARPSYNC.ALL ;  /* 0x0000000000007948 */ /* 0x000fea0003800000 */
[----:B------:R-:W-:Y:S01]  /*9da0*/  R2UR UR4, R16 ;  /* 0x00000000100472ca */ /* 0x000fe200000e0000 */
[----:B------:R-:W-:Y:S01]  /*9db0*/  BSSY.RECONVERGENT B0, `(.L_x_134) ;  /* 0x0000103000007945 */ /* 0x000fe20003800200 */
[----:B---3--:R-:W-:Y:S02]  /*9dc0*/  LOP3.LUT R72, R87, 0xffff0000, RZ, 0xc0, !PT ;  /* 0xffff000057487812 */ /* 0x008fe400078ec0ff */
[----:B------:R-:W-:Y:S02]  /*9dd0*/  ISETP.NE.AND P6, PT, R157, RZ, PT ;  /* 0x000000ff9d00720c */ /* 0x000fe40003fc5270 */
[----:B------:R-:W-:Y:S07]  /*9de0*/  ISETP.NE.AND P0, PT, R152, RZ, PT ;  /* 0x000000ff9800720c */ /* 0x000fee0003f05270 */
[----:B------:R-:W2:Y:S02]  /*9df0*/  LDTM.x64 R4, tmem[UR4] ;  /* 0x00000004000479ee */ /* 0x000ea40008340000 */
[----:B--2---:R-:W-:Y:S01]  /*9e00*/  FMUL R0, R68, R4 ;  /* 0x0000000444007220 */ /* 0x004fe20000400000 */
[----:B------:R-:W-:Y:S01]  /*9e10*/  LOP3.LUT R4, R84, 0xffff0000, RZ, 0xc0, !PT ;  /* 0xffff000054047812 */ /* 0x000fe200078ec0ff */
[C---:B------:R-:W-:Y:S01]  /*9e20*/  FMUL R3, R68.reuse, R5 ;  /* 0x0000000544037220 */ /* 0x040fe20000400000 */
[----:B------:R-:W-:Y:S01]  /*9e30*/  SHF.L.U32 R5, R85, 0x10, RZ ;  /* 0x0000001055057819 */ /* 0x000fe200000006ff */
[----:B------:R-:W-:Y:S01]  /*9e40*/  FFMA R0, R71, R70, R0 ;  /* 0x0000004647007223 */ /* 0x000fe20000000000 */
[----:B------:R-:W-:Y:S01]  /*9e50*/  LOP3.LUT R70, R85, 0xffff0000, RZ, 0xc0, !PT ;  /* 0xffff000055467812 */ /* 0x000fe200078ec0ff */
[C---:B------:R-:W-:Y:S01]  /*9e60*/  FMUL R6, R68.reuse, R6 ;  /* 0x0000000644067220 */ /* 0x040fe20000400000 */
[C---:B------:R-:W-:Y:S01]  /*9e70*/  FFMA R3, R71.reuse, R4, R3 ;  /* 0x0000000447037223 */ /* 0x040fe20000000003 */
[C---:B------:R-:W-:Y:S01]  /*9e80*/  FMUL R7, R68.reuse, R7 ;  /* 0x0000000744077220 */ /* 0x040fe20000400000 */
[----:B------:R-:W-:Y:S01]  /*9e90*/  FMUL R4, R68, R8 ;  /* 0x0000000844047220 */ /* 0x000fe20000400000 */
[C---:B------:R-:W-:Y:S01]  /*9ea0*/  LOP3.LUT R8, R86.reuse, 0xffff0000, RZ, 0xc0, !PT ;  /* 0xffff000056087812 */ /* 0x040fe200078ec0ff */
[C---:B------:R-:W-:Y:S01]  /*9eb0*/  FFMA R6, R71.reuse, R5, R6 ;  /* 0x0000000547067223 */ /* 0x040fe20000000006 */
[----:B------:R-:W-:Y:S01]  /*9ec0*/  SHF.L.U32 R5, R86, 0x10, RZ ;  /* 0x0000001056057819 */ /* 0x000fe200000006ff */
[----:B------:R-:W-:Y:S01]  /*9ed0*/  FFMA R7, R71, R70, R7 ;  /* 0x0000004647077223 */ /* 0x000fe20000000007 */
[----:B------:R-:W-:Y:S01]  /*9ee0*/  F2FP.BF16.F32.PACK_AB R100, R3, R0 ;  /* 0x000000000364723e */ /* 0x000fe200000010ff */
[----:B------:R-:W-:Y:S01]  /*9ef0*/  FMUL R0, R68, R9 ;  /* 0x0000000944007220 */ /* 0x000fe20000400000 */
[----:B------:R-:W-:Y:S01]  /*9f00*/  SHF.L.U32 R70, R87, 0x10, RZ ;  /* 0x0000001057467819 */ /* 0x000fe200000006ff */
[----:B------:R-:W-:Y:S01]  /*9f10*/  FFMA R4, R71, R5, R4 ;  /* 0x0000000547047223 */ /* 0x000fe20000000004 */
[----:B------:R-:W-:Y:S01]  /*9f20*/  F2FP.BF16.F32.PACK_AB R101, R7, R6 ;  /* 0x000000060765723e */ /* 0x000fe200000010ff */
[C---:B------:R-:W-:Y:S01]  /*9f30*/  FFMA R0, R71.reuse, R8, R0 ;  /* 0x0000000847007223 */ /* 0x040fe20000000000 */
[----:B-1----:R-:W-:Y:S01]  /*9f40*/  SHF.L.U32 R8, R80, 0x10, RZ ;  /* 0x0000001050087819 */ /* 0x002fe200000006ff */
[----:B------:R-:W-:Y:S01]  /*9f50*/  FMUL R3, R68, R10 ;  /* 0x0000000a44037220 */ /* 0x000fe20000400000 */
[----:B------:R-:W-:Y:S01]  /*9f60*/  LOP3.LUT R10, R80, 0xffff0000, RZ, 0xc0, !PT ;  /* 0xffff0000500a7812 */ /* 0x000fe200078ec0ff */
[----:B------:R-:W-:Y:S01]  /*9f70*/  FMUL R5, R68, R11 ;  /* 0x0000000b44057220 */ /* 0x000fe20000400000 */
[----:B------:R-:W-:Y:S01]  /*9f80*/  F2FP.BF16.F32.PACK_AB R102, R0, R4 ;  /* 0x000000040066723e */ /* 0x000fe200000010ff */
[C---:B------:R-:W-:Y:S01]  /*9f90*/  FMUL R6, R68.reuse, R12 ;  /* 0x0000000c44067220 */ /* 0x040fe20000400000 */
[C---:B------:R-:W-:Y:S01]  /*9fa0*/  FMUL R7, R68.reuse, R13 ;  /* 0x0000000d44077220 */ /* 0x040fe20000400000 */
[----:B------:R-:W-:Y:S01]  /*9fb0*/  FFMA R3, R71, R70, R3 ;  /* 0x0000004647037223 */ /* 0x000fe20000000003 */
[----:B------:R-:W-:Y:S01]  /*9fc0*/  SHF.L.U32 R70, R81, 0x10, RZ ;  /* 0x0000001051467819 */ /* 0x000fe200000006ff */
[C---:B------:R-:W-:Y:S01]  /*9fd0*/  FFMA R5, R71.reuse, R72, R5 ;  /* 0x0000004847057223 */ /* 0x040fe20000000005 */
[C---:B------:R-:W-:Y:S01]  /*9fe0*/  FFMA R6, R71.reuse, R8, R6 ;  /* 0x0000000847067223 */ /* 0x040fe20000000006 */
[C---:B------:R-:W-:Y:S01]  /*9ff0*/  FMUL R0, R68.reuse, R14 ;  /* 0x0000000e44007220 */ /* 0x040fe20000400000 */
[----:B------:R-:W-:Y:S01]  /*a000*/  FFMA R7, R71, R10, R7 ;  /* 0x0000000a47077223 */ /* 0x000fe20000000007 */
[C---:B------:R-:W-:Y:S01]  /*a010*/  FMUL R14, R68.reuse, R24 ;  /* 0x00000018440e7220 */ /* 0x040fe20000400000 */
[----:B------:R-:W-:Y:S01]  /*a020*/  F2FP.BF16.F32.PACK_AB R103, R5, R3 ;  /* 0x000000030567723e */ /* 0x000fe200000010ff */
[C---:B------:R-:W-:Y:S01]  /*a030*/  FMUL R24, R68.reuse, R34 ;  /* 0x0000002244187220 */ /* 0x040fe20000400000 */
[C---:B------:R-:W-:Y:S01]  /*a040*/  FMUL R34, R68.reuse, R44 ;  /* 0x0000002c44227220 */ /* 0x040fe20000400000 */
[C---:B------:R-:W-:Y:S01]  /*a050*/  FMUL R44, R68.reuse, R54 ;  /* 0x00000036442c7220 */ /* 0x040fe20000400000 */
[C---:B------:R-:W-:Y:S01]  /*a060*/  FMUL R54, R68.reuse, R64 ;  /* 0x0000004044367220 */ /* 0x040fe20000400000 */
[----:B------:R-:W-:Y:S01]  /*a070*/  F2FP.BF16.F32.PACK_AB R64, R7, R6 ;  /* 0x000000060740723e */ /* 0x000fe200000010ff */
[----:B------:R-:W-:Y:S01]  /*a080*/  STS.128 [R164+UR46+0x8400], R100 ;  /* 0x00840064a4007988 */ /* 0x000fe20008000c2e */
[----:B------:R-:W-:Y:S01]  /*a090*/  LOP3.LUT R6, R81, 0xffff0000, RZ, 0xc0, !PT ;  /* 0xffff000051067812 */ /* 0x000fe200078ec0ff */
[----:B------:R-:W-:Y:S01]  /*a0a0*/  FMUL R3, R68, R15 ;  /* 0x0000000f44037220 */ /* 0x000fe20000400000 */
[----:B------:R-:W-:Y:S01]  /*a0b0*/  SHF.L.U32 R7, R82, 0x10, RZ ;  /* 0x0000001052077819 */ /* 0x000fe200000006ff */
[C---:B------:R-:W-:Y:S01]  /*a0c0*/  FMUL R8, R68.reuse, R18 ;  /* 0x0000001244087220 */ /* 0x040fe20000400000 */
[C---:B------:R-:W-:Y:S01]  /*a0d0*/  FFMA R0, R71.reuse, R70, R0 ;  /* 0x0000004647007223 */ /* 0x040fe20000000000 */
[C---:B------:R-:W-:Y:S01]  /*a0e0*/  FMUL R9, R68.reuse, R19 ;  /* 0x0000001344097220 */ /* 0x040fe20000400000 */
[----:B------:R-:W-:Y:S01]  /*a0f0*/  FMUL R18, R68, R28 ;  /* 0x0000001c44127220 */ /* 0x000fe20000400000 */
[----:B------:R-:W-:Y:S01]  /*a100*/  FFMA R3, R71, R6, R3 ;  /* 0x0000000647037223 */ /* 0x000fe20000000003 */
[----:B------:R-:W-:Y:S01]  /*a110*/  LOP3.LUT R6, R88, 0xffff0000, RZ, 0xc0, !PT ;  /* 0xffff000058067812 */ /* 0x000fe200078ec0ff */
[C---:B------:R-:W-:Y:S01]  /*a120*/  FMUL R10, R68.reuse, R20 ;  /* 0x00000014440a7220 */ /* 0x040fe20000400000 */
        /* <DEDUP_REMOVED lines=10> */
[----:B------:R-:W-:Y:S01]  /*a1d0*/  FMUL R48, R68, R58 ;  /* 0x0000003a44307220 */ /* 0x000fe20000400000 */
[----:B------:R-:W-:Y:S01]  /*a1e0*/  LOP3.LUT R58, R82, 0xffff0000, RZ, 0xc0, !PT ;  /* 0xffff0000523a7812 */ /* 0x000fe200078ec0ff */
[C---:B------:R-:W-:Y:S01]  /*a1f0*/  FMUL R4, R68.reuse, R16 ;  /* 0x0000001044047220 */ /* 0x040fe20000400000 */
[C---:B------:R-:W-:Y:S01]  /*a200*/  FMUL R40, R68.reuse, R50 ;  /* 0x0000003244287220 */ /* 0x040fe20000400000 */
[C---:B------:R-:W-:Y:S01]  /*a210*/  FMUL R45, R68.reuse, R55 ;  /* 0x00000037442d7220 */ /* 0x040fe20000400000 */
[C---:B------:R-:W-:Y:S01]  /*a220*/  FMUL R49, R68.reuse, R59 ;  /* 0x0000003b44317220 */ /* 0x040fe20000400000 */
[----:B------:R-:W-:Y:S01]  /*a230*/  SHF.L.U32 R59, R83, 0x10, RZ ;  /* 0x00000010533b7819 */ /* 0x000fe200000006ff */
[C---:B------:R-:W-:Y:S01]  /*a240*/  FMUL R55, R68.reuse, R65 ;  /* 0x0000004144377220 */ /* 0x040fe20000400000 */
[----:B------:R-:W-:Y:S01]  /*a250*/  F2FP.BF16.F32.PACK_AB R65, R3, R0 ;  /* 0x000000000341723e */ /* 0x000fe200000010ff */
[----:B------:R-:W-:Y:S01]  /*a260*/  FMUL R5, R68, R17 ;  /* 0x0000001144057220 */ /* 0x000fe20000400000 */
[----:B------:R-:W-:Y:S01]  /*a270*/  SHF.L.U32 R0, R88, 0x10, RZ ;  /* 0x0000001058007819 */ /* 0x000fe200000006ff */
[C---:B------:R-:W-:Y:S01]  /*a280*/  FMUL R50, R68.reuse, R60 ;  /* 0x0000003c44327220 */ /* 0x040fe20000400000 */
[----:B------:R-:W-:Y:S01]  /*a290*/  LOP3.LUT R60, R83, 0xffff0000, RZ, 0xc0, !PT ;  /* 0xffff0000533c7812 */ /* 0x000fe200078ec0ff */
[----:B------:R-:W-:Y:S01]  /*a2a0*/  FFMA R4, R71, R7, R4 ;  /* 0x0000000747047223 */ /* 0x000fe20000000004 */
[----:B------:R-:W-:Y:S01]  /*a2b0*/  SHF.L.U32 R3, R89, 0x10, RZ ;  /* 0x0000001059037819 */ /* 0x000fe200000006ff */
[C---:B------:R-:W-:Y:S01]  /*a2c0*/  FFMA R5, R71.reuse, R58, R5 ;  /* 0x0000003a47057223 */ /* 0x040fe20000000005 */
[C---:B------:R-:W-:Y:S01]  /*a2d0*/  FFMA R8, R71.reuse, R59, R8 ;  /* 0x0000003b47087223 */ /* 0x040fe20000000008 */
[C---:B------:R-:W-:Y:S01]  /*a2e0*/  FFMA R9, R71.reuse, R60, R9 ;  /* 0x0000003c47097223 */ /* 0x040fe20000000009 */
[----:B------:R-:W-:Y:S01]  /*a2f0*/  FFMA R10, R71, R0, R10 ;  /* 0x00000000470a7223 */ /* 0x000fe2000000000a */
[----:B------:R-:W-:Y:S01]  /*a300*/  LOP3.LUT R0, R89, 0xffff0000, RZ, 0xc0, !PT ;  /* 0xffff000059007812 */ /* 0x000fe200078ec0ff */
[C---:B------:R-:W-:Y:S01]  /*a310*/  FMUL R11, R68.reuse, R21 ;  /* 0x00000015440b7220 */ /* 0x040fe20000400000 */
[C---:B------:R-:W-:Y:S01]  /*a320*/  FMUL R12, R68.reuse, R22 ;  /* 0x00000016440c7220 */ /* 0x040fe20000400000 */
[C---:B------:R-:W-:Y:S01]  /*a330*/  FMUL R13, R68.reuse, R23 ;  /* 0x00000017440d7220 */ /* 0x040fe20000400000 */
[C---:B------:R-:W-:Y:S01]  /*a340*/  FMUL R16, R68.reuse, R26 ;  /* 0x0000001a44107220 */ /* 0x040fe20000400000 */
[C---:B------:R-:W-:Y:S01]  /*a350*/  FMUL R26, R68.reuse, R36 ;  /* 0x00000024441a7220 */ /* 0x040fe20000400000 */
[----:B------:R-:W-:Y:S01]  /*a360*/  FFMA R11, R71, R6, R11 ;  /* 0x00000006470b7223 */ /* 0x000fe2000000000b */
[----:B------:R-:W-:Y:S01]  /*a370*/  LOP3.LUT R6, R99, 0xffff0000, RZ, 0xc0, !PT ;  /* 0xffff000063067812 */ /* 0x000fe200078ec0ff */
[----:B------:R-:W-:Y:S01]  /*a380*/  FMUL R36, R68, R46 ;  /* 0x0000002e44247220 */ /* 0x000fe20000400000 */
[----:B------:R-:W-:Y:S01]  /*a390*/  FFMA R12, R71, R3, R12 ;  /* 0x00000003470c7223 */ /* 0x000fe2000000000c */
[----:B------:R-:W-:Y:S01]  /*a3a0*/  SHF.L.U32 R3, R90, 0x10, RZ ;  /* 0x000000105a037819 */ /* 0x000fe200000006ff */
[C---:B------:R-:W-:Y:S01]  /*a3b0*/  FMUL R46, R68.reuse, R56 ;  /* 0x00000038442e7220 */ /* 0x040fe20000400000 */
[----:B------:R-:W-:Y:S01]  /*a3c0*/  FMUL R56, R68, R66 ;  /* 0x0000004244387220 */ /* 0x000fe20000400000 */
[----:B------:R-:W-:Y:S01]  /*a3d0*/  F2FP.BF16.F32.PACK_AB R66, R5, R4 ;  /* 0x000000040542723e */ /* 0x000fe200000010ff */
[C---:B------:R-:W-:Y:S01]  /*a3e0*/  FFMA R13, R71.reuse, R0, R13 ;  /* 0x00000000470d7223 */ /* 0x040fe2000000000d */
[----:B------:R-:W-:Y:S01]  /*a3f0*/  LOP3.LUT R0, R90, 0xffff0000, RZ, 0xc0, !PT ;  /* 0xffff00005a007812 */ /* 0x000fe200078ec0ff */
[----:B------:R-:W-:Y:S01]  /*a400*/  FFMA R14, R71, R3, R14 ;  /* 0x00000003470e7223 */ /* 0x000fe2000000000e */
[C---:B------:R-:W-:Y:S01]  /*a410*/  SHF.L.U32 R5, R91.reuse, 0x10, RZ ;  /* 0x000000105b057819 */ /* 0x040fe200000006ff */
[----:B------:R-:W-:Y:S01]  /*a420*/  FMUL R17, R68, R27 ;  /* 0x0000001b44117220 */ /* 0x000fe20000400000 */
[----:B------:R-:W-:Y:S01]  /*a430*/  LOP3.LUT R4, R91, 0xffff0000, RZ, 0xc0, !PT ;  /* 0xffff00005b047812 */ /* 0x000fe200078ec0ff */
[C---:B------:R-:W-:Y:S01]  /*a440*/  FFMA R15, R71.reuse, R0, R15 ;  /* 0x00000000470f7223 */ /* 0x040fe2000000000f */
[C---:B------:R-:W-:Y:S01]  /*a450*/  SHF.L.U32 R0, R96.reuse, 0x10, RZ ;  /* 0x0000001060007819 */ /* 0x040fe200000006ff */
[----:B------:R-:W-:Y:S01]  /*a460*/  FFMA R16, R71, R5, R16 ;  /* 0x0000000547107223 */ /* 0x000fe20000000010 */
[----:B------:R-:W-:Y:S01]  /*a470*/  SHF.L.U32 R3, R97, 0x10, RZ ;  /* 0x0000001061037819 */ /* 0x000fe200000006ff */
[----:B------:R-:W-:Y:S01]  /*a480*/  FFMA R17, R71, R4, R17 ;  /* 0x0000000447117223 */ /* 0x000fe20000000011 */
[----:B------:R-:W-:Y:S01]  /*a490*/  LOP3.LUT R4, R96, 0xffff0000, RZ, 0xc0, !PT ;  /* 0xffff000060047812 */ /* 0x000fe200078ec0ff */
[C---:B------:R-:W-:Y:S01]  /*a4a0*/  FMUL R27, R68.reuse, R37 ;  /* 0x00000025441b7220 */ /* 0x040fe20000400000 */
[----:B------:R-:W-:Y:S01]  /*a4b0*/  SHF.L.U32 R5, R99, 0x10, RZ ;  /* 0x0000001063057819 */ /* 0x000fe200000006ff */
[C---:B------:R-:W-:Y:S01]  /*a4c0*/  FMUL R37, R68.reuse, R47 ;  /* 0x0000002f44257220 */ /* 0x040fe20000400000 */
[C---:B------:R-:W-:Y:S01]  /*a4d0*/  FMUL R47, R68.reuse, R57 ;  /* 0x00000039442f7220 */ /* 0x040fe20000400000 */
[----:B------:R-:W-:Y:S01]  /*a4e0*/  FMUL R57, R68, R67 ;  /* 0x0000004344397220 */ /* 0x000fe20000400000 */
[----:B------:R-:W-:Y:S01]  /*a4f0*/  F2FP.BF16.F32.PACK_AB R67, R9, R8 ;  /* 0x000000080943723e */ /* 0x000fe200000010ff */
[----:B------:R-:W-:Y:S01]  /*a500*/  FFMA R18, R71, R0, R18 ;  /* 0x0000000047127223 */ /* 0x000fe20000000012 */
[----:B------:R-:W-:Y:S01]  /*a510*/  LOP3.LUT R0, R97, 0xffff0000, RZ, 0xc0, !PT ;  /* 0xffff000061007812 */ /* 0x000fe200078ec0ff */
[C---:B------:R-:W-:Y:S01]  /*a520*/  FFMA R19, R71.reuse, R4, R19 ;  /* 0x0000000447137223 */ /* 0x040fe20000000013 */
[C---:B------:R-:W-:Y:S01]  /*a530*/  LOP3.LUT R4, R98.reuse, 0xffff0000, RZ, 0xc0, !PT ;  /* 0xffff000062047812 */ /* 0x040fe200078ec0ff */
[----:B------:R-:W-:Y:S01]  /*a540*/  FFMA R20, R71, R3, R20 ;  /* 0x0000000347147223 */ /* 0x000fe20000000014 */
[----:B------:R-:W-:Y:S01]  /*a550*/  SHF.L.U32 R3, R98, 0x10, RZ ;  /* 0x0000001062037819 */ /* 0x000fe200000006ff */
[C---:B------:R-:W-:Y:S01]  /*a560*/  FMUL R21, R68.reuse, R31 ;  /* 0x0000001f44157220 */ /* 0x040fe20000400000 */
[----:B------:R-:W-:Y:S01]  /*a570*/  F2FP.BF16.F32.PACK_AB R8, R11, R10 ;  /* 0x0000000a0b08723e */ /* 0x000fe200000010ff */
[C---:B------:R-:W-:Y:S01]  /*a580*/  FMUL R22, R68.reuse, R32 ;  /* 0x0000002044167220 */ /* 0x040fe20000400000 */
[----:B------:R-:W-:Y:S01]  /*a590*/  F2FP.BF16.F32.PACK_AB R9, R13, R12 ;  /* 0x0000000c0d09723e */ /* 0x000fe200000010ff */
[----:B------:R-:W-:Y:S01]  /*a5a0*/  STS.128 [R163+0x8400], R64 ;  /* 0x00840040a3007388 */ /* 0x000fe20000000c00 */
[----:B------:R-:W-:Y:S01]  /*a5b0*/  F2FP.BF16.F32.PACK_AB R10, R15, R14 ;  /* 0x0000000e0f0a723e */ /* 0x000fe200000010ff */
[----:B------:R-:W-:Y:S01]  /*a5c0*/  FMUL R23, R68, R33 ;  /* 0x0000002144177220 */ /* 0x000fe20000400000 */
[----:B------:R-:W-:Y:S01]  /*a5d0*/  F2FP.BF16.F32.PACK_AB R11, R17, R16 ;  /* 0x00000010110b723e */ /* 0x000fe200000010ff */
[----:B------:R-:W-:Y:S01]  /*a5e0*/  FFMA R21, R71, R0, R21 ;  /* 0x0000000047157223 */ /* 0x000fe20000000015 */
[----:B------:R-:W-:Y:S01]  /*a5f0*/  F2FP.BF16.F32.PACK_AB R12, R19, R18 ;  /* 0x00000012130c723e */ /* 0x000fe200000010ff */
[C---:B------:R-:W-:Y:S01]  /*a600*/  FFMA R22, R71.reuse, R3, R22 ;  /* 0x0000000347167223 */ /* 0x040fe20000000016 */
[C---:B------:R-:W-:Y:S01]  /*a610*/  SHF.L.U32 R0, R104.reuse, 0x10, RZ ;  /* 0x0000001068007819 */ /* 0x040fe200000006ff */
[----:B------:R-:W-:Y:S01]  /*a620*/  FFMA R23, R71, R4, R23 ;  /* 0x0000000447177223 */ /* 0x000fe20000000017 */
[----:B------:R-:W-:Y:S01]  /*a630*/  F2FP.BF16.F32.PACK_AB R13, R21, R20 ;  /* 0x00000014150d723e */ /* 0x000fe200000010ff */
[C---:B------:R-:W-:Y:S01]  /*a640*/  FFMA R24, R71.reuse, R5, R24 ;  /* 0x0000000547187223 */ /* 0x040fe20000000018 */
[----:B------:R-:W-:Y:S01]  /*a650*/  LOP3.LUT R4, R104, 0xffff0000, RZ, 0xc0, !PT ;  /* 0xffff000068047812 */ /* 0x000fe200078ec0ff */
[----:B------:R-:W-:Y:S01]  /*a660*/  FFMA R25, R71, R6, R25 ;  /* 0x0000000647197223 */ /* 0x000fe20000000019 */
[----:B------:R-:W-:Y:S01]  /*a670*/  F2FP.BF16.F32.PACK_AB R14, R23, R22 ;  /* 0x00000016170e723e */ /* 0x000fe200000010ff */
[----:B------:R1:W-:Y:S01]  /*a680*/  STS.128 [R162+0x8400], R8 ;  /* 0x00840008a2007388 */ /* 0x0003e20000000c00 */
[----:B------:R-:W-:Y:S01]  /*a690*/  SHF.L.U32 R3, R105, 0x10, RZ ;  /* 0x0000001069037819 */ /* 0x000fe200000006ff */
[----:B------:R-:W-:Y:S01]  /*a6a0*/  FFMA R26, R71, R0, R26 ;  /* 0x00000000471a7223 */ /* 0x000fe2000000001a */
[----:B------:R-:W-:Y:S01]  /*a6b0*/  F2FP.BF16.F32.PACK_AB R15, R25, R24 ;  /* 0x00000018190f723e */ /* 0x000fe200000010ff */
[----:B------:R-:W-:Y:S01]  /*a6c0*/  FFMA R27, R71, R4, R27 ;  /* 0x00000004471b7223 */ /* 0x000fe2000000001b */
[----:B------:R-:W-:Y:S01]  /*a6d0*/  LOP3.LUT R0, R105, 0xffff0000, RZ, 0xc0, !PT ;  /* 0xffff000069007812 */ /* 0x000fe200078ec0ff */
[C---:B------:R-:W-:Y:S01]  /*a6e0*/  FFMA R28, R71.reuse, R3, R28 ;  /* 0x00000003471c7223 */ /* 0x040fe2000000001c */
[C---:B------:R-:W-:Y:S01]  /*a6f0*/  SHF.L.U32 R3, R106.reuse, 0x10, RZ ;  /* 0x000000106a037819 */ /* 0x040fe200000006ff */
[----:B------:R2:W-:Y:S01]  /*a700*/  STS.128 [R161+0x8400], R12 ;  /* 0x0084000ca1007388 */ /* 0x0005e20000000c00 */
[----:B------:R-:W-:Y:S01]  /*a710*/  LOP3.LUT R4, R106, 0xffff0000, RZ, 0xc0, !PT ;  /* 0xffff00006a047812 */ /* 0x000fe200078ec0ff */
[----:B------:R-:W-:Y:S01]  /*a720*/  FFMA R29, R71, R0, R29 ;  /* 0x00000000471d7223 */ /* 0x000fe2000000001d */
[C---:B------:R-:W-:Y:S01]  /*a730*/  SHF.L.U32 R5, R107.reuse, 0x10, RZ ;  /* 0x000000106b057819 */ /* 0x040fe200000006ff */
[C---:B------:R-:W-:Y:S01]  /*a740*/  FMUL R31, R68.reuse, R41 ;  /* 0x00000029441f7220 */ /* 0x040fe20000400000 */
[----:B------:R-:W-:Y:S01]  /*a750*/  LOP3.LUT R6, R107, 0xffff0000, RZ, 0xc0, !PT ;  /* 0xffff00006b067812 */ /* 0x000fe200078ec0ff */
[----:B------:R-:W-:Y:S01]  /*a760*/  FMUL R32, R68, R42 ;  /* 0x0000002a44207220 */ /* 0x000fe20000400000 */
[----:B------:R-:W-:Y:S01]  /*a770*/  SHF.L.U32 R0, R112, 0x10, RZ ;  /* 0x0000001070007819 */ /* 0x000fe200000006ff */
[----:B------:R-:W-:Y:S01]  /*a780*/  FMUL R33, R68, R43 ;  /* 0x0000002b44217220 */ /* 0x000fe20000400000 */
[----:B------:R-:W-:Y:S01]  /*a790*/  LEA R16, R77, UR46, 0x3 ;  /* 0x0000002e4d107c11 */ /* 0x000fe2000f8e18ff */
[----:B------:R-:W-:Y:S01]  /*a7a0*/  FFMA R30, R71, R3, R30 ;  /* 0x00000003471e7223 */ /* 0x000fe2000000001e */
[----:B------:R-:W-:Y:S01]  /*a7b0*/  SHF.L.U32 R3, R113, 0x10, RZ ;  /* 0x0000001071037819 */ /* 0x000fe200000006ff */
[C---:B------:R-:W-:Y:S01]  /*a7c0*/  FFMA R31, R71.reuse, R4, R31 ;  /* 0x00000004471f7223 */ /* 0x040fe2000000001f */
[----:B------:R-:W-:Y:S01]  /*a7d0*/  LOP3.LUT R4, R112, 0xffff0000, RZ, 0xc0, !PT ;  /* 0xffff000070047812 */ /* 0x000fe200078ec0ff */
[----:B------:R-:W-:Y:S01]  /*a7e0*/  FFMA R32, R71, R5, R32 ;  /* 0x0000000547207223 */ /* 0x000fe20000000020 */
[----:B------:R-:W-:Y:S01]  /*a7f0*/  SHF.L.U32 R5, R115, 0x10, RZ ;  /* 0x0000001073057819 */ /* 0x000fe200000006ff */
[----:B------:R-:W-:Y:S01]  /*a800*/  FFMA R33, R71, R6, R33 ;  /* 0x0000000647217223 */ /* 0x000fe20000000021 */
[----:B------:R-:W-:Y:S01]  /*a810*/  LOP3.LUT R6, R131, 0xffff0000, RZ, 0xc0, !PT ;  /* 0xffff000083067812 */ /* 0x000fe200078ec0ff */
[----:B------:R-:W-:Y:S01]  /*a820*/  FFMA R34, R71, R0, R34 ;  /* 0x0000000047227223 */ /* 0x000fe20000000022 */
[----:B------:R-:W-:Y:S01]  /*a830*/  LOP3.LUT R0, R113, 0xffff0000, RZ, 0xc0, !PT ;  /* 0xffff000071007812 */ /* 0x000fe200078ec0ff */
[C---:B------:R-:W-:Y:S01]  /*a840*/  FFMA R35, R71.reuse, R4, R35 ;  /* 0x0000000447237223 */ /* 0x040fe20000000023 */
[----:B------:R-:W-:Y:S01]  /*a850*/  LOP3.LUT R4, R120, 0xffff0000, RZ, 0xc0, !PT ;  /* 0xffff000078047812 */ /* 0x000fe200078ec0ff */
[C---:B------:R-:W-:Y:S01]  /*a860*/  FFMA R36, R71.reuse, R3, R36 ;  /* 0x0000000347247223 */ /* 0x040fe20000000024 */
[C---:B------:R-:W-:Y:S01]  /*a870*/  SHF.L.U32 R3, R114.reuse, 0x10, RZ ;  /* 0x0000001072037819 */ /* 0x040fe200000006ff */
[----:B------:R-:W-:Y:S01]  /*a880*/  FFMA R37, R71, R0, R37 ;  /* 0x0000000047257223 */ /* 0x000fe20000000025 */
[----:B------:R-:W-:Y:S01]  /*a890*/  LOP3.LUT R0, R114, 0xffff0000, RZ, 0xc0, !PT ;  /* 0xffff000072007812 */ /* 0x000fe200078ec0ff */
[----:B------:R-:W-:Y:S01]  /*a8a0*/  FMUL R41, R68, R51 ;  /* 0x0000003344297220 */ /* 0x000fe20000400000 */
[----:B-1----:R-:W-:Y:S01]  /*a8b0*/  F2FP.BF16.F32.PACK_AB R8, R35, R34 ;  /* 0x000000222308723e */ /* 0x002fe200000010ff */
[C---:B------:R-:W-:Y:S01]  /*a8c0*/  FFMA R38, R71.reuse, R3, R38 ;  /* 0x0000000347267223 */ /* 0x040fe20000000026 */
[----:B------:R-:W-:Y:S01]  /*a8d0*/  SHF.L.U32 R3, R120, 0x10, RZ ;  /* 0x0000001078037819 */ /* 0x000fe200000006ff */
[----:B------:R-:W-:Y:S01]  /*a8e0*/  FFMA R39, R71, R0, R39 ;  /* 0x0000000047277223 */ /* 0x000fe20000000027 */
[----:B--2---:R-:W-:Y:S01]  /*a8f0*/  F2FP.BF16.F32.PACK_AB R12, R27, R26 ;  /* 0x0000001a1b0c723e */ /* 0x004fe200000010ff */
[----:B------:R-:W-:Y:S01]  /*a900*/  FFMA R40, R71, R5, R40 ;  /* 0x0000000547287223 */ /* 0x000fe20000000028 */
[----:B------:R-:W-:Y:S01]  /*a910*/  F2FP.BF16.F32.PACK_AB R13, R29, R28 ;  /* 0x0000001c1d0d723e */ /* 0x000fe200000010ff */
[C---:B------:R-:W-:Y:S01]  /*a920*/  FMUL R42, R68.reuse, R52 ;  /* 0x00000034442a7220 */ /* 0x040fe20000400000 */
[----:B------:R-:W-:Y:S01]  /*a930*/  F2FP.BF16.F32.PACK_AB R14, R31, R30 ;  /* 0x0000001e1f0e723e */ /* 0x000fe200000010ff */
[C---:B------:R-:W-:Y:S01]  /*a940*/  FMUL R43, R68.reuse, R53 ;  /* 0x00000035442b7220 */ /* 0x040fe20000400000 */
[----:B------:R-:W-:Y:S01]  /*a950*/  F2FP.BF16.F32.PACK_AB R15, R33, R32 ;  /* 0x00000020210f723e */ /* 0x000fe200000010ff */
[C---:B------:R-:W-:Y:S01]  /*a960*/  FMUL R51, R68.reuse, R61 ;  /* 0x0000003d44337220 */ /* 0x040fe20000400000 */
[----:B------:R-:W-:Y:S01]  /*a970*/  LOP3.LUT R0, R115, 0xffff0000, RZ, 0xc0, !PT ;  /* 0xffff000073007812 */ /* 0x000fe200078ec0ff */
[----:B------:R-:W-:Y:S01]  /*a980*/  FMUL R52, R68, R62 ;  /* 0x0000003e44347220 */ /* 0x000fe20000400000 */
[----:B------:R-:W-:Y:S01]  /*a990*/  SHF.L.U32 R5, R121, 0x10, RZ ;  /* 0x0000001079057819 */ /* 0x000fe200000006ff */
[----:B------:R1:W-:Y:S01]  /*a9a0*/  STS.128 [R147+0x8400], R12 ;  /* 0x0084000c93007388 */ /* 0x0003e20000000c00 */
[----:B------:R-:W-:Y:S01]  /*a9b0*/  F2FP.BF16.F32.PACK_AB R9, R37, R36 ;  /* 0x000000242509723e */ /* 0x000fe200000010ff */
[----:B------:R-:W-:Y:S01]  /*a9c0*/  FFMA R41, R71, R0, R41 ;  /* 0x0000000047297223 */ /* 0x000fe20000000029 */
[----:B------:R-:W-:Y:S01]  /*a9d0*/  LOP3.LUT R0, R121, 0xffff0000, RZ, 0xc0, !PT ;  /* 0xffff000079007812 */ /* 0x000fe200078ec0ff */
[C---:B------:R-:W-:Y:S01]  /*a9e0*/  FFMA R42, R71.reuse, R3, R42 ;  /* 0x00000003472a7223 */ /* 0x040fe2000000002a */
[C---:B------:R-:W-:Y:S01]  /*a9f0*/  SHF.L.U32 R3, R122.reuse, 0x10, RZ ;  /* 0x000000107a037819 */ /* 0x040fe200000006ff */
[----:B------:R-:W-:Y:S01]  /*aa00*/  FFMA R43, R71, R4, R43 ;  /* 0x00000004472b7223 */ /* 0x000fe2000000002b */
[----:B------:R-:W-:Y:S01]  /*aa10*/  LOP3.LUT R4, R123, 0xffff0000, RZ, 0xc0, !PT ;  /* 0xffff00007b047812 */ /* 0x000fe200078ec0ff */
[----:B------:R-:W-:Y:S01]  /*aa20*/  FFMA R44, R71, R5, R44 ;  /* 0x00000005472c7223 */ /* 0x000fe2000000002c */
[----:B------:R-:W-:Y:S01]  /*aa30*/  SHF.L.U32 R5, R123, 0x10, RZ ;  /* 0x000000107b057819 */ /* 0x000fe200000006ff */
[C---:B------:R-:W-:Y:S01]  /*aa40*/  FFMA R45, R71.reuse, R0, R45 ;  /* 0x00000000472d7223 */ /* 0x040fe2000000002d */
[----:B------:R-:W-:Y:S01]  /*aa50*/  LOP3.LUT R0, R122, 0xffff0000, RZ, 0xc0, !PT ;  /* 0xffff00007a007812 */ /* 0x000fe200078ec0ff */
[----:B------:R-:W-:Y:S01]  /*aa60*/  FFMA R46, R71, R3, R46 ;  /* 0x00000003472e7223 */ /* 0x000fe2000000002e */
[----:B------:R-:W-:Y:S01]  /*aa70*/  SHF.L.U32 R3, R129, 0x10, RZ ;  /* 0x0000001081037819 */ /* 0x000fe200000006ff */
[----:B------:R-:W-:Y:S01]  /*aa80*/  FMUL R53, R68, R63 ;  /* 0x0000003f44357220 */ /* 0x000fe20000400000 */
        /* <DEDUP_REMOVED lines=8> */
[----:B------:R-:W-:Y:S01]  /*ab10*/  LOP3.LUT R0, R129, 0xffff0000, RZ, 0xc0, !PT ;  /* 0xffff000081007812 */ /* 0x000fe200078ec0ff */
[----:B------:R2:W-:Y:S01]  /*ab20*/  STS.128 [R160+0x8400], R8 ;  /* 0x00840008a0007388 */ /* 0x0005e20000000c00 */
[----:B------:R-:W-:Y:S01]  /*ab30*/  SHF.L.U32 R5, R131, 0x10, RZ ;  /* 0x0000001083057819 */ /* 0x000fe200000006ff */
[C---:B------:R-:W-:Y:S01]  /*ab40*/  FFMA R51, R71.reuse, R4, R51 ;  /* 0x0000000447337223 */ /* 0x040fe20000000033 */
[C---:B------:R-:W-:Y:S01]  /*ab50*/  LOP3.LUT R4, R130.reuse, 0xffff0000, RZ, 0xc0, !PT ;  /* 0xffff000082047812 */ /* 0x040fe200078ec0ff */
[C---:B------:R-:W-:Y:S01]  /*ab60*/  FFMA R52, R71.reuse, R3, R52 ;  /* 0x0000000347347223 */ /* 0x040fe20000000034 */
[----:B------:R-:W-:Y:S01]  /*ab70*/  SHF.L.U32 R3, R130, 0x10, RZ ;  /* 0x0000001082037819 */ /* 0x000fe200000006ff */
[----:B------:R-:W-:Y:S01]  /*ab80*/  FFMA R53, R71, R0, R53 ;  /* 0x0000000047357223 */ /* 0x000fe20000000035 */
[----:B-1----:R-:W-:Y:S02]  /*ab90*/  F2FP.BF16.F32.PACK_AB R12, R43, R42 ;  /* 0x0000002a2b0c723e */ /* 0x002fe400000010ff */
[----:B------:R-:W-:Y:S01]  /*aba0*/  F2FP.BF16.F32.PACK_AB R13, R45, R44 ;  /* 0x0000002c2d0d723e */ /* 0x000fe200000010ff */
[----:B------:R-:W-:Y:S01]  /*abb0*/  FFMA R54, R71, R3, R54 ;  /* 0x0000000347367223 */ /* 0x000fe20000000036 */
[----:B------:R-:W-:Y:S01]  /*abc0*/  F2FP.BF16.F32.PACK_AB R14, R47, R46 ;  /* 0x0000002e2f0e723e */ /* 0x000fe200000010ff */
[----:B------:R-:W-:Y:S01]  /*abd0*/  FFMA R55, R71, R4, R55 ;  /* 0x0000000447377223 */ /* 0x000fe20000000037 */
[----:B------:R-:W-:Y:S01]  /*abe0*/  F2FP.BF16.F32.PACK_AB R15, R49, R48 ;  /* 0x00000030310f723e */ /* 0x000fe200000010ff */
[C---:B------:R-:W-:Y:S01]  /*abf0*/  FFMA R56, R71.reuse, R5, R56 ;  /* 0x0000000547387223 */ /* 0x040fe20000000038 */
[----:B------:R-:W-:Y:S01]  /*ac00*/  FFMA R57, R71, R6, R57 ;  /* 0x0000000647397223 */ /* 0x000fe20000000039 */
[----:B------:R-:W-:Y:S02]  /*ac10*/  F2FP.BF16.F32.PACK_AB R4, R51, R50 ;  /* 0x000000323304723e */ /* 0x000fe400000010ff */
        /* <DEDUP_REMOVED lines=14> */
[----:B-1----:R-:W1:Y:S01]  /*ad00*/  FENCE.VIEW.ASYNC.S ;  /* 0x00000000000073c6 */ /* 0x002e620000000000 */
[----:B------:R-:W-:Y:S01]  /*ad10*/  @P6 PRMT R0, R165, 0x654, R0 ;  /* 0x00000654a5006816 */ /* 0x000fe20000000000 */
[----:B-1----:R-:W-:Y:S06]  /*ad20*/  BAR.SYNC.DEFER_BLOCKING 0x1, 0x80 ;  /* 0x0042000000007b1d */ /* 0x002fec0000010000 */
        /* <DEDUP_REMOVED lines=11> */
.L_x_135:
[----:B------:R-:W-:Y:S05]  /*ade0*/  BSYNC.RECONVERGENT B0 ;  /* 0x0000000000007941 */ /* 0x000fea0003800200 */
.L_x_134:
[----:B------:R-:W-:Y:S01]  /*adf0*/  BAR.SYNC.DEFER_BLOCKING 0x1, 0x80 ;  /* 0x0042000000007b1d */ /* 0x000fe20000010000 */
[----:B------:R-:W-:Y:S02]  /*ae00*/  UIADD3 UR4, UPT, UPT, UR47, 0x1, URZ ;  /* 0x000000012f047890 */ /* 0x000fe4000fffe0ff */
[----:B------:R-:W-:Y:S02]  /*ae10*/  UISETP.NE.AND UP0, UPT, UR38, URZ, UPT ;  /* 0x000000ff2600728c */ /* 0x000fe4000bf05270 */
[----:B------:R-:W-:Y:S02]  /*ae20*/  UISETP.NE.AND UP1, UPT, UR4, 0x4, UPT ;  /* 0x000000040400788c */ /* 0x000fe4000bf25270 */
[----:B------:R-:W-:Y:S02]  /*ae30*/  USEL UR39, URZ, 0xc0, !UP0 ;  /* 0x000000c0ff277887 */ /* 0x000fe4000c000000 */
[----:B------:R-:W-:Y:S01]  /*ae40*/  USEL UR52, UR4, URZ, UP1 ;  /* 0x000000ff04347287 */ /* 0x000fe20008800000 */
[----:B------:R1:W-:Y:S01]  /*ae50*/  @P6 SYNCS.ARRIVE.TRANS64.RED.A1T0 RZ, [R0+URZ], RZ ;  /* 0x000000ff00ff69a7 */ /* 0x0003e200081004ff */
[----:B------:R-:W-:Y:S01]  /*ae60*/  BSSY B1, `(.L_x_136) ;  /* 0x000001f000017945 */ /* 0x000fe20003800000 */
[----:B------:R-:W3:Y:S02]  /*ae70*/  @P6 SYNCS.PHASECHK.TRANS64.TRYWAIT P0, [R16+URZ+0x40], R3 ;  /* 0x00004003100065a7 */ /* 0x000ee400080011ff */
[----:B---3--:R-:W-:Y:S01]  /*ae80*/  @P6 SEL R79, RZ, 0x1, !P0 ;  /* 0x00000001ff4f6807 */ /* 0x008fe20004000000 */
[----:B-1----:R-:W-:Y:S06]  /*ae90*/  @!P6 BRA `(.L_x_137) ;  /* 0x00000000006ce947 */ /* 0x002fec0003800000 */
[----:B------:R-:W-:Y:S01]  /*aea0*/  ISETP.NE.AND P1, PT, R93, RZ, PT ;  /* 0x000000ff5d00720c */ /* 0x000fe20003f25270 */
[----:B------:R-:W-:Y:S01]  /*aeb0*/  BSSY B0, `(.L_x_138) ;  /* 0x000000b000007945 */ /* 0x000fe20003800000 */
[----:B------:R-:W-:Y:S11]  /*aec0*/  ISETP.NE.AND P0, PT, R79, RZ, PT ;  /* 0x000000ff4f00720c */ /* 0x000ff60003f05270 */
[----:B------:R-:W-:Y:S05]  /*aed0*/  @P1 IMAD R77, R77, 0x4000, R164 ;  /* 0x000040004d4d1824 */ /* 0x000fea00078e02a4 */
[----:B------:R-:W-:Y:S04]  /*aee0*/  @P1 IADD3 R3, PT, PT, R77, UR46, RZ ;  /* 0x0000002e4d031c10 */ /* 0x000fe8000fffe0ff */
[----:B--2---:R-:W-:Y:S01]  /*aef0*/  @P1 IADD3 R7, PT, PT, R92, R3, RZ ;  /* 0x000000035c071210 */ /* 0x004fe20007ffe0ff */
[--C-:B------:R-:W-:Y:S02]  /*af00*/  @P1 IMAD.IADD R5, R78, 0x1, R3.reuse ;  /* 0x000000014e051824 */ /* 0x100fe400078e0203 */
[----:B------:R-:W-:Y:S01]  /*af10*/  @P1 IMAD.IADD R0, R94, 0x1, R3 ;  /* 0x000000015e001824 */ /* 0x000fe200078e0203 */
[----:B------:R-:W-:Y:S06]  /*af20*/  @P0 BRA `(.L_x_139) ;  /* 0x00000000000c0947 */ /* 0x000fec0003800000 */
[----:B------:R-:W-:Y:S04]  /*af30*/  SHF.L.U32 R3, R149, 0x1f, RZ ;  /* 0x0000001f95037819 */ /* 0x000fe800000006ff */
[----:B------:R-:W1:Y:S02]  /*af40*/  SYNCS.PHASECHK.TRANS64.TRYWAIT P0, [R16+URZ+0x40], R3 ;  /* 0x00004003100075a7 */ /* 0x000e6400080011ff */
[----:B-1----:R-:W-:Y:S05]  /*af50*/  @!P0 BRA `(.L_x_140) ;  /* 0x0000002000888947 */ /* 0x002fea0003800000 */
.L_x_139:
[----:B------:R-:W-:Y:S05]  /*af60*/  BSYNC B0 ;  /* 0x0000000000007941 */ /* 0x000fea0003800000 */
.L_x_138:
[----:B------:R-:W-:Y:S11]  /*af70*/  ISETP.NE.AND P0, PT, R93, RZ, PT ;  /* 0x000000ff5d00720c */ /* 0x000ff60003f05270 */
[----:B------:R-:W-:Y:S02]  /*af80*/  @!UPT UIADD3 URZ, UPT, UPT, URZ, URZ, URZ ;  /* 0x000000fffffff290 */ /* 0x000fe4000fffe0ff */
[----:B------:R3:W4:Y:S01]  /*af90*/  @P0 LDS.128 R84, [R77+UR46+0x400] ;  /* 0x0004002e4d540984 */ /* 0x0007220008000c00 */
[----:B-1----:R-:W-:Y:S01]  /*afa0*/  @P0 IMAD.IADD R3, R92, 0x1, R5 ;  /* 0x000000015c030824 */ /* 0x002fe200078e0205 */
[C---:B------:R-:W-:Y:S01]  /*afb0*/  @P0 IADD3 R6, PT, PT, R94.reuse, R5, RZ ;  /* 0x000000055e060210 */ /* 0x040fe20007ffe0ff */
[C---:B------:R-:W-:Y:S01]  /*afc0*/  @P0 IMAD.IADD R4, R94.reuse, 0x1, R7 ;  /* 0x000000015e040824 */ /* 0x040fe200078e0207 */
[----:B------:R3:W1:Y:S02]  /*afd0*/  @P0 LDS.128 R80, [R0+0x400] ;  /* 0x0004000000500984 */ /* 0x0006640000000c00 */
[----:B------:R-:W-:Y:S02]  /*afe0*/  @P0 IADD3 R94, PT, PT, R94, R3, RZ ;  /* 0x000000035e5e0210 */ /* 0x000fe40007ffe0ff */
[----:B------:R3:W2:Y:S04]  /*aff0*/  @P0 LDS.128 R88, [R7+0x400] ;  /* 0x0004000007580984 */ /* 0x0006a80000000c00 */
[----:B------:R3:W1:Y:S04]  /*b000*/  @P0 LDS.128 R96, [R4+0x400] ;  /* 0x0004000004600984 */ /* 0x0006680000000c00 */
[----:B------:R3:W1:Y:S04]  /*b010*/  @P0 LDS.128 R104, [R5+0x400] ;  /* 0x0004000005680984 */ /* 0x0006680000000c00 */
[----:B------:R3:W1:Y:S04]  /*b020*/  @P0 LDS.128 R112, [R6+0x400] ;  /* 0x0004000006700984 */ /* 0x0006680000000c00 */
[----:B------:R3:W1:Y:S04]  /*b030*/  @P0 LDS.128 R120, [R3+0x400] ;  /* 0x0004000003780984 */ /* 0x0006680000000c00 */
[----:B------:R3:W1:Y:S02]  /*b040*/  @P0 LDS.128 R128, [R94+0x400] ;  /* 0x000400005e800984 */ /* 0x0006640000000c00 */
.L_x_137:
[----:B------:R-:W-:Y:S05]  /*b050*/  BSYNC B1 ;  /* 0x0000000000017941 */ /* 0x000fea0003800000 */
.L_x_136:
[----:B------:R-:W-:Y:S01]  /*b060*/  VIADD R16, R69, UR39 ;  /* 0x0000002745107c36 */ /* 0x000fe20008000000 */
[----:B------:R-:W-:Y:S04]  /*b070*/  BSSY.RECONVERGENT B6, `(.L_x_141) ;  /* 0x0000015000067945 */ /* 0x000fe80003800200 */
[----:B---3--:R-:W-:Y:S04]  /*b080*/  SHF.R.U32.HI R3, RZ, 0x15, R16 ;  /* 0x00000015ff037819 */ /* 0x008fe80000011610 */
[----:B------:R-:W-:Y:S11]  /*b090*/  LOP3.LUT P0, RZ, R3, 0x3, R140, 0x48, !PT ;  /* 0x0000000303ff7812 */ /* 0x000ff6000780488c */
[----:B------:R-:W-:Y:S02]  /*b0a0*/  @!UPT UIADD3 URZ, UPT, UPT, URZ, URZ, URZ ;  /* 0x000000fffffff290 */ /* 0x000fe4000fffe0ff */
[----:B------:R-:W-:Y:S05]  /*b0b0*/  @!P0 BRA `(.L_x_142) ;  /* 0x0000000000408947 */ /* 0x000fea0003800000 */
[----:B------:R-:W3:Y:S01]  /*b0c0*/  LDCU.64 UR8, c[0x4][0x70] ;  /* 0x01000e00ff0877ac */ /* 0x000ee20008000a00 */
[----:B--2---:R-:W-:Y:S01]  /*b0d0*/  MOV R15, 0x0 ;  /* 0x00000000000f7802 */ /* 0x004fe20000000f00 */
[----:B------:R-:W-:Y:S02]  /*b0e0*/  HFMA2 R12, -RZ, RZ, 0, 5.9604644775390625e-08 ;  /* 0x00000001ff0c7431 */ /* 0x000fe400000001ff */
[----:B------:R-:W-:Y:S02]  /*b0f0*/  IMAD.MOV.U32 R8, RZ, RZ, 0x192 ;  /* 0x00000192ff087424 */ /* 0x000fe400078e00ff */
[----:B------:R-:W-:Y:S01]  /*b100*/  IMAD.MOV.U32 R13, RZ, RZ, RZ ;  /* 0x000000ffff0d7224 */ /* 0x000fe200078e00ff */
[----:B------:R-:W2:Y:S01]  /*b110*/  LDCU.64 UR6, c[0x4][0x78] ;  /* 0x01000f00ff0677ac */ /* 0x000ea20008000a00 */
[----:B------:R-:W1:Y:S01]  /*b120*/  LDC.64 R14, c[0x4][R15] ;  /* 0x010000000f0e7b82 */ /* 0x000e620000000a00 */
[----:B------:R-:W5:Y:S01]  /*b130*/  LDCU.64 UR4, c[0x4][0x10] ;  /* 0x01000200ff0477ac */ /* 0x000f620008000a00 */
[----:B---3--:R-:W-:Y:S01]  /*b140*/  MOV R5, UR9 ;  /* 0x0000000900057c02 */ /* 0x008fe20008000f00 */
[----:B------:R-:W-:Y:S01]  /*b150*/  IMAD.U32 R4, RZ, RZ, UR8 ;  /* 0x00000008ff047e24 */ /* 0x000fe2000f8e00ff */
[----:B--2---:R-:W-:Y:S01]  /*b160*/  MOV R7, UR7 ;  /* 0x0000000700077c02 */ /* 0x004fe20008000f00 */
[----:B------:R-:W-:Y:S01]  /*b170*/  IMAD.U32 R6, RZ, RZ, UR6 ;  /* 0x00000006ff067e24 */ /* 0x000fe2000f8e00ff */
[----:B-----5:R-:W-:Y:S01]  /*b180*/  MOV R11, UR5 ;  /* 0x00000005000b7c02 */ /* 0x020fe20008000f00 */
[----:B------:R-:W-:Y:S02]  /*b190*/  IMAD.U32 R10, RZ, RZ, UR4 ;  /* 0x00000004ff0a7e24 */ /* 0x000fe4000f8e00ff */
[----:B------:R-:W-:Y:S07]  /*b1a0*/  LEPC R20, `(.L_x_142) ;  /* 0x000000001014794e */ /* 0x000fee0000000000 */
[----:B-1--4-:R-:W-:Y:S05]  /*b1b0*/  CALL.ABS.NOINC R14 ;  /* 0x000000000e007343 */ /* 0x012fea0003c00000 */
.L_x_142:
[----:B------:R-:W-:Y:S05]  /*b1c0*/  BSYNC.RECONVERGENT B6 ;  /* 0x0000000000067941 */ /* 0x000fea0003800200 */
.L_x_141:
[----:B----4-:R-:W-:Y:S01]  /*b1d0*/  SHF.L.U32 R69, R84, 0x10, RZ ;  /* 0x0000001054457819 */ /* 0x010fe200000006ff */
[----:B------:R-:W-:Y:S05]  /*b1e0*/  WARPSYNC.ALL ;  /* 0x0000000000007948 */ /* 0x000fea0003800000 */
[----:B------:R-:W-:Y:S01]  /*b1f0*/  R2UR UR4, R16 ;  /* 0x00000000100472ca */ /* 0x000fe200000e0000 */
[----:B------:R-:W-:Y:S01]  /*b200*/  BSSY.RECONVERGENT B0, `(.L_x_143) ;  /* 0x00000fc000007945 */ /* 0x000fe20003800200 */
[----:B------:R-:W-:Y:S02]  /*b210*/  LOP3.LUT R0, R84, 0xffff0000, RZ, 0xc0, !PT ;  /* 0xffff000054007812 */ /* 0x000fe400078ec0ff */
[C---:B------:R-:W-:Y:S02]  /*b220*/  SHF.L.U32 R3, R85.reuse, 0x10, RZ ;  /* 0x0000001055037819 */ /* 0x040fe400000006ff */
[----:B------:R-:W-:Y:S02]  /*b230*/  LOP3.LUT R70, R85, 0xffff0000, RZ, 0xc0, !PT ;  /* 0xffff000055467812 */ /* 0x000fe400078ec0ff */
[C---:B------:R-:W-:Y:S02]  /*b240*/  SHF.L.U32 R72, R86.reuse, 0x10, RZ ;  /* 0x0000001056487819 */ /* 0x040fe400000006ff */
[----:B------:R-:W-:Y:S02]  /*b250*/  LOP3.LUT R74, R86, 0xffff0000, RZ, 0xc0, !PT ;  /* 0xffff0000564a7812 */ /* 0x000fe400078ec0ff */
[C---:B------:R-:W-:Y:S01]  /*b260*/  SHF.L.U32 R73, R87.reuse, 0x10, RZ ;  /* 0x0000001057497819 */ /* 0x040fe200000006ff */
[----:B--2---:R-:W2:Y:S01]  /*b270*/  LDTM.x64 R4, tmem[UR4] ;  /* 0x00000004000479ee */ /* 0x004ea20008340000 */
[----:B------:R-:W-:Y:S02]  /*b280*/  LOP3.LUT R76, R87, 0xffff0000, RZ, 0xc0, !PT ;  /* 0xffff0000574c7812 */ /* 0x000fe400078ec0ff */
[C---:B-1----:R-:W-:Y:S02]  /*b290*/  SHF.L.U32 R75, R80.reuse, 0x10, RZ ;  /* 0x00000010504b7819 */ /* 0x042fe400000006ff */
[----:B------:R-:W-:Y:S02]  /*b2a0*/  LOP3.LUT R78, R80, 0xffff0000, RZ, 0xc0, !PT ;  /* 0xffff0000504e7812 */ /* 0x000fe400078ec0ff */
[C---:B------:R-:W-:Y:S02]  /*b2b0*/  SHF.L.U32 R77, R81.reuse, 0x10, RZ ;  /* 0x00000010514d7819 */ /* 0x040fe400000006ff */
[----:B------:R-:W-:Y:S02]  /*b2c0*/  LOP3.LUT R80, R81, 0xffff0000, RZ, 0xc0, !PT ;  /* 0xffff000051507812 */ /* 0x000fe400078ec0ff */
[C---:B------:R-:W-:Y:S02]  /*b2d0*/  SHF.L.U32 R79, R82.reuse, 0x10, RZ ;  /* 0x00000010524f7819 */ /* 0x040fe400000006ff */
[----:B------:R-:W-:Y:S02]  /*b2e0*/  LOP3.LUT R82, R82, 0xffff0000, RZ, 0xc0, !PT ;  /* 0xffff000052527812 */ /* 0x000fe400078ec0ff */
[C---:B------:R-:W-:Y:S02]  /*b2f0*/  SHF.L.U32 R81, R83.reuse, 0x10, RZ ;  /* 0x0000001053517819 */ /* 0x040fe400000006ff */
[----:B------:R-:W-:Y:S02]  /*b300*/  LOP3.LUT R84, R83, 0xffff0000, RZ, 0xc0, !PT ;  /* 0xffff000053547812 */ /* 0x000fe400078ec0ff */
[C---:B------:R-:W-:Y:S02]  /*b310*/  SHF.L.U32 R83, R88.reuse, 0x10, RZ ;  /* 0x0000001058537819 */ /* 0x040fe400000006ff */
[----:B------:R-:W-:Y:S02]  /*b320*/  LOP3.LUT R86, R88, 0xffff0000, RZ, 0xc0, !PT ;  /* 0xffff000058567812 */ /* 0x000fe400078ec0ff */
[C---:B------:R-:W-:Y:S01]  /*b330*/  SHF.L.U32 R85, R89.reuse, 0x10, RZ ;  /* 0x0000001059557819 */ /* 0x040fe200000006ff */
[C---:B--2---:R-:W-:Y:S01]  /*b340*/  FMUL R4, R68.reuse, R4 ;  /* 0x0000000444047220 */ /* 0x044fe20000400000 */
[----:B------:R-:W-:Y:S01]  /*b350*/  LOP3.LUT R88, R89, 0xffff0000, RZ, 0xc0, !PT ;  /* 0xffff000059587812 */ /* 0x000fe200078ec0ff */
[----:B------:R-:W-:Y:S01]  /*b360*/  FMUL R5, R68, R5 ;  /* 0x0000000544057220 */ /* 0x000fe20000400000 */
[C---:B------:R-:W-:Y:S01]  /*b370*/  SHF.L.U32 R87, R90.reuse, 0x10, RZ ;  /* 0x000000105a577819 */ /* 0x040fe200000006ff */
[C---:B------:R-:W-:Y:S01]  /*b380*/  FFMA R4, R71.reuse, R69, R4 ;  /* 0x0000004547047223 */ /* 0x040fe20000000004 */
[----:B------:R-:W-:Y:S01]  /*b390*/  LOP3.LUT R90, R90, 0xffff0000, RZ, 0xc0, !PT ;  /* 0xffff00005a5a7812 */ /* 0x000fe200078ec0ff */
[----:B------:R-:W-:Y:S01]  /*b3a0*/  FFMA R5, R71, R0, R5 ;  /* 0x0000000047057223 */ /* 0x000fe20000000005 */
[C---:B------:R-:W-:Y:S01]  /*b3b0*/  SHF.L.U32 R89, R91.reuse, 0x10, RZ ;  /* 0x000000105b597819 */ /* 0x040fe200000006ff */
[C---:B------:R-:W-:Y:S01]  /*b3c0*/  FMUL R6, R68.reuse, R6 ;  /* 0x0000000644067220 */ /* 0x040fe20000400000 */
[----:B------:R-:W-:Y:S01]  /*b3d0*/  LOP3.LUT R92, R91, 0xffff0000, RZ, 0xc0, !PT ;  /* 0xffff00005b5c7812 */ /* 0x000fe200078ec0ff */
[----:B------:R-:W-:Y:S01]  /*b3e0*/  FMUL R7, R68, R7 ;  /* 0x0000000744077220 */ /* 0x000fe20000400000 */
[----:B------:R-:W-:Y:S01]  /*b3f0*/  F2FP.BF16.F32.PACK_AB R4, R5, R4 ;  /* 0x000000040504723e */ /* 0x000fe200000010ff */
[C---:B------:R-:W-:Y:S01]  /*b400*/  FFMA R6, R71.reuse, R3, R6 ;  /* 0x0000000347067223 */ /* 0x040fe20000000006 */
[C---:B------:R-:W-:Y:S01]  /*b410*/  SHF.L.U32 R91, R96.reuse, 0x10, RZ ;  /* 0x00000010605b7819 */ /* 0x040fe200000006ff */
[----:B------:R-:W-:Y:S01]  /*b420*/  FFMA R7, R71, R70, R7 ;  /* 0x0000004647077223 */ /* 0x000fe20000000007 */
[----:B------:R-:W-:Y:S01]  /*b430*/  LOP3.LUT R94, R96, 0xffff0000, RZ, 0xc0, !PT ;  /* 0xffff0000605e7812 */ /* 0x000fe200078ec0ff */
[C---:B------:R-:W-:Y:S01]  /*b440*/  FMUL R8, R68.reuse, R8 ;  /* 0x0000000844087220 */ /* 0x040fe20000400000 */
[----:B------:R-:W-:Y:S01]  /*b450*/  SHF.L.U32 R93, R97, 0x10, RZ ;  /* 0x00000010615d7819 */ /* 0x000fe200000006ff */
[----:B------:R-:W-:Y:S01]  /*b460*/  FMUL R9, R68, R9 ;  /* 0x0000000944097220 */ /* 0x000fe20000400000 */
[----:B------:R-:W-:Y:S01]  /*b470*/  F2FP.BF16.F32.PACK_AB R5, R7, R6 ;  /* 0x000000060705723e */ /* 0x000fe200000010ff */
[----:B------:R-:W-:Y:S01]  /*b480*/  FFMA R8, R71, R72, R8 ;  /* 0x0000004847087223 */ /* 0x000fe20000000008 */
[----:B------:R-:W-:Y:S01]  /*b490*/  LOP3.LUT R96, R97, 0xffff0000, RZ, 0xc0, !PT ;  /* 0xffff000061607812 */ /* 0x000fe200078ec0ff */
[----:B------:R-:W-:Y:S01]  /*b4a0*/  FFMA R9, R71, R74, R9 ;  /* 0x0000004a47097223 */ /* 0x000fe20000000009 */
[----:B------:R-:W-:Y:S01]  /*b4b0*/  SHF.L.U32 R95, R98, 0x10, RZ ;  /* 0x00000010625f7819 */ /* 0x000fe200000006ff */
[----:B------:R-:W-:Y:S01]  /*b4c0*/  FMUL R10, R68, R10 ;  /* 0x0000000a440a7220 */ /* 0x000fe20000400000 */
[----:B------:R-:W-:Y:S01]  /*b4d0*/  LOP3.LUT R98, R98, 0xffff0000, RZ, 0xc0, !PT ;  /* 0xffff000062627812 */ /* 0x000fe200078ec0ff */
[C---:B------:R-:W-:Y:S01]  /*b4e0*/  FMUL R11, R68.reuse, R11 ;  /* 0x0000000b440b7220 */ /* 0x040fe20000400000 */
[----:B------:R-:W-:Y:S01]  /*b4f0*/  F2FP.BF16.F32.PACK_AB R6, R9, R8 ;  /* 0x000000080906723e */ /* 0x000fe200000010ff */
[----:B------:R-:W-:Y:S01]  /*b500*/  FFMA R10, R71, R73, R10 ;  /* 0x00000049470a7223 */ /* 0x000fe2000000000a */
[----:B------:R-:W-:Y:S01]  /*b510*/  SHF.L.U32 R97, R99, 0x10, RZ ;  /* 0x0000001063617819 */ /* 0x000fe200000006ff */
[----:B------:R-:W-:Y:S01]  /*b520*/  FFMA R11, R71, R76, R11 ;  /* 0x0000004c470b7223 */ /* 0x000fe2000000000b */
[----:B------:R-:W-:Y:S01]  /*b530*/  LOP3.LUT R100, R99, 0xffff0000, RZ, 0xc0, !PT ;  /* 0xffff000063647812 */ /* 0x000fe200078ec0ff */
[----:B------:R-:W-:Y:S01]  /*b540*/  FMUL R0, R68, R12 ;  /* 0x0000000c44007220 */ /* 0x000fe20000400000 */
[----:B------:R-:W-:Y:S01]  /*b550*/  SHF.L.U32 R99, R104, 0x10, RZ ;  /* 0x0000001068637819 */ /* 0x000fe200000006ff */
[C---:B------:R-:W-:Y:S01]  /*b560*/  FMUL R3, R68.reuse, R13 ;  /* 0x0000000d44037220 */ /* 0x040fe20000400000 */
[----:B------:R-:W-:Y:S01]  /*b570*/  F2FP.BF16.F32.PACK_AB R7, R11, R10 ;  /* 0x0000000a0b07723e */ /* 0x000fe200000010ff */
[----:B------:R-:W-:Y:S01]  /*b580*/  FMUL R14, R68, R14 ;  /* 0x0000000e440e7220 */ /* 0x000fe20000400000 */
[----:B------:R-:W-:Y:S01]  /*b590*/  LOP3.LUT R102, R104, 0xffff0000, RZ, 0xc0, !PT ;  /* 0xffff000068667812 */ /* 0x000fe200078ec0ff */
[C---:B------:R-:W-:Y:S01]  /*b5a0*/  FMUL R15, R68.reuse, R15 ;  /* 0x0000000f440f7220 */ /* 0x040fe20000400000 */
[----:B------:R-:W-:Y:S01]  /*b5b0*/  SHF.L.U32 R101, R105, 0x10, RZ ;  /* 0x0000001069657819 */ /* 0x000fe200000006ff */
[----:B------:R-:W-:Y:S01]  /*b5c0*/  FFMA R0, R71, R75, R0 ;  /* 0x0000004b47007223 */ /* 0x000fe20000000000 */
[----:B------:R-:W-:Y:S01]  /*b5d0*/  LOP3.LUT R104, R105, 0xffff0000, RZ, 0xc0, !PT ;  /* 0xffff000069687812 */ /* 0x000fe200078ec0ff */
[----:B------:R-:W-:Y:S01]  /*b5e0*/  FMUL R12, R68, R16 ;  /* 0x00000010440c7220 */ /* 0x000fe20000400000 */
[C---:B------:R-:W-:Y:S01]  /*b5f0*/  SHF.L.U32 R103, R106.reuse, 0x10, RZ ;  /* 0x000000106a677819 */ /* 0x040fe200000006ff */
[----:B------:R-:W-:Y:S01]  /*b600*/  FFMA R3, R71, R78, R3 ;  /* 0x0000004e47037223 */ /* 0x000fe20000000003 */
[----:B------:R-:W-:Y:S01]  /*b610*/  LOP3.LUT R106, R106, 0xffff0000, RZ, 0xc0, !PT ;  /* 0xffff00006a6a7812 */ /* 0x000fe200078ec0ff */
[C---:B------:R-:W-:Y:S01]  /*b620*/  FMUL R13, R68.reuse, R17 ;  /* 0x00000011440d7220 */ /* 0x040fe20000400000 */
[----:B------:R-:W-:Y:S01]  /*b630*/  SHF.L.U32 R105, R107, 0x10, RZ ;  /* 0x000000106b697819 */ /* 0x000fe200000006ff */
[----:B------:R-:W-:Y:S01]  /*b640*/  FFMA R14, R71, R77, R14 ;  /* 0x0000004d470e7223 */ /* 0x000fe2000000000e */
[----:B------:R-:W-:Y:S01]  /*b650*/  F2FP.BF16.F32.PACK_AB R8, R3, R0 ;  /* 0x000000000308723e */ /* 0x000fe200000010ff */
[----:B------:R-:W-:Y:S01]  /*b660*/  FMUL R18, R68, R18 ;  /* 0x0000001244127220 */ /* 0x000fe20000400000 */
[----:B------:R-:W-:Y:S01]  /*b670*/  LOP3.LUT R108, R107, 0xffff0000, RZ, 0xc0, !PT ;  /* 0xffff00006b6c7812 */ /* 0x000fe200078ec0ff */
[----:B------:R-:W-:Y:S01]  /*b680*/  FFMA R15, R71, R80, R15 ;  /* 0x00000050470f7223 */ /* 0x000fe2000000000f */
[----:B------:R-:W-:Y:S01]  /*b690*/  SHF.L.U32 R107, R112, 0x10, RZ ;  /* 0x00000010706b7819 */ /* 0x000fe200000006ff */
[----:B------:R-:W-:Y:S01]  /*b6a0*/  FMUL R19, R68, R19 ;  /* 0x0000001344137220 */ /* 0x000fe20000400000 */
[----:B------:R-:W-:Y:S01]  /*b6b0*/  LOP3.LUT R110, R112, 0xffff0000, RZ, 0xc0, !PT ;  /* 0xffff0000706e7812 */ /* 0x000fe200078ec0ff */
[----:B------:R1:W-:Y:S01]  /*b6c0*/  STS.128 [R164+UR46+0xc400], R4 ;  /* 0x00c40004a4007988 */ /* 0x0003e20008000c2e */
[----:B------:R-:W-:Y:S01]  /*b6d0*/  F2FP.BF16.F32.PACK_AB R9, R15, R14 ;  /* 0x0000000e0f09723e */ /* 0x000fe200000010ff */
[C---:B------:R-:W-:Y:S01]  /*b6e0*/  FFMA R12, R71.reuse, R79, R12 ;  /* 0x0000004f470c7223 */ /* 0x040fe2000000000c */
[C---:B------:R-:W-:Y:S01]  /*b6f0*/  FFMA R13, R71.reuse, R82, R13 ;  /* 0x00000052470d7223 */ /* 0x040fe2000000000d */
[----:B------:R-:W-:Y:S01]  /*b700*/  FFMA R18, R71, R81, R18 ;  /* 0x0000005147127223 */ /* 0x000fe20000000012 */
[----:B------:R-:W-:Y:S01]  /*b710*/  SHF.L.U32 R109, R113, 0x10, RZ ;  /* 0x00000010716d7819 */ /* 0x000fe200000006ff */
[----:B------:R-:W-:Y:S01]  /*b720*/  FFMA R19, R71, R84, R19 ;  /* 0x0000005447137223 */ /* 0x000fe20000000013 */
[C---:B------:R-:W-:Y:S01]  /*b730*/  FMUL R16, R68.reuse, R20 ;  /* 0x0000001444107220 */ /* 0x040fe20000400000 */
[----:B------:R-:W-:Y:S01]  /*b740*/  F2FP.BF16.F32.PACK_AB R10, R13, R12 ;  /* 0x0000000c0d0a723e */ /* 0x000fe200000010ff */
[C---:B------:R-:W-:Y:S01]  /*b750*/  FMUL R17, R68.reuse, R21 ;  /* 0x0000001544117220 */ /* 0x040fe20000400000 */
[C---:B------:R-:W-:Y:S01]  /*b760*/  FMUL R22, R68.reuse, R22 ;  /* 0x0000001644167220 */ /* 0x040fe20000400000 */
[----:B------:R-:W-:Y:S01]  /*b770*/  F2FP.BF16.F32.PACK_AB R11, R19, R18 ;  /* 0x00000012130b723e */ /* 0x000fe200000010ff */
[C---:B------:R-:W-:Y:S01]  /*b780*/  FFMA R16, R71.reuse, R83, R16 ;  /* 0x0000005347107223 */ /* 0x040fe20000000010 */
[----:B------:R-:W-:Y:S01]  /*b790*/  FFMA R17, R71, R86, R17 ;  /* 0x0000005647117223 */ /* 0x000fe20000000011 */
[----:B------:R-:W-:Y:S01]  /*b7a0*/  LOP3.LUT R112, R113, 0xffff0000, RZ, 0xc0, !PT ;  /* 0xffff000071707812 */ /* 0x000fe200078ec0ff */
[----:B------:R-:W-:Y:S01]  /*b7b0*/  FFMA R22, R71, R85, R22 ;  /* 0x0000005547167223 */ /* 0x000fe20000000016 */
[----:B------:R1:W-:Y:S01]  /*b7c0*/  STS.128 [R163+0xc400], R8 ;  /* 0x00c40008a3007388 */ /* 0x0003e20000000c00 */
[C---:B------:R-:W-:Y:S01]  /*b7d0*/  FMUL R23, R68.reuse, R23 ;  /* 0x0000001744177220 */ /* 0x040fe20000400000 */
[----:B------:R-:W-:Y:S01]  /*b7e0*/  F2FP.BF16.F32.PACK_AB R16, R17, R16 ;  /* 0x000000101110723e */ /* 0x000fe200000010ff */
[C---:B------:R-:W-:Y:S01]  /*b7f0*/  FMUL R20, R68.reuse, R24 ;  /* 0x0000001844147220 */ /* 0x040fe20000400000 */
[----:B------:R-:W-:Y:S01]  /*b800*/  FMUL R21, R68, R25 ;  /* 0x0000001944157220 */ /* 0x000fe20000400000 */
[C---:B------:R-:W-:Y:S01]  /*b810*/  SHF.L.U32 R111, R114.reuse, 0x10, RZ ;  /* 0x00000010726f7819 */ /* 0x040fe200000006ff */
[C---:B------:R-:W-:Y:S01]  /*b820*/  FFMA R23, R71.reuse, R88, R23 ;  /* 0x0000005847177223 */ /* 0x040fe20000000017 */
[C---:B------:R-:W-:Y:S01]  /*b830*/  FFMA R20, R71.reuse, R87, R20 ;  /* 0x0000005747147223 */ /* 0x040fe20000000014 */
[----:B------:R-:W-:Y:S01]  /*b840*/  LOP3.LUT R114, R114, 0xffff0000, RZ, 0xc0, !PT ;  /* 0xffff000072727812 */ /* 0x000fe200078ec0ff */
        /* <DEDUP_REMOVED lines=8> */
[----:B------:R-:W-:Y:S01]  /*b8d0*/  SHF.L.U32 R113, R115, 0x10, RZ ;  /* 0x0000001073717819 */ /* 0x000fe200000006ff */
[----:B------:R-:W-:Y:S01]  /*b8e0*/  FFMA R24, R71, R91, R24 ;  /* 0x0000005b47187223 */ /* 0x000fe20000000018 */
[C---:B------:R-:W-:Y:S01]  /*b8f0*/  FMUL R25, R68.reuse, R29 ;  /* 0x0000001d44197220 */ /* 0x040fe20000400000 */
[----:B------:R-:W-:Y:S01]  /*b900*/  LOP3.LUT R116, R115, 0xffff0000, RZ, 0xc0, !PT ;  /* 0xffff000073747812 */ /* 0x000fe200078ec0ff */
[C---:B------:R-:W-:Y:S01]  /*b910*/  FMUL R30, R68.reuse, R30 ;  /* 0x0000001e441e7220 */ /* 0x040fe20000400000 */
[----:B------:R-:W-:Y:S01]  /*b920*/  F2FP.BF16.F32.PACK_AB R19, R27, R26 ;  /* 0x0000001a1b13723e */ /* 0x000fe200000010ff */
[C---:B------:R-:W-:Y:S01]  /*b930*/  FFMA R25, R71.reuse, R94, R25 ;  /* 0x0000005e47197223 */ /* 0x040fe20000000019 */
[----:B------:R-:W-:Y:S01]  /*b940*/  FMUL R31, R68, R31 ;  /* 0x0000001f441f7220 */ /* 0x000fe20000400000 */
[----:B------:R-:W-:Y:S01]  /*b950*/  FFMA R30, R71, R93, R30 ;  /* 0x0000005d471e7223 */ /* 0x000fe2000000001e */
[----:B------:R-:W-:Y:S01]  /*b960*/  SHF.L.U32 R115, R120, 0x10, RZ ;  /* 0x0000001078737819 */ /* 0x000fe200000006ff */
[----:B------:R1:W-:Y:S01]  /*b970*/  STS.128 [R162+0xc400], R16 ;  /* 0x00c40010a2007388 */ /* 0x0003e20000000c00 */
[----:B------:R-:W-:Y:S01]  /*b980*/  F2FP.BF16.F32.PACK_AB R24, R25, R24 ;  /* 0x000000181918723e */ /* 0x000fe200000010ff */
[C---:B------:R-:W-:Y:S01]  /*b990*/  FFMA R31, R71.reuse, R96, R31 ;  /* 0x00000060471f7223 */ /* 0x040fe2000000001f */
[C---:B------:R-:W-:Y:S01]  /*b9a0*/  FMUL R28, R68.reuse, R32 ;  /* 0x00000020441c7220 */ /* 0x040fe20000400000 */
[C---:B------:R-:W-:Y:S01]  /*b9b0*/  FMUL R29, R68.reuse, R33 ;  /* 0x00000021441d7220 */ /* 0x040fe20000400000 */
[----:B------:R-:W-:Y:S01]  /*b9c0*/  FMUL R34, R68, R34 ;  /* 0x0000002244227220 */ /* 0x000fe20000400000 */
[----:B------:R-:W-:Y:S01]  /*b9d0*/  LOP3.LUT R118, R120, 0xffff0000, RZ, 0xc0, !PT ;  /* 0xffff000078767812 */ /* 0x000fe200078ec0ff */
[----:B------:R-:W-:Y:S01]  /*b9e0*/  FFMA R28, R71, R95, R28 ;  /* 0x0000005f471c7223 */ /* 0x000fe2000000001c */
[----:B------:R-:W-:Y:S01]  /*b9f0*/  F2FP.BF16.F32.PACK_AB R25, R31, R30 ;  /* 0x0000001e1f19723e */ /* 0x000fe200000010ff */
[C---:B------:R-:W-:Y:S01]  /*ba00*/  FFMA R29, R71.reuse, R98, R29 ;  /* 0x00000062471d7223 */ /* 0x040fe2000000001d */
[----:B------:R-:W-:Y:S01]  /*ba10*/  FFMA R34, R71, R97, R34 ;  /* 0x0000006147227223 */ /* 0x000fe20000000022 */
[C---:B------:R-:W-:Y:S01]  /*ba20*/  FMUL R35, R68.reuse, R35 ;  /* 0x0000002344237220 */ /* 0x040fe20000400000 */
[----:B------:R-:W-:Y:S01]  /*ba30*/  SHF.L.U32 R117, R121, 0x10, RZ ;  /* 0x0000001079757819 */ /* 0x000fe200000006ff */
[C---:B------:R-:W-:Y:S01]  /*ba40*/  FMUL R32, R68.reuse, R36 ;  /* 0x0000002444207220 */ /* 0x040fe20000400000 */
[----:B------:R-:W-:Y:S01]  /*ba50*/  F2FP.BF16.F32.PACK_AB R26, R29, R28 ;  /* 0x0000001c1d1a723e */ /* 0x000fe200000010ff */
[C---:B------:R-:W-:Y:S01]  /*ba60*/  FFMA R35, R71.reuse, R100, R35 ;  /* 0x0000006447237223 */ /* 0x040fe20000000023 */
[C---:B------:R-:W-:Y:S01]  /*ba70*/  FMUL R33, R68.reuse, R37 ;  /* 0x0000002544217220 */ /* 0x040fe20000400000 */
[----:B------:R-:W-:Y:S01]  /*ba80*/  FFMA R32, R71, R99, R32 ;  /* 0x0000006347207223 */ /* 0x000fe20000000020 */
        /* <DEDUP_REMOVED lines=29> */
[C---:B------:R-:W-:Y:S01]  /*bc60*/  FMUL R47, R68.reuse, R47 ;  /* 0x0000002f442f7220 */ /* 0x040fe20000400000 */
[C---:B------:R-:W-:Y:S01]  /*bc70*/  FMUL R44, R68.reuse, R48 ;  /* 0x00000030442c7220 */ /* 0x040fe20000400000 */
[----:B------:R-:W-:Y:S01]  /*bc80*/  FMUL R45, R68, R49 ;  /* 0x00000031442d7220 */ /* 0x000fe20000400000 */
[----:B------:R1:W-:Y:S01]  /*bc90*/  STS.128 [R147+0xc400], R32 ;  /* 0x00c4002093007388 */ /* 0x0003e20000000c00 */
[C---:B------:R-:W-:Y:S01]  /*bca0*/  SHF.L.U32 R123, R128.reuse, 0x10, RZ ;  /* 0x00000010807b7819 */ /* 0x040fe200000006ff */
[----:B------:R-:W-:Y:S01]  /*bcb0*/  FFMA R46, R71, R109, R46 ;  /* 0x0000006d472e7223 */ /* 0x000fe2000000002e */
[----:B------:R-:W-:Y:S01]  /*bcc0*/  F2FP.BF16.F32.PACK_AB R40, R41, R40 ;  /* 0x000000282928723e */ /* 0x000fe200000010ff */
[C---:B------:R-:W-:Y:S01]  /*bcd0*/  FFMA R47, R71.reuse, R112, R47 ;  /* 0x00000070472f7223 */ /* 0x040fe2000000002f */
[C---:B------:R-:W-:Y:S01]  /*bce0*/  FFMA R44, R71.reuse, R111, R44 ;  /* 0x0000006f472c7223 */ /* 0x040fe2000000002c */
[----:B------:R-:W-:Y:S01]  /*bcf0*/  LOP3.LUT R126, R128, 0xffff0000, RZ, 0xc0, !PT ;  /* 0xffff0000807e7812 */ /* 0x000fe200078ec0ff */
[C---:B------:R-:W-:Y:S01]  /*bd00*/  FFMA R45, R71.reuse, R114, R45 ;  /* 0x00000072472d7223 */ /* 0x040fe2000000002d */
[C---:B------:R-:W-:Y:S01]  /*bd10*/  FMUL R50, R68.reuse, R50 ;  /* 0x0000003244327220 */ /* 0x040fe20000400000 */
[C---:B------:R-:W-:Y:S01]  /*bd20*/  FMUL R51, R68.reuse, R51 ;  /* 0x0000003344337220 */ /* 0x040fe20000400000 */
[C---:B------:R-:W-:Y:S01]  /*bd30*/  FMUL R48, R68.reuse, R52 ;  /* 0x0000003444307220 */ /* 0x040fe20000400000 */
[C---:B------:R-:W-:Y:S01]  /*bd40*/  FMUL R49, R68.reuse, R53 ;  /* 0x0000003544317220 */ /* 0x040fe20000400000 */
[C---:B------:R-:W-:Y:S01]  /*bd50*/  FFMA R50, R71.reuse, R113, R50 ;  /* 0x0000007147327223 */ /* 0x040fe20000000032 */
        /* <DEDUP_REMOVED lines=9> */
[----:B------:R-:W-:Y:S01]  /*bdf0*/  FFMA R55, R71, R120, R55 ;  /* 0x0000007847377223 */ /* 0x000fe20000000037 */
[C---:B------:R-:W-:Y:S01]  /*be00*/  FMUL R59, R68.reuse, R59 ;  /* 0x0000003b443b7220 */ /* 0x040fe20000400000 */
[----:B------:R-:W-:Y:S01]  /*be10*/  F2FP.BF16.F32.PACK_AB R41, R47, R46 ;  /* 0x0000002e2f29723e */ /* 0x000fe200000010ff */
[----:B------:R-:W-:Y:S01]  /*be20*/  FFMA R52, R71, R119, R52 ;  /* 0x0000007747347223 */ /* 0x000fe20000000034 */
[----:B------:R-:W-:Y:S01]  /*be30*/  F2FP.BF16.F32.PACK_AB R42, R45, R44 ;  /* 0x0000002c2d2a723e */ /* 0x000fe200000010ff */
[C---:B------:R-:W-:Y:S01]  /*be40*/  FMUL R56, R68.reuse, R60 ;  /* 0x0000003c44387220 */ /* 0x040fe20000400000 */
[----:B------:R-:W-:Y:S01]  /*be50*/  F2FP.BF16.F32.PACK_AB R43, R51, R50 ;  /* 0x00000032332b723e */ /* 0x000fe200000010ff */
[----:B------:R-:W-:Y:S01]  /*be60*/  FFMA R53, R71, R122, R53 ;  /* 0x0000007a47357223 */ /* 0x000fe20000000035 */
[----:B------:R-:W-:Y:S01]  /*be70*/  SHF.L.U32 R125, R129, 0x10, RZ ;  /* 0x00000010817d7819 */ /* 0x000fe200000006ff */
[C---:B------:R-:W-:Y:S01]  /*be80*/  FMUL R57, R68.reuse, R61 ;  /* 0x0000003d44397220 */ /* 0x040fe20000400000 */
[----:B------:R-:W-:Y:S01]  /*be90*/  FFMA R58, R71, R121, R58 ;  /* 0x00000079473a7223 */ /* 0x000fe2000000003a */
[----:B------:R1:W-:Y:S01]  /*bea0*/  STS.128 [R160+0xc400], R40 ;  /* 0x00c40028a0007388 */ /* 0x0003e20000000c00 */
[----:B------:R-:W-:Y:S01]  /*beb0*/  LOP3.LUT R128, R129, 0xffff0000, RZ, 0xc0, !PT ;  /* 0xffff000081807812 */ /* 0x000fe200078ec0ff */
[----:B------:R-:W-:Y:S01]  /*bec0*/  FMUL R62, R68, R62 ;  /* 0x0000003e443e7220 */ /* 0x000fe20000400000 */
[C---:B------:R-:W-:Y:S01]  /*bed0*/  FFMA R59, R71.reuse, R124, R59 ;  /* 0x0000007c473b7223 */ /* 0x040fe2000000003b */
[----:B------:R-:W-:Y:S01]  /*bee0*/  SHF.L.U32 R127, R130, 0x10, RZ ;  /* 0x00000010827f7819 */ /* 0x000fe200000006ff */
[----:B------:R-:W-:Y:S01]  /*bef0*/  FMUL R63, R68, R63 ;  /* 0x0000003f443f7220 */ /* 0x000fe20000400000 */
[C---:B------:R-:W-:Y:S01]  /*bf00*/  FFMA R56, R71.reuse, R123, R56 ;  /* 0x0000007b47387223 */ /* 0x040fe20000000038 */
[----:B------:R-:W-:Y:S01]  /*bf10*/  LOP3.LUT R130, R130, 0xffff0000, RZ, 0xc0, !PT ;  /* 0xffff000082827812 */ /* 0x000fe200078ec0ff */
[C---:B------:R-:W-:Y:S01]  /*bf20*/  FMUL R60, R68.reuse, R64 ;  /* 0x00000040443c7220 */ /* 0x040fe20000400000 */
[----:B------:R-:W-:Y:S01]  /*bf30*/  FFMA R57, R71, R126, R57 ;  /* 0x0000007e47397223 */ /* 0x000fe20000000039 */
[----:B------:R-:W-:Y:S01]  /*bf40*/  SHF.L.U32 R129, R131, 0x10, RZ ;  /* 0x0000001083817819 */ /* 0x000fe200000006ff */
[C---:B------:R-:W-:Y:S01]  /*bf50*/  FMUL R61, R68.reuse, R65 ;  /* 0x00000041443d7220 */ /* 0x040fe20000400000 */
[----:B------:R-:W-:Y:S01]  /*bf60*/  FFMA R62, R71, R125, R62 ;  /* 0x0000007d473e7223 */ /* 0x000fe2000000003e */
[----:B------:R-:W-:Y:S01]  /*bf70*/  LOP3.LUT R132, R131, 0xffff0000, RZ, 0xc0, !PT ;  /* 0xffff000083847812 */ /* 0x000fe200078ec0ff */
[C---:B------:R-:W-:Y:S01]  /*bf80*/  FMUL R66, R68.reuse, R66 ;  /* 0x0000004244427220 */ /* 0x040fe20000400000 */
[----:B------:R-:W-:Y:S01]  /*bf90*/  F2FP.BF16.F32.PACK_AB R48, R49, R48 ;  /* 0x000000303130723e */ /* 0x000fe200000010ff */
[----:B------:R-:W-:Y:S01]  /*bfa0*/  FFMA R63, R71, R128, R63 ;  /* 0x00000080473f7223 */ /* 0x000fe2000000003f */
[----:B------:R-:W-:Y:S01]  /*bfb0*/  FMUL R67, R68, R67 ;  /* 0x0000004344437220 */ /* 0x000fe20000400000 */
        /* <DEDUP_REMOVED lines=12> */
[----:B------:R-:W-:Y:S03]  /*c080*/  ISETP.NE.AND P0, PT, R152, RZ, PT ;  /* 0x000000ff9800720c */ /* 0x000fe60003f05270 */
[----:B------:R1:W-:Y:S01]  /*c090*/  STS.128 [R158+0xc400], R56 ;  /* 0x00c400389e007388 */ /* 0x0003e20000000c00 */
[----:B------:R-:W-:Y:S01]  /*c0a0*/  @!PT LDS RZ, [RZ] ;  /* 0x00000000fffff984 */ /* 0x000fe20000000800 */
[----:B------:R-:W-:Y:S01]  /*c0b0*/  @!PT LDS RZ, [RZ] ;  /* 0x00000000fffff984 */ /* 0x000fe20000000800 */
[----:B------:R-:W-:Y:S01]  /*c0c0*/  @!PT LDS RZ, [RZ] ;  /* 0x00000000fffff984 */ /* 0x000fe20000000800 */
[----:B------:R-:W-:Y:S01]  /*c0d0*/  @!PT LDS RZ, [RZ] ;  /* 0x00000000fffff984 */ /* 0x000fe20000000800 */
[----:B------:R2:W-:Y:S07]  /*c0e0*/  MEMBAR.ALL.CTA ;  /* 0x0000000000007992 */ /* 0x0005ee0000008000 */
[----:B--2---:R-:W2:Y:S02]  /*c0f0*/  FENCE.VIEW.ASYNC.S ;  /* 0x00000000000073c6 */ /* 0x004ea40000000000 */
[----:B--2---:R-:W-:Y:S06]  /*c100*/  BAR.SYNC.DEFER_BLOCKING 0x1, 0x80 ;  /* 0x0042000000007b1d */ /* 0x004fec0000010000 */
[----:B------:R-:W-:Y:S05]  /*c110*/  @P0 BRA `(.L_x_144) ;  /* 0x0000000000280947 */ /* 0x000fea0003800000 */
[----:B------:R-:W2:Y:S01]  /*c120*/  LDCU.64 UR6, c[0x0][0x348] ;  /* 0x00006900ff0677ac */ /* 0x000ea20008000a00 */
[----:B------:R-:W-:Y:S02]  /*c130*/  UIADD3 UR9, UPT, UPT, UR53, UR39, URZ ;  /* 0x0000002735097290 */ /* 0x000fe4000fffe0ff */
[----:B------:R-:W-:Y:S01]  /*c140*/  UIADD3 UR8, UPT, UPT, UR46, 0xc400, URZ ;  /* 0x0000c4002e087890 */ /* 0x000fe2000fffe0ff */
[----:B------:R-:W-:Y:S01]  /*c150*/  UMOV UR10, UR50 ;  /* 0x00000032000a7c82 */ /* 0x000fe20008000000 */
[----:B------:R-:W-:Y:S01]  /*c160*/  UMOV UR11, UR44 ;  /* 0x0000002c000b7c82 */ /* 0x000fe20008000000 */
[----:B--2---:R-:W-:Y:S04]  /*c170*/  UIADD3 UR4, UP0, UPT, UR6, 0xa80, URZ ;  /* 0x00000a8006047890 */ /* 0x004fe8000ff1e0ff */
[----:B------:R-:W-:Y:S09]  /*c180*/  UIADD3.X UR5, UPT, UPT, URZ, UR7, URZ, UP0, !UPT ;  /* 0x00000007ff057290 */ /* 0x000ff200087fe4ff */
[----:B------:R2:W-:Y:S01]  /*c190*/  UTMASTG.3D [UR8], [UR4] ;  /* 0x00000008040073b5 */ /* 0x0005e20008010000 */
[----:B------:R0:W-:Y:S01]  /*c1a0*/  UTMACMDFLUSH ;  /* 0x00000000000079b7 */ /* 0x0001e20000000000 */
[----:B--2---:R-:W-:Y:S04]  /*c1b0*/  DEPBAR.LE SB0, 0x1 ;  /* 0x000080400000791a */ /* 0x004fe80000000000 */
.L_x_144:
[----:B------:R-:W-:Y:S05]  /*c1c0*/  BSYNC.RECONVERGENT B0 ;  /* 0x0000000000007941 */ /* 0x000fea0003800200 */
.L_x_143:
[----:B------:R-:W-:Y:S01]  /*c1d0*/  BAR.SYNC.DEFER_BLOCKING 0x1, 0x80 ;  /* 0x0042000000007b1d */ /* 0x000fe20000010000 */
[----:B------:R-:W-:Y:S09]  /*c1e0*/  UISETP.NE.AND UP0, UPT, UR54, -0x4, UPT ;  /* 0xfffffffc3600788c */ /* 0x000ff2000bf05270 */
[----:B------:R-:W-:Y:S05]  /*c1f0*/  BRA.U !UP0, `(.L_x_145) ;  /* 0x0000000108247547 */ /* 0x000fea000b800000 */
[----:B------:R-:W-:Y:S01]  /*c200*/  ISETP.NE.AND P0, PT, R157, RZ, PT ;  /* 0x000000ff9d00720c */ /* 0x000fe20003f05270 */
[----:B------:R-:W-:Y:S01]  /*c210*/  IMAD.U32 R0, RZ, RZ, UR52 ;  /* 0x00000034ff007e24 */ /* 0x000fe2000f8e00ff */
[----:B------:R-:W-:Y:S04]  /*c220*/  UIADD3 UR4, UPT, UPT, UR52, 0x1, URZ ;  /* 0x0000000134047890 */ /* 0x000fe8000fffe0ff */
[----:B------:R-:W-:Y:S04]  /*c230*/  UISETP.NE.AND UP0, UPT, UR4, 0x4, UPT ;  /* 0x000000040400788c */ /* 0x000fe8000bf05270 */
[----:B------:R-:W-:Y:S03]  /*c240*/  USEL UR52, UR4, URZ, UP0 ;  /* 0x000000ff04347287 */ /* 0x000fe60008000000 */
[----:B------:R-:W-:Y:S05]  /*c250*/  @P0 LEA R0, R0, UR46, 0x3 ;  /* 0x0000002e00000c11 */ /* 0x000fea000f8e18ff */
[----:B------:R-:W-:Y:S05]  /*c260*/  @P0 VIADD R0, R0, 0x60 ;  /* 0x0000006000000836 */ /* 0x000fea0000000000 */
[----:B------:R-:W-:Y:S04]  /*c270*/  @P0 PRMT R0, R165, 0x654, R0 ;  /* 0x00000654a5000816 */ /* 0x000fe80000000000 */
[----:B------:R2:W-:Y:S03]  /*c280*/  @P0 SYNCS.ARRIVE.TRANS64.RED.A1T0 RZ, [R0+URZ], RZ ;  /* 0x000000ff00ff09a7 */ /* 0x0005e600081004ff */
.L_x_145:
[----:B------:R-:W-:Y:S01]  /*c290*/  R2UR UR6, R156 ;  /* 0x000000009c0672ca */ /* 0x000fe200000e0000 */
[----:B------:R-:W-:Y:S01]  /*c2a0*/  UIADD3 UR54, UPT, UPT, UR54, 0x4, URZ ;  /* 0x0000000436367890 */ /* 0x000fe2000fffe0ff */
[----:B------:R-:W-:Y:S01]  /*c2b0*/  R2UR UR5, R141 ;  /* 0x000000008d0572ca */ /* 0x000fe200000e0000 */
[----:B------:R-:W-:Y:S01]  /*c2c0*/  ULOP3.LUT UR38, UR38, 0x1, URZ, 0x3c, !UPT ;  /* 0x0000000126267892 */ /* 0x000fe2000f8e3cff */
[----:B------:R-:W-:Y:S01]  /*c2d0*/  R2UR UR4, R142 ;  /* 0x000000008e0472ca */ /* 0x000fe200000e0000 */
[----:B------:R-:W-:Y:S01]  /*c2e0*/  UMOV UR44, UR63 ;  /* 0x0000003f002c7c82 */ /* 0x000fe20008000000 */
[C---:B------:R-:W-:Y:S04]  /*c2f0*/  ISETP.NE.AND P0, PT, R146.reuse, 0x2, PT ;  /* 0x000000029200780c */ /* 0x040fe80003f05270 */
[----:B------:R-:W-:Y:S02]  /*c300*/  SEL R3, RZ, 0x1, P0 ;  /* 0x00000001ff037807 */ /* 0x000fe40000000000 */
[----:B------:R-:W-:Y:S01]  /*c310*/  SEL R146, R146, RZ, P0 ;  /* 0x000000ff92927207 */ /* 0x000fe20000000000 */
[----:B------:R-:W-:Y:S01]  /*c320*/  UISETP.NE.AND UP0, UPT, UR6, URZ, UPT ;  /* 0x000000ff0600728c */ /* 0x000fe2000bf05270 */
[----:B------:R-:W-:Y:S01]  /*c330*/  LOP3.LUT R148, R148, R3, RZ, 0x3c, !PT ;  /* 0x0000000394947212 */ /* 0x000fe200078e3cff */
[----:B------:R-:W-:Y:S02]  /*c340*/  UIADD3 UR20, UPT, UPT, UR36, UR5, URZ ;  /* 0x0000000524147290 */ /* 0x000fe4000fffe0ff */
[----:B------:R-:W-:Y:S05]  /*c350*/  UIADD3 UR28, UPT, UPT, UR37, UR4, URZ ;  /* 0x00000004251c7290 */ /* 0x000fea000fffe0ff */
[----:B------:R-:W-:Y:S07]  /*c360*/  BRA.U UP0, `(.L_x_146) ;  /* 0xffffff9d00887547 */ /* 0x000fee000b83ffff */
[----:B------:R-:W3:Y:S01]  /*c370*/  S2UR UR4, SR_CgaCtaId ;  /* 0x00000000000479c3 */ /* 0x000ee20000008800 */
[----:B------:R-:W-:-:S13]  /*c380*/  R2UR UR5, R143 ;  /* 0x000000008f0572ca */ /* 0x000fda00000e0000 */
[----:B------:R-:W-:Y:S02]  /*c390*/  UISETP.NE.AND UP0, UPT, UR5, URZ, UPT ;  /* 0x000000ff0500728c */ /* 0x000fe4000bf05270 */
[----:B---3--:R-:W-:Y:S02]  /*c3a0*/  ULOP3.LUT UR5, UR4, 0x1, URZ, 0x3c, !UPT ;  /* 0x0000000104057892 */ /* 0x008fe4000f8e3cff */
[----:B------:R-:W-:-:S04]  /*c3b0*/  UIADD3 UR4, UPT, UPT, UR46, 0xe0, URZ ;  /* 0x000000e02e047890 */ /* 0x000fc8000fffe0ff */
[----:B------:R-:W-:-:S09]  /*c3c0*/  UPRMT UR4, UR5, 0x654, UR4 ;  /* 0x0000065405047896 */ /* 0x000fd20008000004 */
[----:B------:R-:W-:Y:S01]  /*c3d0*/  SYNCS.ARRIVE.TRANS64.RED.A1T0 RZ, [UR4], RZ ;  /* 0x000000ffffff79a7 */ /* 0x000fe20008100404 */
[----:B------:R-:W-:Y:S01]  /*c3e0*/  SYNCS.ARRIVE.TRANS64.A1T0 RZ, [UR46+0xe0], RZ ;  /* 0x0000e0ffffff79a7 */ /* 0x000fe2000810002e */
[----:B------:R-:W-:Y:S05]  /*c3f0*/  BRA.U !UP0, `(.L_x_147) ;  /* 0x0000000108487547 */ /* 0x000fea000b800000 */
[----:B------:R-:W3:Y:S02]  /*c400*/  LDCU.64 UR4, c[0x0][0xc90] ;  /* 0x00019200ff0477ac */ /* 0x000ee40008000a00 */
[----:B---3--:R-:W-:-:S04]  /*c410*/  UISETP.NE.U32.AND UP0, UPT, UR4, URZ, UPT ;  /* 0x000000ff0400728c */ /* 0x008fc8000bf05070 */
[----:B------:R-:W-:-:S09]  /*c420*/  UISETP.NE.AND.EX UP0, UPT, UR5, URZ, UPT, UP0 ;  /* 0x000000ff0500728c */ /* 0x000fd2000bf05300 */
[----:B------:R-:W-:Y:S05]  /*c430*/  BRA.U UP0, `(.L_x_148) ;  /* 0x00000001000c7547 */ /* 0x000fea000b800000 */
[----:B------:R-:W-:-:S13]  /*c440*/  FSETP.NEU.AND P0, PT, R71, RZ, PT ;  /* 0x000000ff4700720b */ /* 0x000fda0003f0d000 */
[----:B------:R-:W-:Y:S05]  /*c450*/  @!P0 EXIT ;  /* 0x000000000000894d */ /* 0x000fea0003800000 */
[----:B------:R-:W-:Y:S05]  /*c460*/  BRA `(.L_x_147) ;  /* 0x00000000002c7947 */ /* 0x000fea0003800000 */
.L_x_148:
[----:B------:R-:W-:Y:S01]  /*c470*/  ISETP.NE.AND P0, PT, R145, RZ, PT ;  /* 0x000000ff9100720c */ /* 0x000fe20003f05270 */
[----:B------:R-:W-:-:S12]  /*c480*/  BSSY.RECONVERGENT B0, `(.L_x_147) ;  /* 0x0000009000007945 */ /* 0x000fd80003800200 */
[----:B------:R-:W-:Y:S05]  /*c490*/  @P0 BRA `(.L_x_149) ;  /* 0x0000000000140947 */ /* 0x000fea0003800000 */
[----:B------:R-:W3:Y:S02]  /*c4a0*/  LDCU.64 UR4, c[0x0][0xc88] ;  /* 0x00019100ff0477ac */ /* 0x000ee40008000a00 */
[----:B---3--:R-:W-:-:S04]  /*c4b0*/  ISETP.NE.U32.AND P0, PT, RZ, UR4, PT ;  /* 0x00000004ff007c0c */ /* 0x008fc8000bf05070 */
[----:B------:R-:W-:-:S13]  /*c4c0*/  ISETP.NE.AND.EX P0, PT, RZ, UR5, PT, P0 ;  /* 0x00000005ff007c0c */ /* 0x000fda000bf05300 */
[----:B------:R-:W-:Y:S05]  /*c4d0*/  @!P0 EXIT ;  /* 0x000000000000894d */ /* 0x000fea0003800000 */
[----:B------:R-:W-:Y:S05]  /*c4e0*/  BRA `(.L_x_150) ;  /* 0x0000000000087947 */ /* 0x000fea0003800000 */
.L_x_149:
[----:B------:R-:W-:-:S13]  /*c4f0*/  FSETP.NEU.AND P0, PT, R71, RZ, PT ;  /* 0x000000ff4700720b */ /* 0x000fda0003f0d000 */
[----:B------:R-:W-:Y:S05]  /*c500*/  @!P0 EXIT ;  /* 0x000000000000894d */ /* 0x000fea0003800000 */
.L_x_150:
[----:B------:R-:W-:Y:S05]  /*c510*/  BSYNC.RECONVERGENT B0 ;  /* 0x0000000000007941 */ /* 0x000fea0003800200 */
.L_x_147:
[----:B------:R-:W3:Y:S01]  /*c520*/  S2UR UR5, SR_CgaCtaId ;  /* 0x00000000000579c3 */ /* 0x000ee20000008800 */
[----:B------:R-:W-:Y:S01]  /*c530*/  ULEA UR4, UR52, UR46, 0x3 ;  /* 0x0000002e34047291 */ /* 0x000fe2000f8e18ff */
[----:B------:R-:W-:-:S04]  /*c540*/  DEPBAR.LE SB0, 0x0 ;  /* 0x000080000000791a */ /* 0x000fc80000000000 */
[----:B------:R-:W-:-:S04]  /*c550*/  UIADD3 UR4, UPT, UPT, UR4, 0x60, URZ ;  /* 0x0000006004047890 */ /* 0x000fc8000fffe0ff */
[----:B---3--:R-:W-:-:S09]  /*c560*/  UPRMT UR4, UR5, 0x654, UR4 ;  /* 0x0000065405047896 */ /* 0x008fd20008000004 */
[----:B------:R-:W-:Y:S01]  /*c570*/  SYNCS.ARRIVE.TRANS64.RED.A1T0 RZ, [UR4], RZ ;  /* 0x000000ffffff79a7 */ /* 0x000fe20008100404 */
[----:B------:R-:W-:Y:S05]  /*c580*/  EXIT ;  /* 0x000000000000794d */ /* 0x000fea0003800000 */
.L_x_24:
[----:B-1----:R1:W3:Y:S02]  /*c590*/  SYNCS.PHASECHK.TRANS64.TRYWAIT P0, [R0+URZ+0xd0], R3 ;  /* 0x0000d003000075a7 */ /* 0x0022e400080011ff */
[----:B---3--:R-:W-:Y:S05]  /*c5a0*/  @!P0 NANOSLEEP.SYNCS 0x989680 ;  /* 0x009896800000895d */ /* 0x008fea0003900000 */
[----:B------:R-:W3:Y:S02]  /*c5b0*/  @!P0 SYNCS.PHASECHK.TRANS64 P0, [R0+URZ+0xd0], R3 ;  /* 0x0000d003000085a7 */ /* 0x000ee400080010ff */
[----:B---3--:R-:W-:Y:S05]  /*c5c0*/  @!P0 BRA `(.L_x_24) ;  /* 0xfffffffc00f08947 */ /* 0x008fea000383ffff */
[----:B------:R-:W-:Y:S05]  /*c5d0*/  BRA `(.L_x_151) ;  /* 0xffffff5400507947 */ /* 0x000fea000383ffff */
.L_x_27:
[----:B-1----:R-:W-:-:S07]  /*c5e0*/  MOV R0, UR5 ;  /* 0x0000000500007c02 */ /* 0x002fce0008000f00 */
.L_x_152:
[----:B-1----:R1:W3:Y:S02]  /*c5f0*/  SYNCS.PHASECHK.TRANS64.TRYWAIT P0, [R0+URZ+0x20], R3 ;  /* 0x00002003000075a7 */ /* 0x0022e400080011ff */
[----:B---3--:R-:W-:Y:S05]  /*c600*/  @!P0 NANOSLEEP.SYNCS 0x989680 ;  /* 0x009896800000895d */ /* 0x008fea0003900000 */
[----:B------:R-:W3:Y:S02]  /*c610*/  @!P0 SYNCS.PHASECHK.TRANS64 P0, [R0+URZ+0x20], R3 ;  /* 0x00002003000085a7 */ /* 0x000ee400080010ff */
[----:B---3--:R-:W-:Y:S05]  /*c620*/  @!P0 BRA `(.L_x_152) ;  /* 0xfffffffc00f08947 */ /* 0x008fea000383ffff */
[----:B------:R-:W-:Y:S05]  /*c630*/  BRA `(.L_x_26) ;  /* 0xffffff5400ac7947 */ /* 0x000fea000383ffff */
.L_x_36:
[----:B-1----:R-:W-:-:S07]  /*c640*/  MOV R0, UR6 ;  /* 0x0000000600007c02 */ /* 0x002fce0008000f00 */
.L_x_153:
[----:B-1----:R1:W2:Y:S02]  /*c650*/  SYNCS.PHASECHK.TRANS64.TRYWAIT P0, [R0+URZ+0x20], R3 ;  /* 0x00002003000075a7 */ /* 0x0022a400080011ff */
[----:B--2---:R-:W-:Y:S05]  /*c660*/  @!P0 NANOSLEEP.SYNCS 0x989680 ;  /* 0x009896800000895d */ /* 0x004fea0003900000 */
[----:B------:R-:W2:Y:S02]  /*c670*/  @!P0 SYNCS.PHASECHK.TRANS64 P0, [R0+URZ+0x20], R3 ;  /* 0x00002003000085a7 */ /* 0x000ea400080010ff */
[----:B--2---:R-:W-:Y:S05]  /*c680*/  @!P0 BRA `(.L_x_153) ;  /* 0xfffffffc00f08947 */ /* 0x004fea000383ffff */
[----:B------:R-:W-:Y:S05]  /*c690*/  BRA `(.L_x_35) ;  /* 0xffffff5800c87947 */ /* 0x000fea000383ffff */
.L_x_43:
[----:B-1----:R1:W4:Y:S02]  /*c6a0*/  SYNCS.PHASECHK.TRANS64.TRYWAIT P0, [R3+URZ+0x90], R0 ;  /* 0x00009000030075a7 */ /* 0x00232400080011ff */
[----:B----4-:R-:W-:Y:S05]  /*c6b0*/  @!P0 NANOSLEEP.SYNCS 0x989680 ;  /* 0x009896800000895d */ /* 0x010fea0003900000 */
[----:B------:R-:W4:Y:S02]  /*c6c0*/  @!P0 SYNCS.PHASECHK.TRANS64 P0, [R3+URZ+0x90], R0 ;  /* 0x00009000030085a7 */ /* 0x000f2400080010ff */
[----:B----4-:R-:W-:Y:S05]  /*c6d0*/  @!P0 BRA `(.L_x_43) ;  /* 0xfffffffc00f08947 */ /* 0x010fea000383ffff */
[----:B------:R-:W-:Y:S05]  /*c6e0*/  BRA `(.L_x_154) ;  /* 0xffffff5c00c07947 */ /* 0x000fea000383ffff */
.L_x_47:
[----:B-1----:R-:W-:-:S07]  /*c6f0*/  MOV R0, UR4 ;  /* 0x0000000400007c02 */ /* 0x002fce0008000f00 */
.L_x_155:
[----:B-1----:R1:W2:Y:S02]  /*c700*/  SYNCS.PHASECHK.TRANS64.TRYWAIT P0, [R0+URZ], R3 ;  /* 0x00000003000075a7 */ /* 0x0022a400080011ff */
[----:B--2---:R-:W-:Y:S05]  /*c710*/  @!P0 NANOSLEEP.SYNCS 0x989680 ;  /* 0x009896800000895d */ /* 0x004fea0003900000 */
[----:B------:R-:W2:Y:S02]  /*c720*/  @!P0 SYNCS.PHASECHK.TRANS64 P0, [R0+URZ], R3 ;  /* 0x00000003000085a7 */ /* 0x000ea400080010ff */
[----:B--2---:R-:W-:Y:S05]  /*c730*/  @!P0 BRA `(.L_x_155) ;  /* 0xfffffffc00f08947 */ /* 0x004fea000383ffff */
[----:B------:R-:W-:Y:S05]  /*c740*/  BRA `(.L_x_156) ;  /* 0xffffff64006c7947 */ /* 0x000fea000383ffff */
.L_x_48:
[----:B------:R-:W-:-:S07]  /*c750*/  MOV R0, UR5 ;  /* 0x0000000500007c02 */ /* 0x000fce0008000f00 */
.L_x_157:
[----:B-1----:R1:W2:Y:S02]  /*c760*/  SYNCS.PHASECHK.TRANS64.TRYWAIT P0, [R0+URZ], R3 ;  /* 0x00000003000075a7 */ /* 0x0022a400080011ff */
[----:B--2---:R-:W-:Y:S05]  /*c770*/  @!P0 NANOSLEEP.SYNCS 0x989680 ;  /* 0x009896800000895d */ /* 0x004fea0003900000 */
[----:B------:R-:W2:Y:S02]  /*c780*/  @!P0 SYNCS.PHASECHK.TRANS64 P0, [R0+URZ], R3 ;  /* 0x00000003000085a7 */ /* 0x000ea400080010ff */
[----:B--2---:R-:W-:Y:S05]  /*c790*/  @!P0 BRA `(.L_x_157) ;  /* 0xfffffffc00f08947 */ /* 0x004fea000383ffff */
[----:B------:R-:W-:Y:S05]  /*c7a0*/  BRA `(.L_x_158) ;  /* 0xffffff6400787947 */ /* 0x000fea000383ffff */
.L_x_49:
[----:B------:R-:W-:-:S07]  /*c7b0*/  MOV R0, UR5 ;  /* 0x0000000500007c02 */ /* 0x000fce0008000f00 */
.L_x_159:
[----:B-1----:R1:W2:Y:S02]  /*c7c0*/  SYNCS.PHASECHK.TRANS64.TRYWAIT P0, [R0+URZ], R3 ;  /* 0x00000003000075a7 */ /* 0x0022a400080011ff */
[----:B--2---:R-:W-:Y:S05]  /*c7d0*/  @!P0 NANOSLEEP.SYNCS 0x989680 ;  /* 0x009896800000895d */ /* 0x004fea0003900000 */
[----:B------:R-:W2:Y:S02]  /*c7e0*/  @!P0 SYNCS.PHASECHK.TRANS64 P0, [R0+URZ], R3 ;  /* 0x00000003000085a7 */ /* 0x000ea400080010ff */
[----:B--2---:R-:W-:Y:S05]  /*c7f0*/  @!P0 BRA `(.L_x_159) ;  /* 0xfffffffc00f08947 */ /* 0x004fea000383ffff */
[----:B------:R-:W-:Y:S05]  /*c800*/  BRA `(.L_x_160) ;  /* 0xffffff6400847947 */ /* 0x000fea000383ffff */
.L_x_52:
[----:B--2---:R2:W3:Y:S02]  /*c810*/  SYNCS.PHASECHK.TRANS64.TRYWAIT P0, [R0+URZ+0xc0], R5 ;  /* 0x0000c005000075a7 */ /* 0x0044e400080011ff */
[----:B---3--:R-:W-:Y:S05]  /*c820*/  @!P0 NANOSLEEP.SYNCS 0x989680 ;  /* 0x009896800000895d */ /* 0x008fea0003900000 */
[----:B------:R-:W3:Y:S02]  /*c830*/  @!P0 SYNCS.PHASECHK.TRANS64 P0, [R0+URZ+0xc0], R5 ;  /* 0x0000c005000085a7 */ /* 0x000ee400080010ff */
[----:B---3--:R-:W-:Y:S05]  /*c840*/  @!P0 BRA `(.L_x_52) ;  /* 0xfffffffc00f08947 */ /* 0x008fea000383ffff */
[----:B------:R-:W-:Y:S05]  /*c850*/  BRA `(.L_x_161) ;  /* 0xffffff6400e87947 */ /* 0x000fea000383ffff */
.L_x_53:
[----:B------:R-:W-:-:S07]  /*c860*/  MOV R0, UR4 ;  /* 0x0000000400007c02 */ /* 0x000fce0008000f00 */
.L_x_162:
[----:B--2---:R2:W3:Y:S02]  /*c870*/  SYNCS.PHASECHK.TRANS64.TRYWAIT P0, [R0+URZ+0xa0], R7 ;  /* 0x0000a007000075a7 */ /* 0x0044e400080011ff */
[----:B---3--:R-:W-:Y:S05]  /*c880*/  @!P0 NANOSLEEP.SYNCS 0x989680 ;  /* 0x009896800000895d */ /* 0x008fea0003900000 */
[----:B------:R-:W3:Y:S02]  /*c890*/  @!P0 SYNCS.PHASECHK.TRANS64 P0, [R0+URZ+0xa0], R7 ;  /* 0x0000a007000085a7 */ /* 0x000ee400080010ff */
[----:B---3--:R-:W-:Y:S05]  /*c8a0*/  @!P0 BRA `(.L_x_162) ;  /* 0xfffffffc00f08947 */ /* 0x008fea000383ffff */
[----:B------:R-:W-:Y:S05]  /*c8b0*/  BRA `(.L_x_163) ;  /* 0xffffff6400f87947 */ /* 0x000fea000383ffff */
.L_x_54:
[----:B--2---:R2:W3:Y:S02]  /*c8c0*/  SYNCS.PHASECHK.TRANS64.TRYWAIT P1, [R0+URZ+0x90], R5 ;  /* 0x00009005000075a7 */ /* 0x0044e400080211ff */
[----:B---3--:R-:W-:Y:S05]  /*c8d0*/  @!P1 NANOSLEEP.SYNCS 0x989680 ;  /* 0x009896800000995d */ /* 0x008fea0003900000 */
[----:B------:R-:W3:Y:S02]  /*c8e0*/  @!P1 SYNCS.PHASECHK.TRANS64 P1, [R0+URZ+0x90], R5 ;  /* 0x00009005000095a7 */ /* 0x000ee400080210ff */
[----:B---3--:R-:W-:Y:S05]  /*c8f0*/  @!P1 BRA `(.L_x_54) ;  /* 0xfffffffc00f09947 */ /* 0x008fea000383ffff */
[----:B------:R-:W-:Y:S05]  /*c900*/  BRA `(.L_x_164) ;  /* 0xffffff6800287947 */ /* 0x000fea000383ffff */
.L_x_57:
[----:B------:R-:W-:-:S07]  /*c910*/  MOV R0, UR4 ;  /* 0x0000000400007c02 */ /* 0x000fce0008000f00 */
.L_x_165:
[----:B--2---:R2:W3:Y:S02]  /*c920*/  SYNCS.PHASECHK.TRANS64.TRYWAIT P0, [R0+URZ+0xa0], R3 ;  /* 0x0000a003000075a7 */ /* 0x0044e400080011ff */
[----:B---3--:R-:W-:Y:S05]  /*c930*/  @!P0 NANOSLEEP.SYNCS 0x989680 ;  /* 0x009896800000895d */ /* 0x008fea0003900000 */
[----:B------:R-:W3:Y:S02]  /*c940*/  @!P0 SYNCS.PHASECHK.TRANS64 P0, [R0+URZ+0xa0], R3 ;  /* 0x0000a003000085a7 */ /* 0x000ee400080010ff */
[----:B---3--:R-:W-:Y:S05]  /*c950*/  @!P0 BRA `(.L_x_165) ;  /* 0xfffffffc00f08947 */ /* 0x008fea000383ffff */
[----:B------:R-:W-:Y:S05]  /*c960*/  BRA `(.L_x_56) ;  /* 0xffffff68007c7947 */ /* 0x000fea000383ffff */
.L_x_66:
[----:B--2---:R-:W-:-:S04]  /*c970*/  MOV R5, UR5 ;  /* 0x0000000500057c02 */ /* 0x004fc80008000f00 */
[----:B------:R2:W3:Y:S03]  /*c980*/  SYNCS.PHASECHK.TRANS64.TRYWAIT P0, [R5+URZ+0x8], R6 ;  /* 0x00000806050075a7 */ /* 0x0004e600080011ff */
[----:B---3--:R-:W-:Y:S05]  /*c990*/  @!P0 NANOSLEEP.SYNCS 0x989680 ;  /* 0x009896800000895d */ /* 0x008fea0003900000 */
[----:B------:R-:W3:Y:S02]  /*c9a0*/  @!P0 SYNCS.PHASECHK.TRANS64 P0, [R5+URZ+0x8], R6 ;  /* 0x00000806050085a7 */ /* 0x000ee400080010ff */
[----:B---3--:R-:W-:Y:S05]  /*c9b0*/  @!P0 BRA `(.L_x_66) ;  /* 0xfffffffc00ec8947 */ /* 0x008fea000383ffff */
[----:B------:R-:W-:Y:S05]  /*c9c0*/  BRA `(.L_x_65) ;  /* 0xffffff6c003c7947 */ /* 0x000fea000383ffff */
.L_x_68:
[----:B------:R-:W-:Y:S01]  /*c9d0*/  BSSY B0, `(.L_x_166) ;  /* 0x0000006000007945 */ /* 0x000fe20003800000 */
[----:B------:R-:W-:-:S07]  /*c9e0*/  MOV R15, 0xffffffff ;  /* 0xffffffff000f7802 */ /* 0x000fce0000000f00 */
[----:B-12--5:R-:W-:Y:S05]  /*c9f0*/  WARPSYNC.COLLECTIVE R15, `(.L_x_167) ;  /* 0x000000000f0c7348 */ /* 0x026fea0003c00000 */
[----:B------:R-:W-:Y:S02]  /*ca00*/  ELECT P6, UR79, PT ;  /* 0x00000000004f782f */ /* 0x000fe400038c0000 */
[----:B------:R-:W-:Y:S01]  /*ca10*/  MOV R14, UR79 ;  /* 0x0000004f000e7c02 */ /* 0x000fe20008000f00 */
[----:B-12--5:R-:W-:Y:S10]  /*ca20*/  ENDCOLLECTIVE ;  /* 0x000000000000791b */ /* 0x026ff40003800000 */
.L_x_167:
[----:B------:R-:W-:Y:S05]  /*ca30*/  BSYNC B0 ;  /* 0x0000000000007941 */ /* 0x000fea0003800000 */
.L_x_166:
[----:B------:R-:W-:Y:S05]  /*ca40*/  BRA `(.L_x_168) ;  /* 0xffffff6c006c7947 */ /* 0x000fea000383ffff */
.L_x_70:
[----:B--2---:R-:W-:-:S04]  /*ca50*/  MOV R3, UR5 ;  /* 0x0000000500037c02 */ /* 0x004fc80008000f00 */
[----:B------:R2:W3:Y:S03]  /*ca60*/  SYNCS.PHASECHK.TRANS64.TRYWAIT P0, [R3+URZ+0x8], R4 ;  /* 0x00000804030075a7 */ /* 0x0004e600080011ff */
[----:B---3--:R-:W-:Y:S05]  /*ca70*/  @!P0 NANOSLEEP.SYNCS 0x989680 ;  /* 0x009896800000895d */ /* 0x008fea0003900000 */
[----:B------:R-:W3:Y:S02]  /*ca80*/  @!P0 SYNCS.PHASECHK.TRANS64 P0, [R3+URZ+0x8], R4 ;  /* 0x00000804030085a7 */ /* 0x000ee400080010ff */
[----:B---3--:R-:W-:Y:S05]  /*ca90*/  @!P0 BRA `(.L_x_70) ;  /* 0xfffffffc00ec8947 */ /* 0x008fea000383ffff */
[----:B------:R-:W-:Y:S05]  /*caa0*/  BRA `(.L_x_69) ;  /* 0xffffff6c00707947 */ /* 0x000fea000383ffff */
.L_x_71:
[----:B-1----:R1:W2:Y:S02]  /*cab0*/  SYNCS.PHASECHK.TRANS64.TRYWAIT P0, [R0+URZ+0x90], R5 ;  /* 0x00009005000075a7 */ /* 0x0022a400080011ff */
[----:B--2---:R-:W-:Y:S05]  /*cac0*/  @!P0 NANOSLEEP.SYNCS 0x989680 ;  /* 0x009896800000895d */ /* 0x004fea0003900000 */
[----:B------:R-:W2:Y:S02]  /*cad0*/  @!P0 SYNCS.PHASECHK.TRANS64 P0, [R0+URZ+0x90], R5 ;  /* 0x00009005000085a7 */ /* 0x000ea400080010ff */
[----:B--2---:R-:W-:Y:S05]  /*cae0*/  @!P0 BRA `(.L_x_71) ;  /* 0xfffffffc00f08947 */ /* 0x004fea000383ffff */
[----:B------:R-:W-:Y:S05]  /*caf0*/  BRA `(.L_x_169) ;  /* 0xffffff7000fc7947 */ /* 0x000fea000383ffff */
.L_x_75:
[----:B------:R-:W-:-:S07]  /*cb00*/  MOV R0, UR5 ;  /* 0x0000000500007c02 */ /* 0x000fce0008000f00 */
.L_x_170:
[----:B-1----:R1:W2:Y:S02]  /*cb10*/  SYNCS.PHASECHK.TRANS64.TRYWAIT P0, [R0+URZ], R5 ;  /* 0x00000005000075a7 */ /* 0x0022a400080011ff */
[----:B--2---:R-:W-:Y:S05]  /*cb20*/  @!P0 NANOSLEEP.SYNCS 0x989680 ;  /* 0x009896800000895d */ /* 0x004fea0003900000 */
[----:B------:R-:W2:Y:S02]  /*cb30*/  @!P0 SYNCS.PHASECHK.TRANS64 P0, [R0+URZ], R5 ;  /* 0x00000005000085a7 */ /* 0x000ea400080010ff */
[----:B--2---:R-:W-:Y:S05]  /*cb40*/  @!P0 BRA `(.L_x_170) ;  /* 0xfffffffc00f08947 */ /* 0x004fea000383ffff */
[----:B------:R-:W-:Y:S05]  /*cb50*/  BRA `(.L_x_74) ;  /* 0xffffff7400547947 */ /* 0x000fea000383ffff */
.L_x_76:
[----:B------:R-:W-:-:S07]  /*cb60*/  MOV R0, UR33 ;  /* 0x0000002100007c02 */ /* 0x000fce0008000f00 */
.L_x_171:
[----:B-1----:R1:W2:Y:S02]  /*cb70*/  SYNCS.PHASECHK.TRANS64.TRYWAIT P0, [R0+URZ+0xb8], R5 ;  /* 0x0000b805000075a7 */ /* 0x0022a400080011ff */
[----:B--2---:R-:W-:Y:S05]  /*cb80*/  @!P0 NANOSLEEP.SYNCS 0x989680 ;  /* 0x009896800000895d */ /* 0x004fea0003900000 */
[----:B------:R-:W2:Y:S02]  /*cb90*/  @!P0 SYNCS.PHASECHK.TRANS64 P0, [R0+URZ+0xb8], R5 ;  /* 0x0000b805000085a7 */ /* 0x000ea400080010ff */
[----:B--2---:R-:W-:Y:S05]  /*cba0*/  @!P0 BRA `(.L_x_171) ;  /* 0xfffffffc00f08947 */ /* 0x004fea000383ffff */
[----:B------:R-:W-:Y:S05]  /*cbb0*/  BRA `(.L_x_172) ;  /* 0xffffff7400a47947 */ /* 0x000fea000383ffff */
.L_x_79:
[----:B------:R-:W-:Y:S07]  /*cbc0*/  MOV R0, UR7 ;  /* 0x0000000700007c02 */ /* 0x000fee0008000f00 */
.L_x_173:
[----:B-1----:R1:W2:Y:S02]  /*cbd0*/  SYNCS.PHASECHK.TRANS64.TRYWAIT P0, [R0+URZ], R5 ;  /* 0x00000005000075a7 */ /* 0x0022a400080011ff */
[----:B--2---:R-:W-:Y:S05]  /*cbe0*/  @!P0 NANOSLEEP.SYNCS 0x989680 ;  /* 0x009896800000895d */ /* 0x004fea0003900000 */
[----:B------:R-:W2:Y:S02]  /*cbf0*/  @!P0 SYNCS.PHASECHK.TRANS64 P0, [R0+URZ], R5 ;  /* 0x00000005000085a7 */ /* 0x000ea400080010ff */
[----:B--2---:R-:W-:Y:S05]  /*cc00*/  @!P0 BRA `(.L_x_173) ;  /* 0xfffffffc00f08947 */ /* 0x004fea000383ffff */
[----:B------:R-:W-:Y:S05]  /*cc10*/  BRA `(.L_x_78) ;  /* 0xffffff78001c7947 */ /* 0x000fea000383ffff */
.L_x_82:
[----:B------:R-:W-:-:S07]  /*cc20*/  MOV R0, UR33 ;  /* 0x0000002100007c02 */ /* 0x000fce0008000f00 */
.L_x_174:
[----:B-1----:R1:W3:Y:S02]  /*cc30*/  SYNCS.PHASECHK.TRANS64.TRYWAIT P0, [R0+URZ+0xe0], R3 ;  /* 0x0000e003000075a7 */ /* 0x0022e400080011ff */
[----:B---3--:R-:W-:Y:S05]  /*cc40*/  @!P0 NANOSLEEP.SYNCS 0x989680 ;  /* 0x009896800000895d */ /* 0x008fea0003900000 */
[----:B------:R-:W3:Y:S02]  /*cc50*/  @!P0 SYNCS.PHASECHK.TRANS64 P0, [R0+URZ+0xe0], R3 ;  /* 0x0000e003000085a7 */ /* 0x000ee400080010ff */
[----:B---3--:R-:W-:Y:S05]  /*cc60*/  @!P0 BRA `(.L_x_174) ;  /* 0xfffffffc00f08947 */ /* 0x008fea000383ffff */
[----:B------:R-:W-:Y:S05]  /*cc70*/  BRA `(.L_x_175) ;  /* 0xffffff7c00207947 */ /* 0x000fea000383ffff */
.L_x_87:
[----:B-1----:R1:W2:Y:S02]  /*cc80*/  SYNCS.PHASECHK.TRANS64.TRYWAIT P0, [R8+URZ+0x90], R5 ;  /* 0x00009005080075a7 */ /* 0x0022a400080011ff */
[----:B--2---:R-:W-:Y:S05]  /*cc90*/  @!P0 NANOSLEEP.SYNCS 0x989680 ;  /* 0x009896800000895d */ /* 0x004fea0003900000 */
[----:B------:R-:W2:Y:S02]  /*cca0*/  @!P0 SYNCS.PHASECHK.TRANS64 P0, [R8+URZ+0x90], R5 ;  /* 0x00009005080085a7 */ /* 0x000ea400080010ff */
[----:B--2---:R-:W-:Y:S05]  /*ccb0*/  @!P0 BRA `(.L_x_87) ;  /* 0xfffffffc00f08947 */ /* 0x004fea000383ffff */
[----:B------:R-:W-:Y:S05]  /*ccc0*/  BRA `(.L_x_176) ;  /* 0xffffff8000647947 */ /* 0x000fea000383ffff */
.L_x_90:
[----:B------:R-:W-:Y:S07]  /*ccd0*/  MOV R0, UR21 ;  /* 0x0000001500007c02 */ /* 0x000fee0008000f00 */
.L_x_177:
[----:B-1----:R1:W2:Y:S02]  /*cce0*/  SYNCS.PHASECHK.TRANS64.TRYWAIT P1, [R0+URZ+0x88], R5 ;  /* 0x00008805000075a7 */ /* 0x0022a400080211ff */
[----:B--2---:R-:W-:Y:S05]  /*ccf0*/  @!P1 NANOSLEEP.SYNCS 0x989680 ;  /* 0x009896800000995d */ /* 0x004fea0003900000 */
[----:B------:R-:W2:Y:S02]  /*cd00*/  @!P1 SYNCS.PHASECHK.TRANS64 P1, [R0+URZ+0x88], R5 ;  /* 0x00008805000095a7 */ /* 0x000ea400080210ff */
[----:B--2---:R-:W-:Y:S05]  /*cd10*/  @!P1 BRA `(.L_x_177) ;  /* 0xfffffffc00f09947 */ /* 0x004fea000383ffff */
[----:B------:R-:W-:Y:S05]  /*cd20*/  BRA `(.L_x_89) ;  /* 0xffffff8400e07947 */ /* 0x000fea000383ffff */
.L_x_93:
[----:B-1----:R-:W-:Y:S07]  /*cd30*/  MOV R5, UR21 ;  /* 0x0000001500057c02 */ /* 0x002fee0008000f00 */
.L_x_178:
[----:B-1----:R1:W2:Y:S02]  /*cd40*/  SYNCS.PHASECHK.TRANS64.TRYWAIT P0, [R5+URZ+0x60], R4 ;  /* 0x00006004050075a7 */ /* 0x0022a400080011ff */
[----:B--2---:R-:W-:Y:S05]  /*cd50*/  @!P0 NANOSLEEP.SYNCS 0x989680 ;  /* 0x009896800000895d */ /* 0x004fea0003900000 */
[----:B------:R-:W2:Y:S02]  /*cd60*/  @!P0 SYNCS.PHASECHK.TRANS64 P0, [R5+URZ+0x60], R4 ;  /* 0x00006004050085a7 */ /* 0x000ea400080010ff */
[----:B--2---:R-:W-:Y:S05]  /*cd70*/  @!P0 BRA `(.L_x_178) ;  /* 0xfffffffc00f08947 */ /* 0x004fea000383ffff */
[----:B------:R-:W-:Y:S05]  /*cd80*/  BRA `(.L_x_179) ;  /* 0xffffff8800387947 */ /* 0x000fea000383ffff */
.L_x_94:
[----:B------:R-:W-:Y:S07]  /*cd90*/  MOV R5, UR21 ;  /* 0x0000001500057c02 */ /* 0x000fee0008000f00 */
.L_x_180:
[----:B-1----:R1:W2:Y:S02]  /*cda0*/  SYNCS.PHASECHK.TRANS64.TRYWAIT P0, [R5+URZ+0x68], R4 ;  /* 0x00006804050075a7 */ /* 0x0022a400080011ff */
[----:B--2---:R-:W-:Y:S05]  /*cdb0*/  @!P0 NANOSLEEP.SYNCS 0x989680 ;  /* 0x009896800000895d */ /* 0x004fea0003900000 */
[----:B------:R-:W2:Y:S02]  /*cdc0*/  @!P0 SYNCS.PHASECHK.TRANS64 P0, [R5+URZ+0x68], R4 ;  /* 0x00006804050085a7 */ /* 0x000ea400080010ff */
[----:B--2---:R-:W-:Y:S05]  /*cdd0*/  @!P0 BRA `(.L_x_180) ;  /* 0xfffffffc00f08947 */ /* 0x004fea000383ffff */
[----:B------:R-:W-:Y:S05]  /*cde0*/  BRA `(.L_x_181) ;  /* 0xffffff8800907947 */ /* 0x000fea000383ffff */
.L_x_95:
[----:B-1----:R-:W-:Y:S07]  /*cdf0*/  MOV R5, UR21 ;  /* 0x0000001500057c02 */ /* 0x002fee0008000f00 */
.L_x_182:
[----:B-1----:R1:W2:Y:S02]  /*ce00*/  SYNCS.PHASECHK.TRANS64.TRYWAIT P0, [R5+URZ+0x70], R4 ;  /* 0x00007004050075a7 */ /* 0x0022a400080011ff */
[----:B--2---:R-:W-:Y:S05]  /*ce10*/  @!P0 NANOSLEEP.SYNCS 0x989680 ;  /* 0x009896800000895d */ /* 0x004fea0003900000 */
[----:B------:R-:W2:Y:S02]  /*ce20*/  @!P0 SYNCS.PHASECHK.TRANS64 P0, [R5+URZ+0x70], R4 ;  /* 0x00007004050085a7 */ /* 0x000ea400080010ff */
[----:B--2---:R-:W-:Y:S05]  /*ce30*/  @!P0 BRA `(.L_x_182) ;  /* 0xfffffffc00f08947 */ /* 0x004fea000383ffff */
[----:B------:R-:W-:Y:S05]  /*ce40*/  BRA `(.L_x_183) ;  /* 0xffffff8800d87947 */ /* 0x000fea000383ffff */
.L_x_96:
[----:B-1----:R-:W-:Y:S07]  /*ce50*/  MOV R5, UR21 ;  /* 0x0000001500057c02 */ /* 0x002fee0008000f00 */
.L_x_184:
[----:B-1----:R1:W2:Y:S02]  /*ce60*/  SYNCS.PHASECHK.TRANS64.TRYWAIT P0, [R5+URZ+0x78], R4 ;  /* 0x00007804050075a7 */ /* 0x0022a400080011ff */
[----:B--2---:R-:W-:Y:S05]  /*ce70*/  @!P0 NANOSLEEP.SYNCS 0x989680 ;  /* 0x009896800000895d */ /* 0x004fea0003900000 */
[----:B------:R-:W2:Y:S02]  /*ce80*/  @!P0 SYNCS.PHASECHK.TRANS64 P0, [R5+URZ+0x78], R4 ;  /* 0x00007804050085a7 */ /* 0x000ea400080010ff */
[----:B--2---:R-:W-:Y:S05]  /*ce90*/  @!P0 BRA `(.L_x_184) ;  /* 0xfffffffc00f08947 */ /* 0x004fea000383ffff */
[----:B------:R-:W-:Y:S05]  /*cea0*/  BRA `(.L_x_185) ;  /* 0xffffff8c00207947 */ /* 0x000fea000383ffff */
.L_x_98:
[----:B------:R-:W-:-:S07]  /*ceb0*/  MOV R0, UR21 ;  /* 0x0000001500007c02 */ /* 0x000fce0008000f00 */
.L_x_186:
[----:B-1----:R1:W2:Y:S02]  /*cec0*/  SYNCS.PHASECHK.TRANS64.TRYWAIT P0, [R0+URZ+0x60], R3 ;  /* 0x00006003000075a7 */ /* 0x0022a400080011ff */
[----:B--2---:R-:W-:Y:S05]  /*ced0*/  @!P0 NANOSLEEP.SYNCS 0x989680 ;  /* 0x009896800000895d */ /* 0x004fea0003900000 */
[----:B------:R-:W2:Y:S02]  /*cee0*/  @!P0 SYNCS.PHASECHK.TRANS64 P0, [R0+URZ+0x60], R3 ;  /* 0x00006003000085a7 */ /* 0x000ea400080010ff */
[----:B--2---:R-:W-:Y:S05]  /*cef0*/  @!P0 BRA `(.L_x_186) ;  /* 0xfffffffc00f08947 */ /* 0x004fea000383ffff */
[----:B------:R-:W-:Y:S05]  /*cf00*/  BRA `(.L_x_187) ;  /* 0xffffff8c00b47947 */ /* 0x000fea000383ffff */
.L_x_99:
[----:B-1----:R-:W-:-:S07]  /*cf10*/  MOV R0, UR21 ;  /* 0x0000001500007c02 */ /* 0x002fce0008000f00 */
.L_x_188:
[----:B-1----:R1:W2:Y:S02]  /*cf20*/  SYNCS.PHASECHK.TRANS64.TRYWAIT P0, [R0+URZ+0x68], R3 ;  /* 0x00006803000075a7 */ /* 0x0022a400080011ff */
[----:B--2---:R-:W-:Y:S05]  /*cf30*/  @!P0 NANOSLEEP.SYNCS 0x989680 ;  /* 0x009896800000895d */ /* 0x004fea0003900000 */
[----:B------:R-:W2:Y:S02]  /*cf40*/  @!P0 SYNCS.PHASECHK.TRANS64 P0, [R0+URZ+0x68], R3 ;  /* 0x00006803000085a7 */ /* 0x000ea400080010ff */
[----:B--2---:R-:W-:Y:S05]  /*cf50*/  @!P0 BRA `(.L_x_188) ;  /* 0xfffffffc00f08947 */ /* 0x004fea000383ffff */
[----:B------:R-:W-:Y:S05]  /*cf60*/  BRA `(.L_x_189) ;  /* 0xffffff8c00a47947 */ /* 0x000fea000383ffff */
.L_x_100:
[----:B-1----:R-:W-:-:S07]  /*cf70*/  MOV R0, UR21 ;  /* 0x0000001500007c02 */ /* 0x002fce0008000f00 */
.L_x_190:
[----:B-1----:R1:W2:Y:S02]  /*cf80*/  SYNCS.PHASECHK.TRANS64.TRYWAIT P0, [R0+URZ+0x70], R3 ;  /* 0x00007003000075a7 */ /* 0x0022a400080011ff */
[----:B--2---:R-:W-:Y:S05]  /*cf90*/  @!P0 NANOSLEEP.SYNCS 0x989680 ;  /* 0x009896800000895d */ /* 0x004fea0003900000 */
[----:B------:R-:W2:Y:S02]  /*cfa0*/  @!P0 SYNCS.PHASECHK.TRANS64 P0, [R0+URZ+0x70], R3 ;  /* 0x00007003000085a7 */ /* 0x000ea400080010ff */
[----:B--2---:R-:W-:Y:S05]  /*cfb0*/  @!P0 BRA `(.L_x_190) ;  /* 0xfffffffc00f08947 */ /* 0x004fea000383ffff */
[----:B------:R-:W-:Y:S05]  /*cfc0*/  BRA `(.L_x_191) ;  /* 0xffffff8c00947947 */ /* 0x000fea000383ffff */
.L_x_102:
[----:B--2---:R2:W3:Y:S02]  /*cfd0*/  SYNCS.PHASECHK.TRANS64.TRYWAIT P0, [R8+URZ+0x90], R3 ;  /* 0x00009003080075a7 */ /* 0x0044e400080011ff */
[----:B---3--:R-:W-:Y:S05]  /*cfe0*/  @!P0 NANOSLEEP.SYNCS 0x989680 ;  /* 0x009896800000895d */ /* 0x008fea0003900000 */
[----:B------:R-:W3:Y:S02]  /*cff0*/  @!P0 SYNCS.PHASECHK.TRANS64 P0, [R8+URZ+0x90], R3 ;  /* 0x00009003080085a7 */ /* 0x000ee400080010ff */
[----:B---3--:R-:W-:Y:S05]  /*d000*/  @!P0 BRA `(.L_x_102) ;  /* 0xfffffffc00f08947 */ /* 0x008fea000383ffff */
[----:B------:R-:W-:Y:S05]  /*d010*/  BRA `(.L_x_192) ;  /* 0xffffff9000707947 */ /* 0x000fea000383ffff */
.L_x_113:
[----:B-1----:R-:W-:Y:S04]  /*d020*/  MOV R3, UR46 ;  /* 0x0000002e00037c02 */ /* 0x002fe80008000f00 */
[----:B------:R1:W2:Y:S03]  /*d030*/  SYNCS.PHASECHK.TRANS64.TRYWAIT P0, [R3+URZ+0x40], R4 ;  /* 0x00004004030075a7 */ /* 0x0002a600080011ff */
[----:B--2---:R-:W-:Y:S05]  /*d040*/  @!P0 NANOSLEEP.SYNCS 0x989680 ;  /* 0x009896800000895d */ /* 0x004fea0003900000 */
[----:B------:R-:W2:Y:S02]  /*d050*/  @!P0 SYNCS.PHASECHK.TRANS64 P0, [R3+URZ+0x40], R4 ;  /* 0x00004004030085a7 */ /* 0x000ea400080010ff */
[----:B--2---:R-:W-:Y:S05]  /*d060*/  @!P0 BRA `(.L_x_113) ;  /* 0xfffffffc00ec8947 */ /* 0x004fea000383ffff */
[----:B------:R-:W-:Y:S05]  /*d070*/  BRA `(.L_x_112) ;  /* 0xffffffa000607947 */ /* 0x000fea000383ffff */
.L_x_115:
[----:B-1----:R-:W-:Y:S04]  /*d080*/  MOV R3, UR46 ;  /* 0x0000002e00037c02 */ /* 0x002fe80008000f00 */
[----:B------:R1:W4:Y:S03]  /*d090*/  SYNCS.PHASECHK.TRANS64.TRYWAIT P1, [R3+URZ+0xb0], R0 ;  /* 0x0000b000030075a7 */ /* 0x00032600080211ff */
[----:B----4-:R-:W-:Y:S05]  /*d0a0*/  @!P1 NANOSLEEP.SYNCS 0x989680 ;  /* 0x009896800000995d */ /* 0x010fea0003900000 */
[----:B------:R-:W4:Y:S02]  /*d0b0*/  @!P1 SYNCS.PHASECHK.TRANS64 P1, [R3+URZ+0xb0], R0 ;  /* 0x0000b000030095a7 */ /* 0x000f2400080210ff */
[----:B----4-:R-:W-:Y:S05]  /*d0c0*/  @!P1 BRA `(.L_x_115) ;  /* 0xfffffffc00ec9947 */ /* 0x010fea000383ffff */
[----:B------:R-:W-:Y:S05]  /*d0d0*/  BRA `(.L_x_114) ;  /* 0xffffffa000987947 */ /* 0x000fea000383ffff */
.L_x_124:
[----:B---3--:R3:W4:Y:S02]  /*d0e0*/  SYNCS.PHASECHK.TRANS64.TRYWAIT P0, [R3+URZ+0x40], R0 ;  /* 0x00004000030075a7 */ /* 0x00872400080011ff */
[----:B----4-:R-:W-:Y:S05]  /*d0f0*/  @!P0 NANOSLEEP.SYNCS 0x989680 ;  /* 0x009896800000895d */ /* 0x010fea0003900000 */
[----:B------:R-:W4:Y:S02]  /*d100*/  @!P0 SYNCS.PHASECHK.TRANS64 P0, [R3+URZ+0x40], R0 ;  /* 0x00004000030085a7 */ /* 0x000f2400080010ff */
[----:B----4-:R-:W-:Y:S05]  /*d110*/  @!P0 BRA `(.L_x_124) ;  /* 0xfffffffc00f08947 */ /* 0x010fea000383ffff */
[----:B------:R-:W-:Y:S05]  /*d120*/  BRA `(.L_x_123) ;  /* 0xffffffb400647947 */ /* 0x000fea000383ffff */
.L_x_132:
[----:B-1----:R1:W4:Y:S02]  /*d130*/  SYNCS.PHASECHK.TRANS64.TRYWAIT P0, [R95+URZ+0x40], R6 ;  /* 0x000040065f0075a7 */ /* 0x00232400080011ff */
[----:B----4-:R-:W-:Y:S05]  /*d140*/  @!P0 NANOSLEEP.SYNCS 0x989680 ;  /* 0x009896800000895d */ /* 0x010fea0003900000 */
[----:B------:R-:W4:Y:S02]  /*d150*/  @!P0 SYNCS.PHASECHK.TRANS64 P0, [R95+URZ+0x40], R6 ;  /* 0x000040065f0085a7 */ /* 0x000f2400080010ff */
[----:B----4-:R-:W-:Y:S05]  /*d160*/  @!P0 BRA `(.L_x_132) ;  /* 0xfffffffc00f08947 */ /* 0x010fea000383ffff */
[----:B------:R-:W-:Y:S05]  /*d170*/  BRA `(.L_x_131) ;  /* 0xffffffc800687947 */ /* 0x000fea000383ffff */
.L_x_140:
[----:B-1----:R1:W2:Y:S02]  /*d180*/  SYNCS.PHASECHK.TRANS64.TRYWAIT P0, [R16+URZ+0x40], R3 ;  /* 0x00004003100075a7 */ /* 0x0022a400080011ff */
[----:B--2---:R-:W-:Y:S05]  /*d190*/  @!P0 NANOSLEEP.SYNCS 0x989680 ;  /* 0x009896800000895d */ /* 0x004fea0003900000 */
[----:B------:R-:W2:Y:S02]  /*d1a0*/  @!P0 SYNCS.PHASECHK.TRANS64 P0, [R16+URZ+0x40], R3 ;  /* 0x00004003100085a7 */ /* 0x000ea400080010ff */
[----:B--2---:R-:W-:Y:S05]  /*d1b0*/  @!P0 BRA `(.L_x_140) ;  /* 0xfffffffc00f08947 */ /* 0x004fea000383ffff */
[----:B------:R-:W-:Y:S05]  /*d1c0*/  BRA `(.L_x_139) ;  /* 0xffffffdc00647947 */ /* 0x000fea000383ffff */
        .weak           $__internal_0_$__cuda_sm10x_tcgen05_guardrail_trap_col_being_dealloced_not_returned_by_alloc
        .type           $__internal_0_$__cuda_sm10x_tcgen05_guardrail_trap_col_being_dealloced_not_returned_by_alloc,@function
        .size           $__internal_0_$__cuda_sm10x_tcgen05_guardrail_trap_col_being_dealloced_not_returned_by_alloc,($__internal_1_$__cuda_sm10x_tcgen05_guardrail_trap_phase_invalid_during_alloc - $__internal_0_$__cuda_sm10x_tcgen05_guardrail_trap_col_being_dealloced_not_returned_by_alloc)
$__internal_0_$__cuda_sm10x_tcgen05_guardrail_trap_col_being_dealloced_not_returned_by_alloc:
[----:B------:R-:W-:Y:S05]  /*d1d0*/  BPT.TRAP 0x1 ;  /* 0x000000040000795c */ /* 0x000fea0000300000 */
[----:B------:R-:W-:-:S04]  /*d1e0*/  HFMA2 R3, -RZ, RZ, 0, 0 ;  /* 0x00000000ff037431 */ /* 0x000fc800000001ff */
[----:B------:R-:W-:Y:S05]  /*d1f0*/  RET.REL.NODEC R2 `(_ZN7cutlass13device_kernelINS_4gemm6kernel13GemmUniversalIN4cute5tupleIJiiiiEEENS1_10collective13CollectiveMmaINS1_46MainloopSm100TmaUmmaWarpSpecializedBlockScaledILi4ELi2ELi1ENS5_IJNS4_1CILi4EEENSA_ILi1EEESC_EEEEENS5_IJNSA_ILi256EEESF_NSA_ILi128EEEEEENS5_IJNS_12float_e4m3_tENS_13float_ue8m0_tEEEENS5_IJNS5_IJlSC_lEEENS4_6LayoutINS5_IJNS5_IJNS5_IJNSA_ILi32EEESB_EEEiEEESP_NS5_IJSC_iEEEEEENS5_IJNS5_IJNS5_IJNSA_ILi16EEESB_EEEiEEENS5_IJNS5_IJNSA_ILi0EEESC_EEENSA_ILi512EEEEEENS5_IJSV_iEEEEEEEEEEESK_S12_NS4_8TiledMMAINS4_8MMA_AtomIJNS4_27SM100_MMA_MXF8F6F4_2x1SM_SSISI_SI_fSJ_Li256ELi256ELNS4_4UMMA5MajorE0ELS17_0ELNS16_7ScaleInE0ELS18_0EEEEEENSM_INS5_IJSC_SC_SC_EEENS5_IJSV_SV_SV_EEEEENS5_IJNS4_10UnderscoreES1E_S1E_EEEEENS5_IJNS4_18SM100_TMA_2SM_LOADES1H_EEENS5_IJNS4_14ComposedLayoutINS4_7SwizzleILi3ELi4ELi3EEENS4_18smem_ptr_flag_bitsILi8EEENSM_INS5_IJNSA_ILi8EEESG_EEENS5_IJSG_SC_EEEEEEENSM_INS5_IJNS5_IJNS5_IJSO_SC_EEENS5_IJSN_SC_EEEEEESC_NS5_IJSB_SC_EEEEEENS5_IJNS5_IJNS5_IJST_SX_EEESW_EEESV_NS5_IJSC_SX_EEEEEEEEEEEvNS4_8identityENS5_IJNS4_28SM100_TMA_2SM_LOAD_MULTICASTES25_EEENS5_IJS1S_NSM_INS5_IJNS5_IJNS5_IJSO_NSA_ILi2EEEEEES1U_EEESC_S1W_EEENS5_IJS1Z_SV_NS5_IJSC_NSA_ILi1024EEEEEEEEEEEEEEvS24_EENS_8epilogue10collective18CollectiveEpilogueINS2H_23Sm100TmaWarpSpecializedILi4ELi2ELi64ELb1ELb0EEEJNS5_IJSG_SF_SG_EEENS5_IJNSM_ISG_SC_EENSM_INSA_ILi64EEESC_EEEEENS_10bfloat16_tESL_S2R_SL_NS2H_6fusion15FusionCallbacksIS2L_NS2S_17LinearCombinationIS2R_fS2R_fLNS_15FloatRoundStyleE2EEES2M_S2Q_JEEENS4_5SM1004TMEM4LOAD26SM100_TMEM_LOAD_32dp32b64xENS4_13SM90_TMA_LOADENS1J_IS1L_NS1M_ILi16EEENSM_INS5_IJS1O_S2O_EEENS5_IJS2O_SC_EEEEEEENS4_39AutoVectorizingCopyWithAssumedAlignmentILi128EEENS4_14SM90_TMA_STOREES37_S39_S39_EEEvvEEEEvNT_6ParamsE) ;  /* 0xffffff2c02807950 */ /* 0x000fea0003c3ffff */
        .weak           $__internal_1_$__cuda_sm10x_tcgen05_guardrail_trap_phase_invalid_during_alloc
        .type           $__internal_1_$__cuda_sm10x_tcgen05_guardrail_trap_phase_invalid_during_alloc,@function
        .size           $__internal_1_$__cuda_sm10x_tcgen05_guardrail_trap_phase_invalid_during_alloc,($__internal_2_$__cuda_sm10x_tcgen05_guardrail_trap_unallocated_columns_being_dealloced - $__internal_1_$__cuda_sm10x_tcgen05_guardrail_trap_phase_invalid_during_alloc)
$__internal_1_$__cuda_sm10x_tcgen05_guardrail_trap_phase_invalid_during_alloc:
[----:B------:R-:W-:Y:S05]  /*d200*/  BPT.TRAP 0x1 ;  /* 0x000000040000795c */ /* 0x000fea0000300000 */
[----:B------:R-:W-:-:S04]  /*d210*/  MOV R5, 0x0 ;  /* 0x0000000000057802 */ /* 0x000fc80000000f00 */
[----:B------:R-:W-:Y:S05]  /*d220*/  RET.REL.NODEC R4 `(_ZN7cutlass13device_kernelINS_4gemm6kernel13GemmUniversalIN4cute5tupleIJiiiiEEENS1_10collective13CollectiveMmaINS1_46MainloopSm100TmaUmmaWarpSpecializedBlockScaledILi4ELi2ELi1ENS5_IJNS4_1CILi4EEENSA_ILi1EEESC_EEEEENS5_IJNSA_ILi256EEESF_NSA_ILi128EEEEEENS5_IJNS_12float_e4m3_tENS_13float_ue8m0_tEEEENS5_IJNS5_IJlSC_lEEENS4_6LayoutINS5_IJNS5_IJNS5_IJNSA_ILi32EEESB_EEEiEEESP_NS5_IJSC_iEEEEEENS5_IJNS5_IJNS5_IJNSA_ILi16EEESB_EEEiEEENS5_IJNS5_IJNSA_ILi0EEESC_EEENSA_ILi512EEEEEENS5_IJSV_iEEEEEEEEEEESK_S12_NS4_8TiledMMAINS4_8MMA_AtomIJNS4_27SM100_MMA_MXF8F6F4_2x1SM_SSISI_SI_fSJ_Li256ELi256ELNS4_4UMMA5MajorE0ELS17_0ELNS16_7ScaleInE0ELS18_0EEEEEENSM_INS5_IJSC_SC_SC_EEENS5_IJSV_SV_SV_EEEEENS5_IJNS4_10UnderscoreES1E_S1E_EEEEENS5_IJNS4_18SM100_TMA_2SM_LOADES1H_EEENS5_IJNS4_14ComposedLayoutINS4_7SwizzleILi3ELi4ELi3EEENS4_18smem_ptr_flag_bitsILi8EEENSM_INS5_IJNSA_ILi8EEESG_EEENS5_IJSG_SC_EEEEEEENSM_INS5_IJNS5_IJNS5_IJSO_SC_EEENS5_IJSN_SC_EEEEEESC_NS5_IJSB_SC_EEEEEENS5_IJNS5_IJNS5_IJST_SX_EEESW_EEESV_NS5_IJSC_SX_EEEEEEEEEEEvNS4_8identityENS5_IJNS4_28SM100_TMA_2SM_LOAD_MULTICASTES25_EEENS5_IJS1S_NSM_INS5_IJNS5_IJNS5_IJSO_NSA_ILi2EEEEEES1U_EEESC_S1W_EEENS5_IJS1Z_SV_NS5_IJSC_NSA_ILi1024EEEEEEEEEEEEEEvS24_EENS_8epilogue10collective18CollectiveEpilogueINS2H_23Sm100TmaWarpSpecializedILi4ELi2ELi64ELb1ELb0EEEJNS5_IJSG_SF_SG_EEENS5_IJNSM_ISG_SC_EENSM_INSA_ILi64EEESC_EEEEENS_10bfloat16_tESL_S2R_SL_NS2H_6fusion15FusionCallbacksIS2L_NS2S_17LinearCombinationIS2R_fS2R_fLNS_15FloatRoundStyleE2EEES2M_S2Q_JEEENS4_5SM1004TMEM4LOAD26SM100_TMEM_LOAD_32dp32b64xENS4_13SM90_TMA_LOADENS1J_IS1L_NS1M_ILi16EEENSM_INS5_IJS1O_S2O_EEENS5_IJS2O_SC_EEEEEEENS4_39AutoVectorizingCopyWithAssumedAlignmentILi128EEENS4_14SM90_TMA_STOREES37_S39_S39_EEEvvEEEEvNT_6ParamsE) ;  /* 0xffffff2c04747950 */ /* 0x000fea0003c3ffff */
        .weak           $__internal_2_$__cuda_sm10x_tcgen05_guardrail_trap_unallocated_columns_being_dealloced
        .type           $__internal_2_$__cuda_sm10x_tcgen05_guardrail_trap_unallocated_columns_being_dealloced,@function
        .size           $__internal_2_$__cuda_sm10x_tcgen05_guardrail_trap_unallocated_columns_being_dealloced,(.L_x_194 - $__internal_2_$__cuda_sm10x_tcgen05_guardrail_trap_unallocated_columns_being_dealloced)
$__internal_2_$__cuda_sm10x_tcgen05_guardrail_trap_unallocated_columns_being_dealloced:
[----:B------:R-:W-:Y:S05]  /*d230*/  BPT.TRAP 0x1 ;  /* 0x000000040000795c */ /* 0x000fea0000300000 */
[----:B------:R-:W-:-:S04]  /*d240*/  HFMA2 R3, -RZ, RZ, 0, 0 ;  /* 0x00000000ff037431 */ /* 0x000fc800000001ff */
[----:B------:R-:W-:Y:S05]  /*d250*/  RET.REL.NODEC R2 `(_ZN7cutlass13device_kernelINS_4gemm6kernel13GemmUniversalIN4cute5tupleIJiiiiEEENS1_10collective13CollectiveMmaINS1_46MainloopSm100TmaUmmaWarpSpecializedBlockScaledILi4ELi2ELi1ENS5_IJNS4_1CILi4EEENSA_ILi1EEESC_EEEEENS5_IJNSA_ILi256EEESF_NSA_ILi128EEEEEENS5_IJNS_12float_e4m3_tENS_13float_ue8m0_tEEEENS5_IJNS5_IJlSC_lEEENS4_6LayoutINS5_IJNS5_IJNS5_IJNSA_ILi32EEESB_EEEiEEESP_NS5_IJSC_iEEEEEENS5_IJNS5_IJNS5_IJNSA_ILi16EEESB_EEEiEEENS5_IJNS5_IJNSA_ILi0EEESC_EEENSA_ILi512EEEEEENS5_IJSV_iEEEEEEEEEEESK_S12_NS4_8TiledMMAINS4_8MMA_AtomIJNS4_27SM100_MMA_MXF8F6F4_2x1SM_SSISI_SI_fSJ_Li256ELi256ELNS4_4UMMA5MajorE0ELS17_0ELNS16_7ScaleInE0ELS18_0EEEEEENSM_INS5_IJSC_SC_SC_EEENS5_IJSV_SV_SV_EEEEENS5_IJNS4_10UnderscoreES1E_S1E_EEEEENS5_IJNS4_18SM100_TMA_2SM_LOADES1H_EEENS5_IJNS4_14ComposedLayoutINS4_7SwizzleILi3ELi4ELi3EEENS4_18smem_ptr_flag_bitsILi8EEENSM_INS5_IJNSA_ILi8EEESG_EEENS5_IJSG_SC_EEEEEEENSM_INS5_IJNS5_IJNS5_IJSO_SC_EEENS5_IJSN_SC_EEEEEESC_NS5_IJSB_SC_EEEEEENS5_IJNS5_IJNS5_IJST_SX_EEESW_EEESV_NS5_IJSC_SX_EEEEEEEEEEEvNS4_8identityENS5_IJNS4_28SM100_TMA_2SM_LOAD_MULTICASTES25_EEENS5_IJS1S_NSM_INS5_IJNS5_IJNS5_IJSO_NSA_ILi2EEEEEES1U_EEESC_S1W_EEENS5_IJS1Z_SV_NS5_IJSC_NSA_ILi1024EEEEEEEEEEEEEEvS24_EENS_8epilogue10collective18CollectiveEpilogueINS2H_23Sm100TmaWarpSpecializedILi4ELi2ELi64ELb1ELb0EEEJNS5_IJSG_SF_SG_EEENS5_IJNSM_ISG_SC_EENSM_INSA_ILi64EEESC_EEEEENS_10bfloat16_tESL_S2R_SL_NS2H_6fusion15FusionCallbacksIS2L_NS2S_17LinearCombinationIS2R_fS2R_fLNS_15FloatRoundStyleE2EEES2M_S2Q_JEEENS4_5SM1004TMEM4LOAD26SM100_TMEM_LOAD_32dp32b64xENS4_13SM90_TMA_LOADENS1J_IS1L_NS1M_ILi16EEENSM_INS5_IJS1O_S2O_EEENS5_IJS2O_SC_EEEEEEENS4_39AutoVectorizingCopyWithAssumedAlignmentILi128EEENS4_14SM90_TMA_STOREES37_S39_S39_EEEvvEEEEvNT_6ParamsE) ;  /* 0xffffff2c02687950 */ /* 0x000fea0003c3ffff */
.L_x_193:
[----:B------:R-:W-:-:S00]  /*d260*/  BRA `(.L_x_193) ;  /* 0xfffffffc00fc7947 */ /* 0x000fc0000383ffff */
[----:B------:R-:W-:-:S00]  /*d270*/  NOP ;  /* 0x0000000000007918 */ /* 0x000fc00000000000 */
        /* <DEDUP_REMOVED lines=8> */
.L_x_194:


//--------------------- .nv.global.init           --------------------------
	.section	.nv.global.init,"aw",@progbits
.nv.global.init:
	.type		$str$27,@object
	.size		$str$27,($str$28 - $str$27)
$str$27:
        /*0000*/ 	.byte	0x28, 0x61, 0x64, 0x64, 0x72, 0x65, 0x73, 0x73, 0x20, 0x26, 0x20, 0x6d, 0x61, 0x73, 0x6b, 0x29
        /*0010*/ 	.byte	0x20, 0x3d, 0x3d, 0x20, 0x30, 0x00
	.type		$str$28,@object
	.size		$str$28,($str$26 - $str$28)
$str$28:
        /*0016*/ 	.byte	0x2f, 0x74, 0x6d, 0x70, 0x2f, 0x63, 0x75, 0x74, 0x6c, 0x61, 0x73, 0x73, 0x5f, 0x73, 0x77, 0x65
        /*0026*/ 	.byte	0x65, 0x70, 0x5f, 0x73, 0x72, 0x63, 0x2f, 0x69, 0x6e, 0x63, 0x6c, 0x75, 0x64, 0x65, 0x2f, 0x63
        /*0036*/ 	.byte	0x75, 0x74, 0x65, 0x2f, 0x70, 0x6f, 0x69, 0x6e, 0x74, 0x65, 0x72, 0x5f, 0x66, 0x6c, 0x61, 0x67
        /*0046*/ 	.byte	0x67, 0x65, 0x64, 0x2e, 0x68, 0x70, 0x70, 0x00
	.type		$str$26,@object
	.size		$str$26,($str$25 - $str$26)
$str$26:
        /*004e*/ 	.byte	0x2f, 0x74, 0x6d, 0x70, 0x2f, 0x63, 0x75, 0x74, 0x6c, 0x61, 0x73, 0x73, 0x5f, 0x73, 0x77, 0x65
        /*005e*/ 	.byte	0x65, 0x70, 0x5f, 0x73, 0x72, 0x63, 0x2f, 0x69, 0x6e, 0x63, 0x6c, 0x75, 0x64, 0x65, 0x2f, 0x63
        /*006e*/ 	.byte	0x75, 0x74, 0x65, 0x2f, 0x61, 0x74, 0x6f, 0x6d, 0x2f, 0x63, 0x6f, 0x70, 0x79, 0x5f, 0x74, 0x72
        /*007e*/ 	.byte	0x61, 0x69, 0x74, 0x73, 0x5f, 0x73, 0x6d, 0x31, 0x30, 0x30, 0x2e, 0x68, 0x70, 0x70, 0x00
	.type		$str$25,@object
	.size		$str$25,(__unnamed_1 - $str$25)
$str$25:
        /*008d*/ 	.byte	0x28, 0x28, 0x75, 0x69, 0x6e, 0x74, 0x33, 0x32, 0x5f, 0x74, 0x28, 0x74, 0x68, 0x72, 0x65, 0x61
        /*009d*/ 	.byte	0x64, 0x49, 0x64, 0x78, 0x2e, 0x78, 0x29, 0x20, 0x2f, 0x20, 0x33, 0x32, 0x29, 0x20, 0x25, 0x20
        /*00ad*/ 	.byte	0x34, 0x29, 0x20, 0x3d, 0x3d, 0x20, 0x28, 0x28, 0x28, 0x74, 0x6d, 0x65, 0x6d, 0x5f, 0x61, 0x64
        /*00bd*/ 	.byte	0x64, 0x72, 0x20, 0x3e, 0x3e, 0x20, 0x31, 0x36, 0x29, 0x20, 0x2f, 0x20, 0x33, 0x32, 0x29, 0x20
        /*00cd*/ 	.byte	0x25, 0x20, 0x34, 0x29, 0x00
	.type		__unnamed_1,@object
	.size		__unnamed_1,(__unnamed_2 - __unnamed_1)
__unnamed_1:
        /*00d2*/ 	.byte	0x61, 0x75, 0x74, 0x6f, 0x20, 0x63, 0x75, 0x74, 0x65, 0x3a, 0x3a, 0x61, 0x73, 0x5f, 0x70, 0x6f
        /* <DEDUP_REMOVED lines=24> */
        /*0262*/ 	.byte	0x38, 0x31, 0x39, 0x32, 0x3e, 0x3e, 0x3e, 0x3e, 0x5d, 0x00
	.type		__unnamed_2,@object
	.size		__unnamed_2,(.L_2 - __unnamed_2)
__unnamed_2:
        /* <DEDUP_REMOVED lines=43> */
        /*051c*/ 	.byte	0x74, 0x65, 0x3a, 0x3a, 0x43, 0x3c, 0x30, 0x3e, 0x3e, 0x3e, 0x3e, 0x5d, 0x00
.L_2:


//--------------------- .nv.shared._ZN7cutlass13device_kernelINS_4gemm6kernel13GemmUniversalIN4cute5tupleIJiiiiEEENS1_10collective13CollectiveMmaINS1_46MainloopSm100TmaUmmaWarpSpecializedBlockScaledILi4ELi2ELi1ENS5_IJNS4_1CILi4EEENSA_ILi1EEESC_EEEEENS5_IJNSA_ILi256EEESF_NSA_ILi128EEEEEENS5_IJNS_12float_e4m3_tENS_13float_ue8m0_tEEEENS5_IJNS5_IJlSC_lEEENS4_6LayoutINS5_IJNS5_IJNS5_IJNSA_ILi32EEESB_EEEiEEESP_NS5_IJSC_iEEEEEENS5_IJNS5_IJNS5_IJNSA_ILi16EEESB_EEEiEEENS5_IJNS5_IJNSA_ILi0EEESC_EEENSA_ILi512EEEEEENS5_IJSV_iEEEEEEEEEEESK_S12_NS4_8TiledMMAINS4_8MMA_AtomIJNS4_27SM100_MMA_MXF8F6F4_2x1SM_SSISI_SI_fSJ_Li256ELi256ELNS4_4UMMA5MajorE0ELS17_0ELNS16_7ScaleInE0ELS18_0EEEEEENSM_INS5_IJSC_SC_SC_EEENS5_IJSV_SV_SV_EEEEENS5_IJNS4_10UnderscoreES1E_S1E_EEEEENS5_IJNS4_18SM100_TMA_2SM_LOADES1H_EEENS5_IJNS4_14ComposedLayoutINS4_7SwizzleILi3ELi4ELi3EEENS4_18smem_ptr_flag_bitsILi8EEENSM_INS5_IJNSA_ILi8EEESG_EEENS5_IJSG_SC_EEEEEEENSM_INS5_IJNS5_IJNS5_IJSO_SC_EEENS5_IJSN_SC_EEEEEESC_NS5_IJSB_SC_EEEEEENS5_IJNS5_IJNS5_IJST_SX_EEESW_EEESV_NS5_IJSC_SX_EEEEEEEEEEEvNS4_8identityENS5_IJNS4_28SM100_TMA_2SM_LOAD_MULTICASTES25_EEENS5_IJS1S_NSM_INS5_IJNS5_IJNS5_IJSO_NSA_ILi2EEEEEES1U_EEESC_S1W_EEENS5_IJS1Z_SV_NS5_IJSC_NSA_ILi1024EEEEEEEEEEEEEEvS24_EENS_8epilogue10collective18CollectiveEpilogueINS2H_23Sm100TmaWarpSpecializedILi4ELi2ELi64ELb1ELb0EEEJNS5_IJSG_SF_SG_EEENS5_IJNSM_ISG_SC_EENSM_INSA_ILi64EEESC_EEEEENS_10bfloat16_tESL_S2R_SL_NS2H_6fusion15FusionCallbacksIS2L_NS2S_17LinearCombinationIS2R_fS2R_fLNS_15FloatRoundStyleE2EEES2M_S2Q_JEEENS4_5SM1004TMEM4LOAD26SM100_TMEM_LOAD_32dp32b64xENS4_13SM90_TMA_LOADENS1J_IS1L_NS1M_ILi16EEENSM_INS5_IJS1O_S2O_EEENS5_IJS2O_SC_EEEEEEENS4_39AutoVectorizingCopyWithAssumedAlignmentILi128EEENS4_14SM90_TMA_STOREES37_S39_S39_EEEvvEEEEvNT_6ParamsE --------------------------
	.section	.nv.shared._ZN7cutlass13device_kernelINS_4gemm6kernel13GemmUniversalIN4cute5tupleIJiiiiEEENS1_10collective13CollectiveMmaINS1_46MainloopSm100TmaUmmaWarpSpecializedBlockScaledILi4ELi2ELi1ENS5_IJNS4_1CILi4EEENSA_ILi1EEESC_EEEEENS5_IJNSA_ILi256EEESF_NSA_ILi128EEEEEENS5_IJNS_12float_e4m3_tENS_13float_ue8m0_tEEEENS5_IJNS5_IJlSC_lEEENS4_6LayoutINS5_IJNS5_IJNS5_IJNSA_ILi32EEESB_EEEiEEESP_NS5_IJSC_iEEEEEENS5_IJNS5_IJNS5_IJNSA_ILi16EEESB_EEEiEEENS5_IJNS5_IJNSA_ILi0EEESC_EEENSA_ILi512EEEEEENS5_IJSV_iEEEEEEEEEEESK_S12_NS4_8TiledMMAINS4_8MMA_AtomIJNS4_27SM100_MMA_MXF8F6F4_2x1SM_SSISI_SI_fSJ_Li256ELi256ELNS4_4UMMA5MajorE0ELS17_0ELNS16_7ScaleInE0ELS18_0EEEEEENSM_INS5_IJSC_SC_SC_EEENS5_IJSV_SV_SV_EEEEENS5_IJNS4_10UnderscoreES1E_S1E_EEEEENS5_IJNS4_18SM100_TMA_2SM_LOADES1H_EEENS5_IJNS4_14ComposedLayoutINS4_7SwizzleILi3ELi4ELi3EEENS4_18smem_ptr_flag_bitsILi8EEENSM_INS5_IJNSA_ILi8EEESG_EEENS5_IJSG_SC_EEEEEEENSM_INS5_IJNS5_IJNS5_IJSO_SC_EEENS5_IJSN_SC_EEEEEESC_NS5_IJSB_SC_EEEEEENS5_IJNS5_IJNS5_IJST_SX_EEESW_EEESV_NS5_IJSC_SX_EEEEEEEEEEEvNS4_8identityENS5_IJNS4_28SM100_TMA_2SM_LOAD_MULTICASTES25_EEENS5_IJS1S_NSM_INS5_IJNS5_IJNS5_IJSO_NSA_ILi2EEEEEES1U_EEESC_S1W_EEENS5_IJS1Z_SV_NS5_IJSC_NSA_ILi1024EEEEEEEEEEEEEEvS24_EENS_8epilogue10collective18CollectiveEpilogueINS2H_23Sm100TmaWarpSpecializedILi4ELi2ELi64ELb1ELb0EEEJNS5_IJSG_SF_SG_EEENS5_IJNSM_ISG_SC_EENSM_INSA_ILi64EEESC_EEEEENS_10bfloat16_tESL_S2R_SL_NS2H_6fusion15FusionCallbacksIS2L_NS2S_17LinearCombinationIS2R_fS2R_fLNS_15FloatRoundStyleE2EEES2M_S2Q_JEEENS4_5SM1004TMEM4LOAD26SM100_TMEM_LOAD_32dp32b64xENS4_13SM90_TMA_LOADENS1J_IS1L_NS1M_ILi16EEENSM_INS5_IJS1O_S2O_EEENS5_IJS2O_SC_EEEEEEENS4_39AutoVectorizingCopyWithAssumedAlignmentILi128EEENS4_14SM90_TMA_STOREES37_S39_S39_EEEvvEEEEvNT_6ParamsE,"aw",@nobits
	.sectionflags	@""
	.align	16
	.zero		1024


//--------------------- .nv.shared.reserved.0     --------------------------
	.section	.nv.shared.reserved.0,"aw",@nobits
	.weak		__nv_reservedSMEM_offset_0_alias
	.size		__nv_reservedSMEM_offset_0_alias, 0, 64
	.other		__nv_reservedSMEM_offset_0_alias,@"STO_CUDA_RESERVED_SHARED STV_DEFAULT"
__nv_reservedSMEM_offset_0_alias:
	.zero		0
.nv.shared.reserved.0:
	.zero		64
	.weak		__nv_reservedSMEM_tcgen05_partition
	.type		__nv_reservedSMEM_tcgen05_partition,@object
	.size		__nv_reservedSMEM_tcgen05_partition,(.L_0 - __nv_reservedSMEM_tcgen05_partition)
__nv_reservedSMEM_tcgen05_partition:
	.zero		32
.L_0:


//--------------------- .nv.global                --------------------------
	.section	.nv.global,"aw",@nobits
.nv.global:
	.type		_ZN40_INTERNAL_5839bb8d_4_k_cu_a303764e_391084cute1_E,@object
	.size		_ZN40_INTERNAL_5839bb8d_4_k_cu_a303764e_391084cute1_E,(_ZN40_INTERNAL_5839bb8d_4_k_cu_a303764e_391084cuda3std3__45__cpo6cbeginE - _ZN40_INTERNAL_5839bb8d_4_k_cu_a303764e_391084cute1_E)
_ZN40_INTERNAL_5839bb8d_4_k_cu_a303764e_391084cute1_E:
	.zero		1
	.type		_ZN40_INTERNAL_5839bb8d_4_k_cu_a303764e_391084cuda3std3__45__cpo6cbeginE,@object
	.size		_ZN40_INTERNAL_5839bb8d_4_k_cu_a303764e_391084cuda3std3__45__cpo6cbeginE,(_ZN40_INTERNAL_5839bb8d_4_k_cu_a303764e_391084cuda3std3__48in_placeE - _ZN40_INTERNAL_5839bb8d_4_k_cu_a303764e_391084cuda3std3__45__cpo6cbeginE)
_ZN40_INTERNAL_5839bb8d_4_k_cu_a303764e_391084cuda3std3__45__cpo6cbeginE:
	.zero		1
	.type		_ZN40_INTERNAL_5839bb8d_4_k_cu_a303764e_391084cuda3std3__48in_placeE,@object
	.size		_ZN40_INTERNAL_5839bb8d_4_k_cu_a303764e_391084cuda3std3__48in_placeE,(_ZN40_INTERNAL_5839bb8d_4_k_cu_a303764e_391084cuda3std6ranges3__45__cpo9iter_moveE - _ZN40_INTERNAL_5839bb8d_4_k_cu_a303764e_391084cuda3std3__48in_placeE)
_ZN40_INTERNAL_5839bb8d_4_k_cu_a303764e_391084cuda3std3__48in_placeE:
	.zero		1
	.type		_ZN40_INTERNAL_5839bb8d_4_k_cu_a303764e_391084cuda3std6ranges3__45__cpo9iter_moveE,@object
	.size		_ZN40_INTERNAL_5839bb8d_4_k_cu_a303764e_391084cuda3std6ranges3__45__cpo9iter_moveE,(_ZN40_INTERNAL_5839bb8d_4_k_cu_a303764e_391084cuda3std3__45__cpo5beginE - _ZN40_INTERNAL_5839bb8d_4_k_cu_a303764e_391084cuda3std6ranges3__45__cpo9iter_moveE)
_ZN40_INTERNAL_5839bb8d_4_k_cu_a303764e_391084cuda3std6ranges3__45__cpo9iter_moveE:
	.zero		1
	.type		_ZN40_INTERNAL_5839bb8d_4_k_cu_a303764e_391084cuda3std3__45__cpo5beginE,@object
	.size		_ZN40_INTERNAL_5839bb8d_4_k_cu_a303764e_391084cuda3std3__45__cpo5beginE,(_ZN40_INTERNAL_5839bb8d_4_k_cu_a303764e_391084cuda3std3__442_GLOBAL__N__5839bb8d_4_k_cu_a303764e_391086ignoreE - _ZN40_INTERNAL_5839bb8d_4_k_cu_a303764e_391084cuda3std3__45__cpo5beginE)
_ZN40_INTERNAL_5839bb8d_4_k_cu_a303764e_391084cuda3std3__45__cpo5beginE:
	.zero		1
	.type		_ZN40_INTERNAL_5839bb8d_4_k_cu_a303764e_391084cuda3std3__442_GLOBAL__N__5839bb8d_4_k_cu_a303764e_391086ignoreE,@object
	.size		_ZN40_INTERNAL_5839bb8d_4_k_cu_a303764e_391084cuda3std3__442_GLOBAL__N__5839bb8d_4_k_cu_a303764e_391086ignoreE,(_ZN40_INTERNAL_5839bb8d_4_k_cu_a303764e_391084cute7productE - _ZN40_INTERNAL_5839bb8d_4_k_cu_a303764e_391084cuda3std3__442_GLOBAL__N__5839bb8d_4_k_cu_a303764e_391086ignoreE)
_ZN40_INTERNAL_5839bb8d_4_k_cu_a303764e_391084cuda3std3__442_GLOBAL__N__5839bb8d_4_k_cu_a303764e_391086ignoreE:
	.zero		1
	.type		_ZN40_INTERNAL_5839bb8d_4_k_cu_a303764e_391084cute7productE,@object
	.size		_ZN40_INTERNAL_5839bb8d_4_k_cu_a303764e_391084cute7productE,(_ZN40_INTERNAL_5839bb8d_4_k_cu_a303764e_391084cuda3std3__45__cpo3endE - _ZN40_INTERNAL_5839bb8d_4_k_cu_a303764e_391084cute7productE)
_ZN40_INTERNAL_5839bb8d_4_k_cu_a303764e_391084cute7productE:
	.zero		1
	.type		_ZN40_INTERNAL_5839bb8d_4_k_cu_a303764e_391084cuda3std3__45__cpo3endE,@object
	.size		_ZN40_INTERNAL_5839bb8d_4_k_cu_a303764e_391084cuda3std3__45__cpo3endE,(_ZN40_INTERNAL_5839bb8d_4_k_cu_a303764e_391084cuda3std3__419piecewise_constructE - _ZN40_INTERNAL_5839bb8d_4_k_cu_a303764e_391084cuda3std3__45__cpo3endE)
_ZN40_INTERNAL_5839bb8d_4_k_cu_a303764e_391084cuda3std3__45__cpo3endE:
	.zero		1
	.type		_ZN40_INTERNAL_5839bb8d_4_k_cu_a303764e_391084cuda3std3__419piecewise_constructE,@object
	.size		_ZN40_INTERNAL_5839bb8d_4_k_cu_a303764e_391084cuda3std3__419piecewise_constructE,(_ZN40_INTERNAL_5839bb8d_4_k_cu_a303764e_391084cuda3std3__45__cpo4cendE - _ZN40_INTERNAL_5839bb8d_4_k_cu_a303764e_391084cuda3std3__419piecewise_constructE)
_ZN40_INTERNAL_5839bb8d_4_k_cu_a303764e_391084cuda3std3__419piecewise_constructE:
	.zero		1
	.type		_ZN40_INTERNAL_5839bb8d_4_k_cu_a303764e_391084cuda3std3__45__cpo4cendE,@object
	.size		_ZN40_INTERNAL_5839bb8d_4_k_cu_a303764e_391084cuda3std3__45__cpo4cendE,(_ZN40_INTERNAL_5839bb8d_4_k_cu_a303764e_391084cuda3std6ranges3__45__cpo4swapE - _ZN40_INTERNAL_5839bb8d_4_k_cu_a303764e_391084cuda3std3__45__cpo4cendE)
_ZN40_INTERNAL_5839bb8d_4_k_cu_a303764e_391084cuda3std3__45__cpo4cendE:
	.zero		1
	.type		_ZN40_INTERNAL_5839bb8d_4_k_cu_a303764e_391084cuda3std6ranges3__45__cpo4swapE,@object
	.size		_ZN40_INTERNAL_5839bb8d_4_k_cu_a303764e_391084cuda3std6ranges3__45__cpo4swapE,(.L_10 - _ZN40_INTERNAL_5839bb8d_4_k_cu_a303764e_391084cuda3std6ranges3__45__cpo4swapE)
_ZN40_INTERNAL_5839bb8d_4_k_cu_a303764e_391084cuda3std6ranges3__45__cpo4swapE:
	.zero		1
.L_10:


//--------------------- .nv.constant0._ZN7cutlass13device_kernelINS_4gemm6kernel13GemmUniversalIN4cute5tupleIJiiiiEEENS1_10collective13CollectiveMmaINS1_46MainloopSm100TmaUmmaWarpSpecializedBlockScaledILi4ELi2ELi1ENS5_IJNS4_1CILi4EEENSA_ILi1EEESC_EEEEENS5_IJNSA_ILi256EEESF_NSA_ILi128EEEEEENS5_IJNS_12float_e4m3_tENS_13float_ue8m0_tEEEENS5_IJNS5_IJlSC_lEEENS4_6LayoutINS5_IJNS5_IJNS5_IJNSA_ILi32EEESB_EEEiEEESP_NS5_IJSC_iEEEEEENS5_IJNS5_IJNS5_IJNSA_ILi16EEESB_EEEiEEENS5_IJNS5_IJNSA_ILi0EEESC_EEENSA_ILi512EEEEEENS5_IJSV_iEEEEEEEEEEESK_S12_NS4_8TiledMMAINS4_8MMA_AtomIJNS4_27SM100_MMA_MXF8F6F4_2x1SM_SSISI_SI_fSJ_Li256ELi256ELNS4_4UMMA5MajorE0ELS17_0ELNS16_7ScaleInE0ELS18_0EEEEEENSM_INS5_IJSC_SC_SC_EEENS5_IJSV_SV_SV_EEEEENS5_IJNS4_10UnderscoreES1E_S1E_EEEEENS5_IJNS4_18SM100_TMA_2SM_LOADES1H_EEENS5_IJNS4_14ComposedLayoutINS4_7SwizzleILi3ELi4ELi3EEENS4_18smem_ptr_flag_bitsILi8EEENSM_INS5_IJNSA_ILi8EEESG_EEENS5_IJSG_SC_EEEEEEENSM_INS5_IJNS5_IJNS5_IJSO_SC_EEENS5_IJSN_SC_EEEEEESC_NS5_IJSB_SC_EEEEEENS5_IJNS5_IJNS5_IJST_SX_EEESW_EEESV_NS5_IJSC_SX_EEEEEEEEEEEvNS4_8identityENS5_IJNS4_28SM100_TMA_2SM_LOAD_MULTICASTES25_EEENS5_IJS1S_NSM_INS5_IJNS5_IJNS5_IJSO_NSA_ILi2EEEEEES1U_EEESC_S1W_EEENS5_IJS1Z_SV_NS5_IJSC_NSA_ILi1024EEEEEEEEEEEEEEvS24_EENS_8epilogue10collective18CollectiveEpilogueINS2H_23Sm100TmaWarpSpecializedILi4ELi2ELi64ELb1ELb0EEEJNS5_IJSG_SF_SG_EEENS5_IJNSM_ISG_SC_EENSM_INSA_ILi64EEESC_EEEEENS_10bfloat16_tESL_S2R_SL_NS2H_6fusion15FusionCallbacksIS2L_NS2S_17LinearCombinationIS2R_fS2R_fLNS_15FloatRoundStyleE2EEES2M_S2Q_JEEENS4_5SM1004TMEM4LOAD26SM100_TMEM_LOAD_32dp32b64xENS4_13SM90_TMA_LOADENS1J_IS1L_NS1M_ILi16EEENSM_INS5_IJS1O_S2O_EEENS5_IJS2O_SC_EEEEEEENS4_39AutoVectorizingCopyWithAssumedAlignmentILi128EEENS4_14SM90_TMA_STOREES37_S39_S39_EEEvvEEEEvNT_6ParamsE --------------------------
	.section	.nv.constant0._ZN7cutlass13device_kernelINS_4gemm6kernel13GemmUniversalIN4cute5tupleIJiiiiEEENS1_10collective13CollectiveMmaINS1_46MainloopSm100TmaUmmaWarpSpecializedBlockScaledILi4ELi2ELi1ENS5_IJNS4_1CILi4EEENSA_ILi1EEESC_EEEEENS5_IJNSA_ILi256EEESF_NSA_ILi128EEEEEENS5_IJNS_12float_e4m3_tENS_13float_ue8m0_tEEEENS5_IJNS5_IJlSC_lEEENS4_6LayoutINS5_IJNS5_IJNS5_IJNSA_ILi32EEESB_EEEiEEESP_NS5_IJSC_iEEEEEENS5_IJNS5_IJNS5_IJNSA_ILi16EEESB_EEEiEEENS5_IJNS5_IJNSA_ILi0EEESC_EEENSA_ILi512EEEEEENS5_IJSV_iEEEEEEEEEEESK_S12_NS4_8TiledMMAINS4_8MMA_AtomIJNS4_27SM100_MMA_MXF8F6F4_2x1SM_SSISI_SI_fSJ_Li256ELi256ELNS4_4UMMA5MajorE0ELS17_0ELNS16_7ScaleInE0ELS18_0EEEEEENSM_INS5_IJSC_SC_SC_EEENS5_IJSV_SV_SV_EEEEENS5_IJNS4_10UnderscoreES1E_S1E_EEEEENS5_IJNS4_18SM100_TMA_2SM_LOADES1H_EEENS5_IJNS4_14ComposedLayoutINS4_7SwizzleILi3ELi4ELi3EEENS4_18smem_ptr_flag_bitsILi8EEENSM_INS5_IJNSA_ILi8EEESG_EEENS5_IJSG_SC_EEEEEEENSM_INS5_IJNS5_IJNS5_IJSO_SC_EEENS5_IJSN_SC_EEEEEESC_NS5_IJSB_SC_EEEEEENS5_IJNS5_IJNS5_IJST_SX_EEESW_EEESV_NS5_IJSC_SX_EEEEEEEEEEEvNS4_8identityENS5_IJNS4_28SM100_TMA_2SM_LOAD_MULTICASTES25_EEENS5_IJS1S_NSM_INS5_IJNS5_IJNS5_IJSO_NSA_ILi2EEEEEES1U_EEESC_S1W_EEENS5_IJS1Z_SV_NS5_IJSC_NSA_ILi1024EEEEEEEEEEEEEEvS24_EENS_8epilogue10collective18CollectiveEpilogueINS2H_23Sm100TmaWarpSpecializedILi4ELi2ELi64ELb1ELb0EEEJNS5_IJSG_SF_SG_EEENS5_IJNSM_ISG_SC_EENSM_INSA_ILi64EEESC_EEEEENS_10bfloat16_tESL_S2R_SL_NS2H_6fusion15FusionCallbacksIS2L_NS2S_17LinearCombinationIS2R_fS2R_fLNS_15FloatRoundStyleE2EEES2M_S2Q_JEEENS4_5SM1004TMEM4LOAD26SM100_TMEM_LOAD_32dp32b64xENS4_13SM90_TMA_LOADENS1J_IS1L_NS1M_ILi16EEENSM_INS5_IJS1O_S2O_EEENS5_IJS2O_SC_EEEEEEENS4_39AutoVectorizingCopyWithAssumedAlignmentILi128EEENS4_14SM90_TMA_STOREES37_S39_S39_EEEvvEEEEvNT_6ParamsE,"a",@progbits
	.sectionflags	@""
	.align	4
.nv.constant0._ZN7cutlass13device_kernelINS_4gemm6kernel13GemmUniversalIN4cute5tupleIJiiiiEEENS1_10collective13CollectiveMmaINS1_46MainloopSm100TmaUmmaWarpSpecializedBlockScaledILi4ELi2ELi1ENS5_IJNS4_1CILi4EEENSA_ILi1EEESC_EEEEENS5_IJNSA_ILi256EEESF_NSA_ILi128EEEEEENS5_IJNS_12float_e4m3_tENS_13float_ue8m0_tEEEENS5_IJNS5_IJlSC_lEEENS4_6LayoutINS5_IJNS5_IJNS5_IJNSA_ILi32EEESB_EEEiEEESP_NS5_IJSC_iEEEEEENS5_IJNS5_IJNS5_IJNSA_ILi16EEESB_EEEiEEENS5_IJNS5_IJNSA_ILi0EEESC_EEENSA_ILi512EEEEEENS5_IJSV_iEEEEEEEEEEESK_S12_NS4_8TiledMMAINS4_8MMA_AtomIJNS4_27SM100_MMA_MXF8F6F4_2x1SM_SSISI_SI_fSJ_Li256ELi256ELNS4_4UMMA5MajorE0ELS17_0ELNS16_7ScaleInE0ELS18_0EEEEEENSM_INS5_IJSC_SC_SC_EEENS5_IJSV_SV_SV_EEEEENS5_IJNS4_10UnderscoreES1E_S1E_EEEEENS5_IJNS4_18SM100_TMA_2SM_LOADES1H_EEENS5_IJNS4_14ComposedLayoutINS4_7SwizzleILi3ELi4ELi3EEENS4_18smem_ptr_flag_bitsILi8EEENSM_INS5_IJNSA_ILi8EEESG_EEENS5_IJSG_SC_EEEEEEENSM_INS5_IJNS5_IJNS5_IJSO_SC_EEENS5_IJSN_SC_EEEEEESC_NS5_IJSB_SC_EEEEEENS5_IJNS5_IJNS5_IJST_SX_EEESW_EEESV_NS5_IJSC_SX_EEEEEEEEEEEvNS4_8identityENS5_IJNS4_28SM100_TMA_2SM_LOAD_MULTICASTES25_EEENS5_IJS1S_NSM_INS5_IJNS5_IJNS5_IJSO_NSA_ILi2EEEEEES1U_EEESC_S1W_EEENS5_IJS1Z_SV_NS5_IJSC_NSA_ILi1024EEEEEEEEEEEEEEvS24_EENS_8epilogue10collective18CollectiveEpilogueINS2H_23Sm100TmaWarpSpecializedILi4ELi2ELi64ELb1ELb0EEEJNS5_IJSG_SF_SG_EEENS5_IJNSM_ISG_SC_EENSM_INSA_ILi64EEESC_EEEEENS_10bfloat16_tESL_S2R_SL_NS2H_6fusion15FusionCallbacksIS2L_NS2S_17LinearCombinationIS2R_fS2R_fLNS_15FloatRoundStyleE2EEES2M_S2Q_JEEENS4_5SM1004TMEM4LOAD26SM100_TMEM_LOAD_32dp32b64xENS4_13SM90_TMA_LOADENS1J_IS1L_NS1M_ILi16EEENSM_INS5_IJS1O_S2O_EEENS5_IJS2O_SC_EEEEEEENS4_39AutoVectorizingCopyWithAssumedAlignmentILi128EEENS4_14SM90_TMA_STOREES37_S39_S39_EEEvvEEEEvNT_6ParamsE:
	.zero		3968


//--------------------- SYMBOLS --------------------------

	.type		.nv.reservedSmem.offset0,@object
	.size		.nv.reservedSmem.offset0,0x4
	.type		.nv.reservedSmem.cap,@object
	.size		.nv.reservedSmem.cap,0x4
	.type		__assertfail,@function
